def matmul_kernel(
    a_ptr,
    b_ptr,
    c_ptr,
    M,
    N,
    K,
    stride_am,
    stride_ak,
    stride_bk,
    stride_bn,
    stride_cm,
    stride_cn,
    BLOCK_M: tl.constexpr,
    BLOCK_N: tl.constexpr,
    BLOCK_K: tl.constexpr,
    GROUP_M: tl.constexpr,
):
    pid = tl.program_id(axis=0)
    num_pid_m = tl.cdiv(M, BLOCK_M)
    num_pid_n = tl.cdiv(N, BLOCK_N)
    num_pid_in_group = GROUP_M * num_pid_n
    group_id = pid // num_pid_in_group
    first_pid_m = group_id * GROUP_M
    group_size_m = min(num_pid_m - first_pid_m, GROUP_M)
    pid_m = first_pid_m + ((pid % num_pid_in_group) % group_size_m)
    pid_n = (pid % num_pid_in_group) // group_size_m

    offs_am = (pid_m * BLOCK_M + tl.arange(0, BLOCK_M)) % M
    offs_bn = (pid_n * BLOCK_N + tl.arange(0, BLOCK_N)) % N
    offs_k = tl.arange(0, BLOCK_K)
    a_ptrs = a_ptr + offs_am[:, None] * stride_am + offs_k[None, :] * stride_ak
    b_ptrs = b_ptr + offs_k[:, None] * stride_bk + offs_bn[None, :] * stride_bn

    acc = tl.zeros((BLOCK_M, BLOCK_N), dtype=tl.float32)
    for kk in range(0, tl.cdiv(K, BLOCK_K)):
        a = tl.load(a_ptrs, mask=offs_k[None, :] < K - kk * BLOCK_K, other=0.0)
        b = tl.load(b_ptrs, mask=offs_k[:, None] < K - kk * BLOCK_K, other=0.0)
        acc = tl.dot(a, b, acc)
        a_ptrs += BLOCK_K * stride_ak
        b_ptrs += BLOCK_K * stride_bk

    c = acc.to(c_ptr.dtype.element_ty)
    offs_cm = pid_m * BLOCK_M + tl.arange(0, BLOCK_M)
    offs_cn = pid_n * BLOCK_N + tl.arange(0, BLOCK_N)
    c_ptrs = c_ptr + offs_cm[:, None] * stride_cm + offs_cn[None, :] * stride_cn
    mask = (offs_cm[:, None] < M) & (offs_cn[None, :] < N)
    tl.store(c_ptrs, c, mask=mask)

# config = {"BLOCK_K": 128, "BLOCK_M": 512, "BLOCK_N": 64, "GROUP_M": 1, "arch": "sm_100", "dtype": "bf16", "num_ctas": 1, "num_stages": 3, "num_warps": 4}
# arch = sm_100


// ===== COMPILED SASS (sm_100a) =====

	.target	sm_100a

	.elftype	@"ET_EXEC"


//--------------------- .note.nv.tkinfo           --------------------------
	.section	.note.nv.tkinfo,"",@"SHT_NOTE"
	.sectionflags	@"SHF_NOTE_NV_TKINFO"
	.tkinfo
        /*0018*/ 	.word	0x00000081
        /*0030*/ 	.string	""
        /*0030*/ 	.string	"ptxas-blackwell"
        /*0030*/ 	.string	"Cuda compilation tools, release 12.9, V12.9.86"
        /*0030*/ 	.string	"Build cuda_12.9.r12.9/compiler.36037853_0"
        /*0030*/ 	.string	"-v  -suppress-debug-info  -lineinfo  -arch sm_100a "



//--------------------- .note.nv.cuver            --------------------------
	.section	.note.nv.cuver,"",@"SHT_NOTE"
	.sectionflags	@"SHF_NOTE_NV_CUVER"
        /*0018*/ 	.short	0x0001
        /*001a*/ 	.short	0x0064
        /*001c*/ 	.short	0x0001
        /*001e*/ 	.short	0x0000
        /*0020*/ 	.short	0x0001
        /*0022*/ 	.short	0x0000


//--------------------- .nv.info                  --------------------------
	.section	.nv.info,"",@"SHT_CUDA_INFO"
	.align	4


	//----- nvinfo : EIATTR_REGCOUNT
	.align		4
        /*0000*/ 	.byte	0x04, 0x2f
        /*0002*/ 	.short	(.L_4 - .L_3)
	.align		4
.L_3:
        /*0004*/ 	.word	index@(matmul_kernel)
        /*0008*/ 	.word	0x00000060


	//----- nvinfo : EIATTR_FRAME_SIZE
	.align		4
.L_4:
        /*000c*/ 	.byte	0x04, 0x11
        /*000e*/ 	.short	(.L_6 - .L_5)
	.align		4
.L_5:
        /*0010*/ 	.word	index@($__internal_2_$__cuda_sm10x_tcgen05_guardrail_trap_unallocated_columns_being_dealloced)
        /*0014*/ 	.word	0x00003948


	//----- nvinfo : EIATTR_FRAME_SIZE
	.align		4
.L_6:
        /*0018*/ 	.byte	0x04, 0x11
        /*001a*/ 	.short	(.L_8 - .L_7)
	.align		4
.L_7:
        /*001c*/ 	.word	index@($__internal_1_$__cuda_sm10x_tcgen05_guardrail_trap_phase_invalid_during_alloc)
        /*0020*/ 	.word	0x00003948


	//----- nvinfo : EIATTR_FRAME_SIZE
	.align		4
.L_8:
        /*0024*/ 	.byte	0x04, 0x11
        /*0026*/ 	.short	(.L_10 - .L_9)
	.align		4
.L_9:
        /*0028*/ 	.word	index@($__internal_0_$__cuda_sm10x_tcgen05_guardrail_trap_col_being_dealloced_not_returned_by_alloc)
        /*002c*/ 	.word	0x00003948


	//----- nvinfo : EIATTR_FRAME_SIZE
	.align		4
.L_10:
        /*0030*/ 	.byte	0x04, 0x11
        /*0032*/ 	.short	(.L_12 - .L_11)
	.align		4
.L_11:
        /*0034*/ 	.word	index@(matmul_kernel)
        /*0038*/ 	.word	0x00003948


	//----- nvinfo : EIATTR_MIN_STACK_SIZE
	.align		4
.L_12:
        /*003c*/ 	.byte	0x04, 0x12
        /*003e*/ 	.short	(.L_14 - .L_13)
	.align		4
.L_13:
        /*0040*/ 	.word	index@(matmul_kernel)
        /*0044*/ 	.word	0x00003948
.L_14:


//--------------------- .nv.info.matmul_kernel    --------------------------
	.section	.nv.info.matmul_kernel,"",@"SHT_CUDA_INFO"
	.sectionflags	@""
	.align	4


	//----- nvinfo : EIATTR_CUDA_API_VERSION
	.align		4
        /*0000*/ 	.byte	0x04, 0x37
        /*0002*/ 	.short	(.L_16 - .L_15)
.L_15:
        /*0004*/ 	.word	0x00000081


	//----- nvinfo : EIATTR_KPARAM_INFO
	.align		4
.L_16:
        /*0008*/ 	.byte	0x04, 0x17
        /*000a*/ 	.short	(.L_18 - .L_17)
.L_17:
        /*000c*/ 	.word	0x00000000
        /*0010*/ 	.short	0x000d
        /*0012*/ 	.short	0x0048
        /*0014*/ 	.byte	0x00, 0xf4, 0x21, 0x00


	//----- nvinfo : EIATTR_KPARAM_INFO
	.align		4
.L_18:
        /*0018*/ 	.byte	0x04, 0x17
        /*001a*/ 	.short	(.L_20 - .L_19)
.L_19:
        /*001c*/ 	.word	0x00000000
        /*0020*/ 	.short	0x000c
        /*0022*/ 	.short	0x0040
        /*0024*/ 	.byte	0x00, 0xf4, 0x21, 0x00


	//----- nvinfo : EIATTR_KPARAM_INFO
	.align		4
.L_20:
        /*0028*/ 	.byte	0x04, 0x17
        /*002a*/ 	.short	(.L_22 - .L_21)
.L_21:
        /*002c*/ 	.word	0x00000000
        /*0030*/ 	.short	0x000b
        /*0032*/ 	.short	0x0038
        /*0034*/ 	.byte	0x00, 0xf0, 0x11, 0x00


	//----- nvinfo : EIATTR_KPARAM_INFO
	.align		4
.L_22:
        /*0038*/ 	.byte	0x04, 0x17
        /*003a*/ 	.short	(.L_24 - .L_23)
.L_23:
        /*003c*/ 	.word	0x00000000
        /*0040*/ 	.short	0x000a
        /*0042*/ 	.short	0x0034
        /*0044*/ 	.byte	0x00, 0xf0, 0x11, 0x00


	//----- nvinfo : EIATTR_KPARAM_INFO
	.align		4
.L_24:
        /*0048*/ 	.byte	0x04, 0x17
        /*004a*/ 	.short	(.L_26 - .L_25)
.L_25:
        /*004c*/ 	.word	0x00000000
        /*0050*/ 	.short	0x0009
        /*0052*/ 	.short	0x0030
        /*0054*/ 	.byte	0x00, 0xf0, 0x11, 0x00


	//----- nvinfo : EIATTR_KPARAM_INFO
	.align		4
.L_26:
        /*0058*/ 	.byte	0x04, 0x17
        /*005a*/ 	.short	(.L_28 - .L_27)
.L_27:
        /*005c*/ 	.word	0x00000000
        /*0060*/ 	.short	0x0008
        /*0062*/ 	.short	0x002c
        /*0064*/ 	.byte	0x00, 0xf0, 0x11, 0x00


	//----- nvinfo : EIATTR_KPARAM_INFO
	.align		4
.L_28:
        /*0068*/ 	.byte	0x04, 0x17
        /*006a*/ 	.short	(.L_30 - .L_29)
.L_29:
        /*006c*/ 	.word	0x00000000
        /*0070*/ 	.short	0x0007
        /*0072*/ 	.short	0x0028
        /*0074*/ 	.byte	0x00, 0xf0, 0x11, 0x00


	//----- nvinfo : EIATTR_KPARAM_INFO
	.align		4
.L_30:
        /*0078*/ 	.byte	0x04, 0x17
        /*007a*/ 	.short	(.L_32 - .L_31)
.L_31:
        /*007c*/ 	.word	0x00000000
        /*0080*/ 	.short	0x0006
        /*0082*/ 	.short	0x0024
        /*0084*/ 	.byte	0x00, 0xf0, 0x11, 0x00


	//----- nvinfo : EIATTR_KPARAM_INFO
	.align		4
.L_32:
        /*0088*/ 	.byte	0x04, 0x17
        /*008a*/ 	.short	(.L_34 - .L_33)
.L_33:
        /*008c*/ 	.word	0x00000000
        /*0090*/ 	.short	0x0005
        /*0092*/ 	.short	0x0020
        /*0094*/ 	.byte	0x00, 0xf0, 0x11, 0x00


	//----- nvinfo : EIATTR_KPARAM_INFO
	.align		4
.L_34:
        /*0098*/ 	.byte	0x04, 0x17
        /*009a*/ 	.short	(.L_36 - .L_35)
.L_35:
        /*009c*/ 	.word	0x00000000
        /*00a0*/ 	.short	0x0004
        /*00a2*/ 	.short	0x001c
        /*00a4*/ 	.byte	0x00, 0xf0, 0x11, 0x00


	//----- nvinfo : EIATTR_KPARAM_INFO
	.align		4
.L_36:
        /*00a8*/ 	.byte	0x04, 0x17
        /*00aa*/ 	.short	(.L_38 - .L_37)
.L_37:
        /*00ac*/ 	.word	0x00000000
        /*00b0*/ 	.short	0x0003
        /*00b2*/ 	.short	0x0018
        /*00b4*/ 	.byte	0x00, 0xf0, 0x11, 0x00


	//----- nvinfo : EIATTR_KPARAM_INFO
	.align		4
.L_38:
        /*00b8*/ 	.byte	0x04, 0x17
        /*00ba*/ 	.short	(.L_40 - .L_39)
.L_39:
        /*00bc*/ 	.word	0x00000000
        /*00c0*/ 	.short	0x0002
        /*00c2*/ 	.short	0x0010
        /*00c4*/ 	.byte	0x00, 0xf4, 0x21, 0x00


	//----- nvinfo : EIATTR_KPARAM_INFO
	.align		4
.L_40:
        /*00c8*/ 	.byte	0x04, 0x17
        /*00ca*/ 	.short	(.L_42 - .L_41)
.L_41:
        /*00cc*/ 	.word	0x00000000
        /*00d0*/ 	.short	0x0001
        /*00d2*/ 	.short	0x0008
        /*00d4*/ 	.byte	0x00, 0xf4, 0x21, 0x00


	//----- nvinfo : EIATTR_KPARAM_INFO
	.align		4
.L_42:
        /*00d8*/ 	.byte	0x04, 0x17
        /*00da*/ 	.short	(.L_44 - .L_43)
.L_43:
        /*00dc*/ 	.word	0x00000000
        /*00e0*/ 	.short	0x0000
        /*00e2*/ 	.short	0x0000
        /*00e4*/ 	.byte	0x00, 0xf4, 0x21, 0x00


	//----- nvinfo : EIATTR_AT_ENTRY_FRAGMENTS
	.align		4
.L_44:
        /*00e8*/ 	.byte	0x04, 0x4f
        /*00ea*/ 	.short	(.L_46 - .L_45)


	//   ....[0]....
.L_45:
        /*00ec*/ 	.word	0x00000004


	//----- nvinfo : EIATTR_RESERVED_SMEM_USED
	.align		4
.L_46:
        /*00f0*/ 	.byte	0x01, 0x41
	.zero		2


	//----- nvinfo : EIATTR_SPARSE_MMA_MASK
	.align		4
        /*00f4*/ 	.byte	0x03, 0x50
        /*00f6*/ 	.short	0x0000


	//----- nvinfo : EIATTR_TCGEN05_1CTA_USED
	.align		4
        /*00f8*/ 	.byte	0x01, 0x51
	.zero		2


	//----- nvinfo : EIATTR_MAXREG_COUNT
	.align		4
        /*00fc*/ 	.byte	0x03, 0x1b
        /*00fe*/ 	.short	0x00ff


	//----- nvinfo : EIATTR_NUM_BARRIERS
	.align		4
        /*0100*/ 	.byte	0x02, 0x4c
        /*0102*/ 	.byte	0x01
	.zero		1


	//----- nvinfo : EIATTR_ANNOTATIONS
	.align		4
        /*0104*/ 	.byte	0x04, 0x55
        /*0106*/ 	.short	(.L_48 - .L_47)


	//   ....[0]....
.L_47:
        /*0108*/ 	.word	0x00000001
        /*010c*/ 	.byte	0x90, 0x03, 0x00, 0x00, 0x01, 0x00, 0x00, 0x00, 0xd0, 0x0d, 0x00, 0x00, 0x01, 0x00, 0x00, 0x00
        /* <DEDUP_REMOVED lines=1062> */
        /*437c*/ 	.byte	0xb0, 0x7f, 0x01, 0x00


	//----- nvinfo : EIATTR_INT_WARP_WIDE_INSTR_OFFSETS
	.align		4
.L_48:
        /*4380*/ 	.byte	0x04, 0x31
        /*4382*/ 	.short	(.L_50 - .L_49)


	//   ....[0]....
.L_49:
        /*4384*/ 	.word	0x00003cc0


	//   ....[1]....
        /*4388*/ 	.word	0x00003ce0


	//   ....[2]....
        /*438c*/ 	.word	0x00009950


	//   ....[3]....
        /*4390*/ 	.word	0x00050b90


	//   ....[4]....
        /*4394*/ 	.word	0x00050bd0


	//----- nvinfo : EIATTR_COOP_GROUP_MASK_REGIDS
	.align		4
.L_50:
        /*4398*/ 	.byte	0x04, 0x29
        /*439a*/ 	.short	(.L_52 - .L_51)


	//   ....[0]....
.L_51:
        /*439c*/ 	.word	0xffffffff


	//   ....[1]....
        /*43a0*/ 	.word	0xffffffff


	//   ....[2]....
        /*43a4*/ 	.word	0xffffffff


	//   ....[3]....
        /*43a8*/ 	.word	0xffffffff


	//----- nvinfo : EIATTR_COOP_GROUP_INSTR_OFFSETS
	.align		4
.L_52:
        /*43ac*/ 	.byte	0x04, 0x28
        /*43ae*/ 	.short	(.L_54 - .L_53)


	//   ....[0]....
.L_53:
        /*43b0*/ 	.word	0x00000060


	//   ....[1]....
        /*43b4*/ 	.word	0x00000320


	//   ....[2]....
        /*43b8*/ 	.word	0x00050a10


	//   ....[3]....
        /*43bc*/ 	.word	0x00050c80


	//----- nvinfo : EIATTR_VRC_CTA_INIT_COUNT
	.align		4
.L_54:
        /*43c0*/ 	.byte	0x02, 0x4a
        /*43c2*/ 	.byte	0x80
	.zero		1


	//----- nvinfo : EIATTR_MBARRIER_INSTR_OFFSETS
	.align		4
        /*43c4*/ 	.byte	0x04, 0x39
        /*43c6*/ 	.short	(.L_56 - .L_55)


	//   ....[0]....
.L_55:
        /*43c8*/ 	.word	0x00003ec0
        /*43cc*/ 	.word	0x000000ff
        /*43d0*/ 	.word	0x00000000
        /*43d4*/ 	.short	0x0100
        /*43d6*/ 	.byte	0x04
	.zero		1


	//   ....[1]....
        /*43d8*/ 	.word	0x00009960
        /*43dc*/ 	.word	0x000000ff
        /*43e0*/ 	.word	0x00048008
        /*43e4*/ 	.short	0x0100
        /*43e6*/ 	.byte	0x4c
	.zero		1


	//   ....[2]....
        /*43e8*/ 	.word	0x0001b370
        /*43ec*/ 	.word	0x000000ff
        /*43f0*/ 	.word	0x00000000
        /*43f4*/ 	.short	0x010a
        /*43f6*/ 	.byte	0x04
	.zero		1


	//   ....[3]....
        /*43f8*/ 	.word	0x00047270
        /*43fc*/ 	.word	0x000000ff
        /*4400*/ 	.word	0x00000000
        /*4404*/ 	.short	0x010a
        /*4406*/ 	.byte	0x04
	.zero		1


	//   ....[4]....
        /*4408*/ 	.word	0x00047350
        /*440c*/ 	.word	0x000000ff
        /*4410*/ 	.word	0x00048000
        /*4414*/ 	.short	0x0108
        /*4416*/ 	.byte	0x4c
	.zero		1


	//   ....[5]....
        /*4418*/ 	.word	0x00047500
        /*441c*/ 	.word	0x000000ff
        /*4420*/ 	.word	0x00048008
        /*4424*/ 	.short	0x0108
        /*4426*/ 	.byte	0x4c
	.zero		1


	//   ....[6]....
        /*4428*/ 	.word	0x00050cc0
        /*442c*/ 	.word	0x000000ff
        /*4430*/ 	.word	0x00000000
        /*4434*/ 	.short	0x010a
        /*4436*/ 	.byte	0x04
	.zero		1


	//   ....[7]....
        /*4438*/ 	.word	0x00050d00
        /*443c*/ 	.word	0x000000ff
        /*4440*/ 	.word	0x00000000
        /*4444*/ 	.short	0x010a
        /*4446*/ 	.byte	0x04
	.zero		1


	//----- nvinfo : EIATTR_NUM_MBARRIERS
	.align		4
.L_56:
        /*4448*/ 	.byte	0x03, 0x38
        /*444a*/ 	.short	0x0002


	//----- nvinfo : EIATTR_EXIT_INSTR_OFFSETS
	.align		4
        /*444c*/ 	.byte	0x04, 0x1c
        /*444e*/ 	.short	(.L_58 - .L_57)


	//   ....[0]....
.L_57:
        /*4450*/ 	.word	0x00050c90


	//----- nvinfo : EIATTR_REQNTID
	.align		4
.L_58:
        /*4454*/ 	.byte	0x04, 0x10
        /*4456*/ 	.short	(.L_60 - .L_59)
.L_59:
        /*4458*/ 	.word	0x00000080
        /*445c*/ 	.word	0x00000001
        /*4460*/ 	.word	0x00000001


	//----- nvinfo : EIATTR_CRS_STACK_SIZE
	.align		4
.L_60:
        /*4464*/ 	.byte	0x04, 0x1e
        /*4466*/ 	.short	(.L_62 - .L_61)
.L_61:
        /*4468*/ 	.word	0x00000000


	//----- nvinfo : EIATTR_CBANK_PARAM_SIZE
	.align		4
.L_62:
        /*446c*/ 	.byte	0x03, 0x19
        /*446e*/ 	.short	0x0050


	//----- nvinfo : EIATTR_PARAM_CBANK
	.align		4
        /*4470*/ 	.byte	0x04, 0x0a
        /*4472*/ 	.short	(.L_64 - .L_63)
	.align		4
.L_63:
        /*4474*/ 	.word	index@(.nv.constant0.matmul_kernel)
        /*4478*/ 	.short	0x0380
        /*447a*/ 	.short	0x0050


	//----- nvinfo : EIATTR_SW_WAR
	.align		4
.L_64:
        /*447c*/ 	.byte	0x04, 0x36
        /*447e*/ 	.short	(.L_66 - .L_65)
.L_65:
        /*4480*/ 	.word	0x00000008
.L_66:


//--------------------- .nv.compat                --------------------------
	.section	.nv.compat,"",@"SHT_CUDA_COMPAT_INFO"
	.align	4
        /*0000*/ 	.byte	0x02, 0x02, 0x02, 0x00, 0x02, 0x05, 0x05, 0x00, 0x02, 0x03, 0x00, 0x00, 0x02, 0x06, 0x01, 0x00


//--------------------- .nv.callgraph             --------------------------
	.section	.nv.callgraph,"",@"SHT_CUDA_CALLGRAPH"
	.align	4
	.sectionentsize	8
	.align		4
        /*0000*/ 	.word	0x00000000
	.align		4
        /*0004*/ 	.word	0xffffffff
	.align		4
        /*0008*/ 	.word	0x00000000
	.align		4
        /*000c*/ 	.word	0xfffffffe
	.align		4
        /*0010*/ 	.word	0x00000000
	.align		4
        /*0014*/ 	.word	0xfffffffd
	.align		4
        /*0018*/ 	.word	0x00000000
	.align		4
        /*001c*/ 	.word	0xfffffffc


//--------------------- .text.matmul_kernel       --------------------------
	.section	.text.matmul_kernel,"ax",@progbits
	.align	128
        .global         matmul_kernel
        .type           matmul_kernel,@function
        .size           matmul_kernel,(.L_x_20 - matmul_kernel)
        .other          matmul_kernel,@"STO_CUDA_ENTRY STV_DEFAULT"
matmul_kernel:
.text.matmul_kernel:
[----:B------:R-:W0:Y:S01]  /*0000*/  LDC R1, c[0x0][0x37c] ;  /* 0x0000df00ff017b82 */ /* 0x000e220000000800 */
[----:B------:R-:W1:Y:S01]  /*0010*/  S2R R0, SR_TID.X ;  /* 0x0000000000007919 */ /* 0x000e620000002100 */
[----:B0-----:R-:W-:Y:S01]  /*0020*/  VIADD R1, R1, 0xffffc6b8 ;  /* 0xffffc6b801017836 */ /* 0x001fe20000000000 */
[----:B-1----:R-:W-:-:S13]  /*0030*/  ISETP.GE.U32.AND P3, PT, R0, 0x20, PT ;  /* 0x000000200000780c */ /* 0x002fda0003f66070 */
[----:B------:R-:W-:Y:S05]  /*0040*/  @P3 BRA `(.L_x_0) ;  /* 0x0000000000b83947 */ /* 0x000fea0003800000 */
[----:B------:R-:W0:Y:S01]  /*0050*/  S2R R7, SR_CgaCtaId ;  /* 0x0000000000077919 */ /* 0x000e220000008800 */
[----:B------:R-:W-:Y:S01]  /*0060*/  NOP ;  /* 0x0000000000007918 */ /* 0x000fe20000000000 */
[----:B------:R-:W-:-:S04]  /*0070*/  MOV R0, 0x40 ;  /* 0x0000004000007802 */ /* 0x000fc80000000f00 */
[----:B0-----:R-:W-:Y:S02]  /*0080*/  LEA R2, R7, R0, 0x18 ;  /* 0x0000000007027211 */ /* 0x001fe400078ec0ff */
[----:B------:R-:W-:-:S04]  /*0090*/  MOV R0, 0x400 ;  /* 0x0000040000007802 */ /* 0x000fc80000000f00 */
[----:B------:R-:W0:Y:S01]  /*00a0*/  LDS.U8 R2, [R2] ;  /* 0x0000000002027984 */ /* 0x000e220000000000 */
[----:B------:R-:W-:Y:S02]  /*00b0*/  LEA R0, R7, R0, 0x18 ;  /* 0x0000000007007211 */ /* 0x000fe400078ec0ff */
[----:B0-----:R-:W-:-:S13]  /*00c0*/  ISETP.NE.AND P0, PT, R2, RZ, PT ;  /* 0x000000ff0200720c */ /* 0x001fda0003f05270 */
[----:B------:R-:W-:Y:S05]  /*00d0*/  @P0 BRA `(.L_x_1) ;  /* 0x00000000007c0947 */ /* 0x000fea0003800000 */
[----:B------:R-:W-:-:S13]  /*00e0*/  ELECT P0, URZ, PT ;  /* 0x0000000000ff782f */ /* 0x000fda0003800000 */
[----:B------:R-:W-:Y:S05]  /*00f0*/  @!P0 BRA `(.L_x_2) ;  /* 0x0000000000848947 */ /* 0x000fea0003800000 */
[----:B------:R-:W-:Y:S01]  /*0100*/  UMOV UR4, 0x8 ;  /* 0x0000000800047882 */ /* 0x000fe20000000000 */
[----:B------:R-:W-:Y:S02]  /*0110*/  IMAD.MOV.U32 R9, RZ, RZ, 0x1 ;  /* 0x00000001ff097424 */ /* 0x000fe400078e00ff */
[----:B------:R-:W-:Y:S02]  /*0120*/  IMAD.MOV.U32 R3, RZ, RZ, 0xff ;  /* 0x000000ffff037424 */ /* 0x000fe400078e00ff */
[----:B------:R-:W-:Y:S04]  /*0130*/  DEPBAR.LE SB0, 0x36 ;  /* 0x00008d800000791a */ /* 0x000fe80000000000 */
[----:B------:R-:W0:Y:S02]  /*0140*/  UTCATOMSWS.FIND_AND_SET.ALIGN UP0, UR4, UR4 ;  /* 0x00000004000475e3 */ /* 0x000e240008000800 */
[----:B0-----:R-:W-:-:S04]  /*0150*/  PLOP3.LUT P0, PT, PT, PT, UP0, 0x80, 0x8 ;  /* 0x000000000008781c */ /* 0x001fc80003f0f008 */
[----:B------:R-:W-:-:S04]  /*0160*/  SEL R2, RZ, 0xffffffff, !P0 ;  /* 0xffffffffff027807 */ /* 0x000fc80004000000 */
[----:B------:R-:W-:Y:S01]  /*0170*/  ISETP.NE.AND P0, PT, R2, RZ, PT ;  /* 0x000000ff0200720c */ /* 0x000fe20003f05270 */
[----:B------:R-:W-:-:S12]  /*0180*/  IMAD.U32 R2, RZ, RZ, UR4 ;  /* 0x00000004ff027e24 */ /* 0x000fd8000f8e00ff */
[----:B------:R-:W-:Y:S05]  /*0190*/  @P0 BRA `(.L_x_3) ;  /* 0x0000000000240947 */ /* 0x000fea0003800000 */
.L_x_4:
[----:B------:R-:W-:Y:S05]  /*01a0*/  NANOSLEEP 0x64 ;  /* 0x000000640000795d */ /* 0x000fea0003800000 */
[----:B------:R-:W-:-:S05]  /*01b0*/  UMOV UR4, 0x8 ;  /* 0x0000000800047882 */ /* 0x000fca0000000000 */
[----:B------:R-:W-:Y:S04]  /*01c0*/  DEPBAR.LE SB0, 0x36 ;  /* 0x00008d800000791a */ /* 0x000fe80000000000 */
[----:B------:R-:W0:Y:S02]  /*01d0*/  UTCATOMSWS.FIND_AND_SET.ALIGN UP0, UR4, UR4 ;  /* 0x00000004000475e3 */ /* 0x000e240008000800 */
[----:B0-----:R-:W-:-:S04]  /*01e0*/  PLOP3.LUT P0, PT, PT, PT, UP0, 0x80, 0x8 ;  /* 0x000000000008781c */ /* 0x001fc80003f0f008 */
[----:B------:R-:W-:-:S04]  /*01f0*/  SEL R2, RZ, 0xffffffff, !P0 ;  /* 0xffffffffff027807 */ /* 0x000fc80004000000 */
[----:B------:R-:W-:Y:S01]  /*0200*/  ISETP.NE.AND P0, PT, R2, RZ, PT ;  /* 0x000000ff0200720c */ /* 0x000fe20003f05270 */
[----:B------:R-:W-:-:S12]  /*0210*/  IMAD.U32 R2, RZ, RZ, UR4 ;  /* 0x00000004ff027e24 */ /* 0x000fd8000f8e00ff */
[----:B------:R-:W-:Y:S05]  /*0220*/  @!P0 BRA `(.L_x_4) ;  /* 0xfffffffc00dc8947 */ /* 0x000fea000383ffff */
.L_x_3:
[C---:B------:R-:W-:Y:S01]  /*0230*/  VIADD R4, R2.reuse, 0x10 ;  /* 0x0000001002047836 */ /* 0x040fe20000000000 */
[----:B------:R-:W-:Y:S02]  /*0240*/  SHF.L.U32 R3, R3, R2, RZ ;  /* 0x0000000203037219 */ /* 0x000fe400000006ff */
[----:B------:R-:W-:Y:S02]  /*0250*/  MOV R5, 0x50 ;  /* 0x0000005000057802 */ /* 0x000fe40000000f00 */
[----:B------:R-:W-:Y:S02]  /*0260*/  SHF.L.U32 R4, R9, R4, RZ ;  /* 0x0000000409047219 */ /* 0x000fe400000006ff */
[----:B------:R-:W-:Y:S01]  /*0270*/  LEA R6, R7, R5, 0x18 ;  /* 0x0000000507067211 */ /* 0x000fe200078ec0ff */
[----:B------:R-:W-:Y:S01]  /*0280*/  IMAD.SHL.U32 R5, R2, 0x20, RZ ;  /* 0x0000002002057824 */ /* 0x000fe200078e00ff */
[----:B------:R-:W-:-:S05]  /*0290*/  LOP3.LUT R3, R4, R3, RZ, 0xfc, !PT ;  /* 0x0000000304037212 */ /* 0x000fca00078efcff */
[----:B------:R0:W-:Y:S04]  /*02a0*/  ATOMS.OR RZ, [R6], R3 ;  /* 0x0000000306ff738c */ /* 0x0001e80003000000 */
[----:B------:R0:W-:Y:S01]  /*02b0*/  STS [R0], R5 ;  /* 0x0000000500007388 */ /* 0x0001e20000000800 */
[----:B------:R-:W-:Y:S05]  /*02c0*/  BRA `(.L_x_2) ;  /* 0x0000000000107947 */ /* 0x000fea0003800000 */
.L_x_1:
[----:B------:R-:W-:Y:S01]  /*02d0*/  IMAD.MOV.U32 R3, RZ, RZ, -0x1 ;  /* 0xffffffffff037424 */ /* 0x000fe200078e00ff */
[----:B------:R-:W-:-:S04]  /*02e0*/  MOV R2, 0x310 ;  /* 0x0000031000027802 */ /* 0x000fc80000000f00 */
[----:B------:R0:W-:Y:S03]  /*02f0*/  STS [R0], R3 ;  /* 0x0000000300007388 */ /* 0x0001e60000000800 */
[----:B0-----:R-:W-:Y:S05]  /*0300*/  CALL.REL.NOINC `($__internal_1_$__cuda_sm10x_tcgen05_guardrail_trap_phase_invalid_during_alloc) ;  /* 0x0000050800947944 */ /* 0x001fea0003c00000 */
.L_x_2:
[----:B------:R-:W-:Y:S05]  /*0310*/  WARPSYNC.ALL ;  /* 0x0000000000007948 */ /* 0x000fea0003800000 */
[----:B------:R-:W-:Y:S01]  /*0320*/  NOP ;  /* 0x0000000000007918 */ /* 0x000fe20000000000 */
.L_x_0:
[----:B0-----:R-:W0:Y:S01]  /*0330*/  LDC.64 R2, c[0x0][0x398] ;  /* 0x0000e600ff027b82 */ /* 0x001e220000000a00 */
[----:B------:R-:W1:Y:S01]  /*0340*/  S2R R5, SR_CTAID.X ;  /* 0x0000000000057919 */ /* 0x000e620000002500 */
[----:B------:R-:W-:Y:S01]  /*0350*/  IMAD.MOV.U32 R14, RZ, RZ, RZ ;  /* 0x000000ffff0e7224 */ /* 0x000fe200078e00ff */
[----:B------:R-:W2:Y:S05]  /*0360*/  S2R R30, SR_TID.X ;  /* 0x00000000001e7919 */ /* 0x000eaa0000002100 */
[----:B------:R-:W3:Y:S01]  /*0370*/  S2UR UR4, SR_CgaCtaId ;  /* 0x00000000000479c3 */ /* 0x000ee20000008800 */
[----:B0-----:R-:W-:Y:S01]  /*0380*/  IMAD.MOV.U32 R12, RZ, RZ, R3 ;  /* 0x000000ffff0c7224 */ /* 0x001fe200078e0003 */
[----:B------:R0:W-:Y:S01]  /*0390*/  STL.64 [R1+0xea8], R2 ;  /* 0x000ea80201007387 */ /* 0x0001e20000100a00 */
[----:B------:R-:W-:-:S02]  /*03a0*/  IMAD.MOV.U32 R85, RZ, RZ, R2 ;  /* 0x000000ffff557224 */ /* 0x000fc400078e0002 */
[----:B------:R-:W-:Y:S01]  /*03b0*/  VIADD R0, R12, 0x3f ;  /* 0x0000003f0c007836 */ /* 0x000fe20000000000 */
[----:B-1----:R-:W-:-:S04]  /*03c0*/  IABS R8, R5 ;  /* 0x0000000500087213 */ /* 0x002fc80000000000 */
[----:B0-----:R-:W-:Y:S02]  /*03d0*/  SHF.R.S32.HI R3, RZ, 0x1f, R0 ;  /* 0x0000001fff037819 */ /* 0x001fe40000011400 */
[----:B--2---:R-:W-:Y:S02]  /*03e0*/  LOP3.LUT R90, R30, 0x7f, RZ, 0xc0, !PT ;  /* 0x0000007f1e5a7812 */ /* 0x004fe400078ec0ff */
[----:B------:R-:W-:-:S04]  /*03f0*/  LEA.HI R3, R3, R0, RZ, 0x6 ;  /* 0x0000000003037211 */ /* 0x000fc800078f30ff */
[----:B------:R-:W-:-:S04]  /*0400*/  SHF.R.S32.HI R4, RZ, 0x6, R3 ;  /* 0x00000006ff047819 */ /* 0x000fc80000011403 */
[-C--:B------:R-:W-:Y:S02]  /*0410*/  IABS R7, R4.reuse ;  /* 0x0000000400077213 */ /* 0x080fe40000000000 */
[----:B------:R-:W-:Y:S02]  /*0420*/  IABS R10, R4 ;  /* 0x00000004000a7213 */ /* 0x000fe40000000000 */
[----:B------:R-:W0:Y:S08]  /*0430*/  I2F.RP R0, R7 ;  /* 0x0000000700007306 */ /* 0x000e300000209400 */
[----:B0-----:R-:W0:Y:S02]  /*0440*/  MUFU.RCP R0, R0 ;  /* 0x0000000000007308 */ /* 0x001e240000001000 */
[----:B0-----:R-:W-:-:S02]  /*0450*/  VIADD R2, R0, 0xffffffe ;  /* 0x0ffffffe00027836 */ /* 0x001fc40000000000 */
[----:B------:R-:W-:-:S04]  /*0460*/  IMAD.MOV R0, RZ, RZ, -R10 ;  /* 0x000000ffff007224 */ /* 0x000fc800078e0a0a */
[----:B------:R0:W1:Y:S02]  /*0470*/  F2I.FTZ.U32.TRUNC.NTZ R3, R2 ;  /* 0x0000000200037305 */ /* 0x000064000021f000 */
[----:B0-----:R-:W-:Y:S02]  /*0480*/  IMAD.MOV.U32 R2, RZ, RZ, RZ ;  /* 0x000000ffff027224 */ /* 0x001fe400078e00ff */
[----:B-1----:R-:W-:-:S04]  /*0490*/  IMAD.MOV R6, RZ, RZ, -R3 ;  /* 0x000000ffff067224 */ /* 0x002fc800078e0a03 */
[----:B------:R-:W-:Y:S02]  /*04a0*/  IMAD R9, R6, R7, RZ ;  /* 0x0000000706097224 */ /* 0x000fe400078e02ff */
[----:B------:R-:W-:Y:S02]  /*04b0*/  IMAD.MOV.U32 R6, RZ, RZ, R8 ;  /* 0x000000ffff067224 */ /* 0x000fe400078e0008 */
[----:B------:R-:W-:-:S06]  /*04c0*/  IMAD.HI.U32 R3, R3, R9, R2 ;  /* 0x0000000903037227 */ /* 0x000fcc00078e0002 */
[----:B------:R-:W-:-:S04]  /*04d0*/  IMAD.HI.U32 R3, R3, R6, RZ ;  /* 0x0000000603037227 */ /* 0x000fc800078e00ff */
[----:B------:R-:W-:Y:S01]  /*04e0*/  IMAD R0, R3, R0, R6 ;  /* 0x0000000003007224 */ /* 0x000fe200078e0206 */
[----:B------:R-:W-:Y:S04]  /*04f0*/  BAR.SYNC.DEFER_BLOCKING 0x0 ;  /* 0x0000000000007b1d */ /* 0x000fe80000010000 */
[----:B------:R-:W-:-:S13]  /*0500*/  ISETP.GT.U32.AND P1, PT, R7, R0, PT ;  /* 0x000000000700720c */ /* 0x000fda0003f24070 */
[----:B------:R-:W-:Y:S02]  /*0510*/  @!P1 IMAD.IADD R0, R0, 0x1, -R7 ;  /* 0x0000000100009824 */ /* 0x000fe400078e0a07 */
[----:B------:R-:W-:Y:S01]  /*0520*/  @!P1 VIADD R3, R3, 0x1 ;  /* 0x0000000103039836 */ /* 0x000fe20000000000 */
[----:B------:R-:W-:Y:S02]  /*0530*/  ISETP.NE.AND P1, PT, R4, RZ, PT ;  /* 0x000000ff0400720c */ /* 0x000fe40003f25270 */
[----:B------:R-:W-:Y:S02]  /*0540*/  ISETP.GE.U32.AND P0, PT, R0, R7, PT ;  /* 0x000000070000720c */ /* 0x000fe40003f06070 */
[----:B------:R-:W-:-:S04]  /*0550*/  LOP3.LUT R0, R5, R4, RZ, 0x3c, !PT ;  /* 0x0000000405007212 */ /* 0x000fc800078e3cff */
[----:B------:R-:W-:Y:S01]  /*0560*/  ISETP.GE.AND P2, PT, R0, RZ, PT ;  /* 0x000000ff0000720c */ /* 0x000fe20003f46270 */
[----:B------:R-:W-:-:S06]  /*0570*/  VIADD R0, R85, 0x1ff ;  /* 0x000001ff55007836 */ /* 0x000fcc0000000000 */
[----:B------:R-:W-:-:S04]  /*0580*/  @P0 VIADD R3, R3, 0x1 ;  /* 0x0000000103030836 */ /* 0x000fc80000000000 */
[----:B------:R-:W-:Y:S01]  /*0590*/  IMAD.MOV.U32 R9, RZ, RZ, R3 ;  /* 0x000000ffff097224 */ /* 0x000fe200078e0003 */
[----:B------:R-:W-:-:S03]  /*05a0*/  SHF.R.S32.HI R3, RZ, 0x1f, R0 ;  /* 0x0000001fff037819 */ /* 0x000fc60000011400 */
[----:B------:R-:W-:Y:S01]  /*05b0*/  @!P2 IMAD.MOV R9, RZ, RZ, -R9 ;  /* 0x000000ffff09a224 */ /* 0x000fe200078e0a09 */
[----:B------:R-:W-:Y:S02]  /*05c0*/  LEA.HI R3, R3, R0, RZ, 0x9 ;  /* 0x0000000003037211 */ /* 0x000fe400078f48ff */
[----:B------:R-:W-:-:S04]  /*05d0*/  @!P1 LOP3.LUT R9, RZ, R4, RZ, 0x33, !PT ;  /* 0x00000004ff099212 */ /* 0x000fc800078e33ff */
[----:B------:R-:W-:Y:S01]  /*05e0*/  LEA.HI.SX32 R3, R3, -R9, 0x17 ;  /* 0x8000000903037211 */ /* 0x000fe200078fbaff */
[----:B------:R-:W-:-:S03]  /*05f0*/  IMAD.MOV R6, RZ, RZ, -R9 ;  /* 0x000000ffff067224 */ /* 0x000fc600078e0a09 */
[----:B------:R-:W-:Y:S01]  /*0600*/  VIMNMX R11, PT, PT, R3, 0x1, PT ;  /* 0x00000001030b7848 */ /* 0x000fe20003fe0100 */
[----:B------:R-:W-:-:S03]  /*0610*/  IMAD R10, R4, R6, R5 ;  /* 0x00000006040a7224 */ /* 0x000fc600078e0205 */
[-C--:B------:R-:W-:Y:S02]  /*0620*/  IABS R7, R11.reuse ;  /* 0x0000000b00077213 */ /* 0x080fe40000000000 */
[----:B------:R-:W-:Y:S02]  /*0630*/  IABS R4, R11 ;  /* 0x0000000b00047213 */ /* 0x000fe40000000000 */
[----:B------:R-:W0:Y:S08]  /*0640*/  I2F.RP R0, R7 ;  /* 0x0000000700007306 */ /* 0x000e300000209400 */
[----:B0-----:R-:W0:Y:S02]  /*0650*/  MUFU.RCP R0, R0 ;  /* 0x0000000000007308 */ /* 0x001e240000001000 */
[----:B0-----:R-:W-:Y:S01]  /*0660*/  VIADD R2, R0, 0xffffffe ;  /* 0x0ffffffe00027836 */ /* 0x001fe20000000000 */
[----:B------:R-:W-:-:S05]  /*0670*/  IABS R0, R10 ;  /* 0x0000000a00007213 */ /* 0x000fca0000000000 */
[----:B------:R0:W1:Y:S02]  /*0680*/  F2I.FTZ.U32.TRUNC.NTZ R3, R2 ;  /* 0x0000000200037305 */ /* 0x000064000021f000 */
[----:B0-----:R-:W-:Y:S02]  /*0690*/  IMAD.MOV.U32 R2, RZ, RZ, RZ ;  /* 0x000000ffff027224 */ /* 0x001fe400078e00ff */
[----:B-1----:R-:W-:-:S04]  /*06a0*/  IMAD.MOV R8, RZ, RZ, -R3 ;  /* 0x000000ffff087224 */ /* 0x002fc800078e0a03 */
[----:B------:R-:W-:Y:S01]  /*06b0*/  IMAD R5, R8, R7, RZ ;  /* 0x0000000708057224 */ /* 0x000fe200078e02ff */
[----:B------:R-:W-:-:S03]  /*06c0*/  IABS R8, R85 ;  /* 0x0000005500087213 */ /* 0x000fc60000000000 */
[----:B------:R-:W-:Y:S01]  /*06d0*/  IMAD.HI.U32 R3, R3, R5, R2 ;  /* 0x0000000503037227 */ /* 0x000fe200078e0002 */
[----:B------:R-:W-:Y:S01]  /*06e0*/  IABS R2, R12 ;  /* 0x0000000c00027213 */ /* 0x000fe20000000000 */
[----:B------:R-:W0:Y:S01]  /*06f0*/  I2F.RP R6, R8 ;  /* 0x0000000800067306 */ /* 0x000e220000209400 */
[----:B------:R-:W-:Y:S01]  /*0700*/  SHF.R.U32.HI R12, RZ, 0x5, R30 ;  /* 0x00000005ff0c7819 */ /* 0x000fe2000001161e */
[----:B------:R-:W-:Y:S02]  /*0710*/  IMAD.MOV R5, RZ, RZ, -R4 ;  /* 0x000000ffff057224 */ /* 0x000fe400078e0a04 */
[----:B------:R-:W-:-:S04]  /*0720*/  IMAD.HI.U32 R3, R3, R0, RZ ;  /* 0x0000000003037227 */ /* 0x000fc800078e00ff */
[----:B------:R-:W1:Y:S01]  /*0730*/  I2F.RP R4, R2 ;  /* 0x0000000200047306 */ /* 0x000e620000209400 */
[----:B------:R-:W-:Y:S01]  /*0740*/  IMAD R0, R3, R5, R0 ;  /* 0x0000000503007224 */ /* 0x000fe200078e0200 */
[----:B------:R-:W-:-:S04]  /*0750*/  MOV R5, 0x400 ;  /* 0x0000040000057802 */ /* 0x000fc80000000f00 */
[----:B------:R-:W-:Y:S02]  /*0760*/  ISETP.GT.U32.AND P1, PT, R7, R0, PT ;  /* 0x000000000700720c */ /* 0x000fe40003f24070 */
[----:B------:R-:W-:Y:S01]  /*0770*/  R2UR UR76, R5 ;  /* 0x00000000054c72ca */ /* 0x000fe200000e0000 */
[----:B0-----:R-:W0:Y:S08]  /*0780*/  MUFU.RCP R6, R6 ;  /* 0x0000000600067308 */ /* 0x001e300000001000 */
[----:B-1----:R-:W1:Y:S02]  /*0790*/  MUFU.RCP R4, R4 ;  /* 0x0000000400047308 */ /* 0x002e640000001000 */
[----:B------:R-:W-:-:S02]  /*07a0*/  @!P1 IMAD.IADD R0, R0, 0x1, -R7 ;  /* 0x0000000100009824 */ /* 0x000fc400078e0a07 */
[----:B---3--:R-:W-:Y:S01]  /*07b0*/  ULEA UR76, UR4, UR76, 0x18 ;  /* 0x0000004c044c7291 */ /* 0x008fe2000f8ec0ff */
[----:B------:R-:W-:Y:S01]  /*07c0*/  @!P1 VIADD R3, R3, 0x1 ;  /* 0x0000000103039836 */ /* 0x000fe20000000000 */
[----:B------:R-:W-:Y:S02]  /*07d0*/  ISETP.NE.AND P1, PT, R11, RZ, PT ;  /* 0x000000ff0b00720c */ /* 0x000fe40003f25270 */
[----:B------:R-:W-:Y:S01]  /*07e0*/  ISETP.GE.U32.AND P0, PT, R0, R7, PT ;  /* 0x000000070000720c */ /* 0x000fe20003f06070 */
[----:B0-----:R-:W-:Y:S01]  /*07f0*/  VIADD R6, R6, 0xffffffe ;  /* 0x0ffffffe06067836 */ /* 0x001fe20000000000 */
[----:B------:R-:W-:-:S03]  /*0800*/  LOP3.LUT R0, R10, R11, RZ, 0x3c, !PT ;  /* 0x0000000b0a007212 */ /* 0x000fc600078e3cff */
[----:B------:R-:W0:Y:S01]  /*0810*/  LDS R13, [UR76] ;  /* 0x0000004cff0d7984 */ /* 0x000e220008000800 */
[----:B------:R-:W-:Y:S01]  /*0820*/  BAR.SYNC.DEFER_BLOCKING 0x0 ;  /* 0x0000000000007b1d */ /* 0x000fe20000010000 */
[----:B-1----:R-:W-:Y:S01]  /*0830*/  VIADD R5, R4, 0xffffffe ;  /* 0x0ffffffe04057836 */ /* 0x002fe20000000000 */
[----:B------:R-:W-:Y:S01]  /*0840*/  ISETP.GE.AND P2, PT, R0, RZ, PT ;  /* 0x000000ff0000720c */ /* 0x000fe20003f46270 */
[----:B------:R-:W-:-:S04]  /*0850*/  IMAD.SHL.U32 R0, R12, 0x200000, RZ ;  /* 0x002000000c007824 */ /* 0x000fc800078e00ff */
[----:B------:R-:W-:Y:S01]  /*0860*/  @P0 VIADD R3, R3, 0x1 ;  /* 0x0000000103030836 */ /* 0x000fe20000000000 */
[----:B------:R-:W1:Y:S01]  /*0870*/  F2I.FTZ.U32.TRUNC.NTZ R15, R6 ;  /* 0x00000006000f7305 */ /* 0x000e62000021f000 */
[----:B------:R-:W-:Y:S01]  /*0880*/  IMAD.MOV.U32 R4, RZ, RZ, RZ ;  /* 0x000000ffff047224 */ /* 0x000fe200078e00ff */
[----:B------:R-:W-:Y:S02]  /*0890*/  LOP3.LUT R0, R0, 0x600000, RZ, 0xc0, !PT ;  /* 0x0060000000007812 */ /* 0x000fe400078ec0ff */
[----:B------:R-:W-:Y:S02]  /*08a0*/  MOV R7, R3 ;  /* 0x0000000300077202 */ /* 0x000fe40000000f00 */
[----:B------:R-:W-:Y:S02]  /*08b0*/  R2UR UR4, R0 ;  /* 0x00000000000472ca */ /* 0x000fe400000e0000 */
[----:B------:R-:W2:Y:S01]  /*08c0*/  F2I.FTZ.U32.TRUNC.NTZ R5, R5 ;  /* 0x0000000500057305 */ /* 0x000ea2000021f000 */
[----:B------:R-:W-:Y:S01]  /*08d0*/  @!P2 IMAD.MOV R7, RZ, RZ, -R7 ;  /* 0x000000ffff07a224 */ /* 0x000fe200078e0a07 */
[----:B------:R-:W-:-:S05]  /*08e0*/  @!P1 LOP3.LUT R7, RZ, R11, RZ, 0x33, !PT ;  /* 0x0000000bff079212 */ /* 0x000fca00078e33ff */
[----:B------:R-:W-:Y:S02]  /*08f0*/  IMAD.SHL.U32 R93, R7, 0x40, RZ ;  /* 0x00000040075d7824 */ /* 0x000fe400078e00ff */
[----:B-1----:R-:W-:Y:S02]  /*0900*/  IMAD.MOV R17, RZ, RZ, -R15 ;  /* 0x000000ffff117224 */ /* 0x002fe400078e0a0f */
[C---:B------:R-:W-:Y:S02]  /*0910*/  VIADD R12, R93.reuse, 0x1 ;  /* 0x000000015d0c7836 */ /* 0x040fe40000000000 */
[C---:B------:R-:W-:Y:S02]  /*0920*/  VIADD R16, R93.reuse, 0x4 ;  /* 0x000000045d107836 */ /* 0x040fe40000000000 */
[----:B--2---:R-:W-:Y:S01]  /*0930*/  IMAD.MOV R3, RZ, RZ, -R5 ;  /* 0x000000ffff037224 */ /* 0x004fe200078e0a05 */
[----:B------:R-:W-:Y:S01]  /*0940*/  IABS R6, R12 ;  /* 0x0000000c00067213 */ /* 0x000fe20000000000 */
[----:B------:R-:W-:Y:S01]  /*0950*/  VIADD R18, R93, 0x5 ;  /* 0x000000055d127836 */ /* 0x000fe20000000000 */
[----:B------:R-:W-:Y:S01]  /*0960*/  ISETP.GE.AND P1, PT, R12, RZ, PT ;  /* 0x000000ff0c00720c */ /* 0x000fe20003f26270 */
[----:B------:R-:W-:-:S02]  /*0970*/  IMAD R3, R3, R2, RZ ;  /* 0x0000000203037224 */ /* 0x000fc400078e02ff */
[----:B------:R-:W-:Y:S01]  /*0980*/  VIADD R19, R93, 0x6 ;  /* 0x000000065d137836 */ /* 0x000fe20000000000 */
[----:B0-----:R-:W-:Y:S01]  /*0990*/  R2UR UR5, R13 ;  /* 0x000000000d0572ca */ /* 0x001fe200000e0000 */
[----:B------:R-:W-:-:S04]  /*09a0*/  IMAD.HI.U32 R3, R5, R3, R4 ;  /* 0x0000000305037227 */ /* 0x000fc800078e0004 */
[----:B------:R-:W-:Y:S02]  /*09b0*/  IMAD R5, R17, R8, RZ ;  /* 0x0000000811057224 */ /* 0x000fe400078e02ff */
[----:B------:R-:W-:-:S04]  /*09c0*/  IMAD.HI.U32 R0, R3, R6, RZ ;  /* 0x0000000603007227 */ /* 0x000fc800078e00ff */
[----:B------:R-:W-:-:S04]  /*09d0*/  IMAD.HI.U32 R14, R15, R5, R14 ;  /* 0x000000050f0e7227 */ /* 0x000fc800078e000e */
[----:B------:R-:W-:Y:S02]  /*09e0*/  VIADD R13, R93, 0x2 ;  /* 0x000000025d0d7836 */ /* 0x000fe40000000000 */
[----:B------:R-:W-:Y:S02]  /*09f0*/  IMAD.MOV R5, RZ, RZ, -R0 ;  /* 0x000000ffff057224 */ /* 0x000fe400078e0a00 */
[----:B------:R-:W-:Y:S01]  /*0a00*/  IMAD.MOV R4, RZ, RZ, -R7 ;  /* 0x000000ffff047224 */ /* 0x000fe200078e0a07 */
[----:B------:R-:W-:Y:S01]  /*0a10*/  IABS R7, R13 ;  /* 0x0000000d00077213 */ /* 0x000fe20000000000 */
[C---:B------:R-:W-:Y:S01]  /*0a20*/  IMAD R5, R2.reuse, R5, R6 ;  /* 0x0000000502057224 */ /* 0x040fe200078e0206 */
[----:B------:R-:W-:Y:S01]  /*0a30*/  ISETP.GE.AND P6, PT, R13, RZ, PT ;  /* 0x000000ff0d00720c */ /* 0x000fe20003fc6270 */
[----:B------:R-:W-:Y:S01]  /*0a40*/  VIADD R15, R93, 0x3 ;  /* 0x000000035d0f7836 */ /* 0x000fe20000000000 */
[----:B------:R-:W-:Y:S01]  /*0a50*/  IABS R13, R18 ;  /* 0x00000012000d7213 */ /* 0x000fe20000000000 */
[----:B------:R-:W-:Y:S01]  /*0a60*/  IMAD R0, R11, R4, R10 ;  /* 0x000000040b007224 */ /* 0x000fe200078e020a */
[----:B------:R-:W-:Y:S01]  /*0a70*/  ISETP.GT.U32.AND P0, PT, R2, R5, PT ;  /* 0x000000050200720c */ /* 0x000fe20003f04070 */
[----:B------:R-:W-:Y:S01]  /*0a80*/  IMAD.HI.U32 R4, R3, R7, RZ ;  /* 0x0000000703047227 */ /* 0x000fe200078e00ff */
[----:B------:R-:W-:-:S02]  /*0a90*/  IABS R10, R15 ;  /* 0x0000000f000a7213 */ /* 0x000fc40000000000 */
[----:B------:R-:W-:Y:S01]  /*0aa0*/  IABS R11, R16 ;  /* 0x00000010000b7213 */ /* 0x000fe20000000000 */
[----:B------:R-:W-:Y:S01]  /*0ab0*/  IMAD.IADD R0, R9, 0x1, R0 ;  /* 0x0000000109007824 */ /* 0x000fe200078e0200 */
[----:B------:R-:W-:Y:S01]  /*0ac0*/  ISETP.GE.AND P2, PT, R15, RZ, PT ;  /* 0x000000ff0f00720c */ /* 0x000fe20003f46270 */
[----:B------:R-:W-:Y:S01]  /*0ad0*/  IMAD.MOV R9, RZ, RZ, -R4 ;  /* 0x000000ffff097224 */ /* 0x000fe200078e0a04 */
[----:B------:R-:W-:Y:S01]  /*0ae0*/  IABS R15, R19 ;  /* 0x00000013000f7213 */ /* 0x000fe20000000000 */
[----:B------:R-:W-:-:S04]  /*0af0*/  IMAD.HI.U32 R4, R3, R10, RZ ;  /* 0x0000000a03047227 */ /* 0x000fc800078e00ff */
[C---:B------:R-:W-:Y:S02]  /*0b00*/  IMAD R7, R2.reuse, R9, R7 ;  /* 0x0000000902077224 */ /* 0x040fe400078e0207 */
[----:B------:R-:W-:Y:S02]  /*0b10*/  IMAD.MOV R9, RZ, RZ, -R4 ;  /* 0x000000ffff097224 */ /* 0x000fe400078e0a04 */
[----:B------:R-:W-:Y:S01]  /*0b20*/  @!P0 IMAD.IADD R5, R5, 0x1, -R2 ;  /* 0x0000000105058824 */ /* 0x000fe200078e0a02 */
[C---:B------:R-:W-:Y:S01]  /*0b30*/  ISETP.GT.U32.AND P5, PT, R2.reuse, R7, PT ;  /* 0x000000070200720c */ /* 0x040fe20003fa4070 */
[C---:B------:R-:W-:Y:S02]  /*0b40*/  IMAD R9, R2.reuse, R9, R10 ;  /* 0x0000000902097224 */ /* 0x040fe400078e020a */
[----:B------:R-:W-:Y:S01]  /*0b50*/  IMAD.HI.U32 R6, R3, R11, RZ ;  /* 0x0000000b03067227 */ /* 0x000fe200078e00ff */
[C---:B------:R-:W-:Y:S02]  /*0b60*/  ISETP.GT.U32.AND P0, PT, R2.reuse, R5, PT ;  /* 0x000000050200720c */ /* 0x040fe40003f04070 */
[----:B------:R-:W-:Y:S01]  /*0b70*/  ISETP.GT.U32.AND P4, PT, R2, R9, PT ;  /* 0x000000090200720c */ /* 0x000fe20003f84070 */
[----:B------:R-:W-:-:S02]  /*0b80*/  IMAD.MOV R6, RZ, RZ, -R6 ;  /* 0x000000ffff067224 */ /* 0x000fc400078e0a06 */
[----:B------:R-:W-:-:S04]  /*0b90*/  IMAD.HI.U32 R4, R3, R13, RZ ;  /* 0x0000000d03047227 */ /* 0x000fc800078e00ff */
[C---:B------:R-:W-:Y:S02]  /*0ba0*/  IMAD R11, R2.reuse, R6, R11 ;  /* 0x00000006020b7224 */ /* 0x040fe400078e020b */
[----:B------:R-:W-:Y:S02]  /*0bb0*/  @!P5 IMAD.IADD R7, R7, 0x1, -R2 ;  /* 0x000000010707d824 */ /* 0x000fe400078e0a02 */
[----:B------:R-:W-:Y:S02]  /*0bc0*/  IMAD.MOV R4, RZ, RZ, -R4 ;  /* 0x000000ffff047224 */ /* 0x000fe400078e0a04 */
[--C-:B------:R-:W-:Y:S01]  /*0bd0*/  @!P0 IMAD.IADD R5, R5, 0x1, -R2.reuse ;  /* 0x0000000105058824 */ /* 0x100fe200078e0a02 */
[C---:B------:R-:W-:Y:S01]  /*0be0*/  ISETP.GT.U32.AND P0, PT, R2.reuse, R11, PT ;  /* 0x0000000b0200720c */ /* 0x040fe20003f04070 */
[C---:B------:R-:W-:Y:S01]  /*0bf0*/  IMAD R13, R2.reuse, R4, R13 ;  /* 0x00000004020d7224 */ /* 0x040fe200078e020d */
[C---:B------:R-:W-:Y:S01]  /*0c00*/  ISETP.GT.U32.AND P5, PT, R2.reuse, R7, PT ;  /* 0x000000070200720c */ /* 0x040fe20003fa4070 */
[----:B------:R-:W-:Y:S01]  /*0c10*/  @!P4 IMAD.IADD R9, R9, 0x1, -R2 ;  /* 0x000000010909c824 */ /* 0x000fe200078e0a02 */
[----:B------:R-:W-:Y:S01]  /*0c20*/  MOV R23, R5 ;  /* 0x0000000500177202 */ /* 0x000fe20000000f00 */
[C---:B------:R-:W-:Y:S01]  /*0c30*/  VIADD R20, R93.reuse, 0x7 ;  /* 0x000000075d147836 */ /* 0x040fe20000000000 */
[----:B------:R-:W-:Y:S01]  /*0c40*/  ISETP.GT.U32.AND P4, PT, R2, R13, PT ;  /* 0x0000000d0200720c */ /* 0x000fe20003f84070 */
[----:B------:R-:W-:-:S02]  /*0c50*/  VIADD R21, R93, 0x8 ;  /* 0x000000085d157836 */ /* 0x000fc40000000000 */
[----:B------:R-:W-:Y:S01]  /*0c60*/  IMAD.HI.U32 R4, R3, R15, RZ ;  /* 0x0000000f03047227 */ /* 0x000fe200078e00ff */
[----:B------:R-:W-:Y:S02]  /*0c70*/  IABS R17, R20 ;  /* 0x0000001400117213 */ /* 0x000fe40000000000 */
[----:B------:R-:W-:Y:S01]  /*0c80*/  IABS R10, R21 ;  /* 0x00000015000a7213 */ /* 0x000fe20000000000 */
[--C-:B------:R-:W-:Y:S01]  /*0c90*/  @!P0 IMAD.IADD R11, R11, 0x1, -R2.reuse ;  /* 0x000000010b0b8824 */ /* 0x100fe200078e0a02 */
[----:B------:R-:W-:Y:S01]  /*0ca0*/  ISETP.GE.AND P0, PT, R16, RZ, PT ;  /* 0x000000ff1000720c */ /* 0x000fe20003f06270 */
[----:B------:R-:W-:Y:S01]  /*0cb0*/  @!P5 IMAD.IADD R7, R7, 0x1, -R2 ;  /* 0x000000010707d824 */ /* 0x000fe200078e0a02 */
[----:B------:R-:W-:Y:S01]  /*0cc0*/  ISETP.GT.U32.AND P5, PT, R2, R9, PT ;  /* 0x000000090200720c */ /* 0x000fe20003fa4070 */
[----:B------:R-:W-:Y:S02]  /*0cd0*/  IMAD.MOV R4, RZ, RZ, -R4 ;  /* 0x000000ffff047224 */ /* 0x000fe400078e0a04 */
[----:B------:R-:W-:-:S04]  /*0ce0*/  IMAD.HI.U32 R6, R3, R17, RZ ;  /* 0x0000001103067227 */ /* 0x000fc800078e00ff */
[----:B------:R-:W-:Y:S01]  /*0cf0*/  @!P4 IMAD.IADD R13, R13, 0x1, -R2 ;  /* 0x000000010d0dc824 */ /* 0x000fe200078e0a02 */
[C---:B------:R-:W-:Y:S01]  /*0d00*/  ISETP.GT.U32.AND P4, PT, R2.reuse, R11, PT ;  /* 0x0000000b0200720c */ /* 0x040fe20003f84070 */
[----:B------:R-:W-:Y:S02]  /*0d10*/  IMAD R15, R2, R4, R15 ;  /* 0x00000004020f7224 */ /* 0x000fe400078e020f */
[----:B------:R-:W-:-:S04]  /*0d20*/  IMAD.HI.U32 R4, R3, R10, RZ ;  /* 0x0000000a03047227 */ /* 0x000fc800078e00ff */
[----:B------:R-:W-:Y:S02]  /*0d30*/  VIADD R22, R93, 0x9 ;  /* 0x000000095d167836 */ /* 0x000fe40000000000 */
[----:B------:R-:W-:Y:S02]  /*0d40*/  IMAD.MOV R6, RZ, RZ, -R6 ;  /* 0x000000ffff067224 */ /* 0x000fe400078e0a06 */
[----:B------:R-:W-:Y:S01]  /*0d50*/  IMAD.MOV R5, RZ, RZ, -R4 ;  /* 0x000000ffff057224 */ /* 0x000fe200078e0a04 */
[----:B------:R-:W-:Y:S01]  /*0d60*/  IABS R12, R22 ;  /* 0x00000016000c7213 */ /* 0x000fe20000000000 */
[C---:B------:R-:W-:Y:S02]  /*0d70*/  IMAD R17, R2.reuse, R6, R17 ;  /* 0x0000000602117224 */ /* 0x040fe400078e0211 */
[----:B------:R-:W-:Y:S01]  /*0d80*/  @!P1 IMAD.MOV R23, RZ, RZ, -R23 ;  /* 0x000000ffff179224 */ /* 0x000fe200078e0a17 */
[C---:B------:R-:W-:Y:S01]  /*0d90*/  ISETP.GT.U32.AND P1, PT, R2.reuse, R13, PT ;  /* 0x0000000d0200720c */ /* 0x040fe20003f24070 */
[----:B------:R-:W-:Y:S01]  /*0da0*/  @!P5 IMAD.IADD R9, R9, 0x1, -R2 ;  /* 0x000000010909d824 */ /* 0x000fe200078e0a02 */
[C---:B------:R-:W-:Y:S01]  /*0db0*/  ISETP.GT.U32.AND P5, PT, R2.reuse, R15, PT ;  /* 0x0000000f0200720c */ /* 0x040fe20003fa4070 */
[C---:B------:R-:W-:Y:S01]  /*0dc0*/  IMAD R5, R2.reuse, R5, R10 ;  /* 0x0000000502057224 */ /* 0x040fe200078e020a */
[----:B------:R-:W-:Y:S01]  /*0dd0*/  STL [R1+0xf30], R23 ;  /* 0x000f301701007387 */ /* 0x000fe20000100800 */
[----:B------:R-:W-:Y:S01]  /*0de0*/  @!P6 IMAD.MOV R7, RZ, RZ, -R7 ;  /* 0x000000ffff07e224 */ /* 0x000fe200078e0a07 */
[----:B------:R-:W-:Y:S01]  /*0df0*/  ISETP.GT.U32.AND P6, PT, R2, R17, PT ;  /* 0x000000110200720c */ /* 0x000fe20003fc4070 */
[----:B------:R-:W-:-:S02]  /*0e00*/  IMAD.MOV.U32 R6, RZ, RZ, R12 ;  /* 0x000000ffff067224 */ /* 0x000fc400078e000c */
[----:B------:R-:W-:Y:S01]  /*0e10*/  IMAD.MOV.U32 R12, RZ, RZ, R9 ;  /* 0x000000ffff0c7224 */ /* 0x000fe200078e0009 */
[----:B------:R0:W-:Y:S01]  /*0e20*/  STL [R1+0xf2c], R7 ;  /* 0x000f2c0701007387 */ /* 0x0001e20000100800 */
[----:B------:R-:W-:Y:S01]  /*0e30*/  @!P4 IMAD.IADD R11, R11, 0x1, -R2 ;  /* 0x000000010b0bc824 */ /* 0x000fe200078e0a02 */
[----:B------:R-:W-:Y:S01]  /*0e40*/  ISETP.GT.U32.AND P4, PT, R2, R5, PT ;  /* 0x000000050200720c */ /* 0x000fe20003f84070 */
[----:B------:R-:W-:Y:S01]  /*0e50*/  @!P2 IMAD.MOV R12, RZ, RZ, -R12 ;  /* 0x000000ffff0ca224 */ /* 0x000fe200078e0a0c */
[----:B------:R-:W-:Y:S01]  /*0e60*/  ISETP.GE.AND P2, PT, R18, RZ, PT ;  /* 0x000000ff1200720c */ /* 0x000fe20003f46270 */
[----:B------:R-:W-:-:S03]  /*0e70*/  IMAD.HI.U32 R4, R3, R6, RZ ;  /* 0x0000000603047227 */ /* 0x000fc600078e00ff */
[----:B------:R1:W-:Y:S01]  /*0e80*/  STL [R1+0xf28], R12 ;  /* 0x000f280c01007387 */ /* 0x0003e20000100800 */
[----:B------:R-:W-:Y:S01]  /*0e90*/  @!P1 IMAD.IADD R13, R13, 0x1, -R2 ;  /* 0x000000010d0d9824 */ /* 0x000fe200078e0a02 */
[----:B------:R-:W-:Y:S01]  /*0ea0*/  ISETP.GE.AND P1, PT, R19, RZ, PT ;  /* 0x000000ff1300720c */ /* 0x000fe20003f26270 */
[----:B0-----:R-:W-:Y:S02]  /*0eb0*/  IMAD.MOV R7, RZ, RZ, -R4 ;  /* 0x000000ffff077224 */ /* 0x001fe400078e0a04 */
[----:B------:R-:W-:Y:S02]  /*0ec0*/  VIADD R10, R93, 0xa ;  /* 0x0000000a5d0a7836 */ /* 0x000fe40000000000 */
[----:B------:R-:W-:Y:S02]  /*0ed0*/  @!P6 IMAD.IADD R17, R17, 0x1, -R2 ;  /* 0x000000011111e824 */ /* 0x000fe400078e0a02 */
[----:B------:R-:W-:Y:S01]  /*0ee0*/  IMAD R7, R2, R7, R6 ;  /* 0x0000000702077224 */ /* 0x000fe200078e0206 */
[----:B------:R-:W-:Y:S01]  /*0ef0*/  IABS R9, R10 ;  /* 0x0000000a00097213 */ /* 0x000fe20000000000 */
[----:B-1----:R-:W-:-:S02]  /*0f00*/  IMAD.MOV.U32 R12, RZ, RZ, R11 ;  /* 0x000000ffff0c7224 */ /* 0x002fc400078e000b */
[----:B------:R-:W-:Y:S02]  /*0f10*/  @!P4 IMAD.IADD R5, R5, 0x1, -R2 ;  /* 0x000000010505c824 */ /* 0x000fe400078e0a02 */
[----:B------:R-:W-:Y:S02]  /*0f20*/  IMAD.MOV.U32 R6, RZ, RZ, R13 ;  /* 0x000000ffff067224 */ /* 0x000fe400078e000d */
[----:B------:R-:W-:Y:S01]  /*0f30*/  VIADD R18, R93, 0xb ;  /* 0x0000000b5d127836 */ /* 0x000fe20000000000 */
[C---:B------:R-:W-:Y:S01]  /*0f40*/  ISETP.GT.U32.AND P4, PT, R2.reuse, R5, PT ;  /* 0x000000050200720c */ /* 0x040fe20003f84070 */
[----:B------:R-:W-:Y:S01]  /*0f50*/  @!P0 IMAD.MOV R12, RZ, RZ, -R12 ;  /* 0x000000ffff0c8224 */ /* 0x000fe200078e0a0c */
[C---:B------:R-:W-:Y:S01]  /*0f60*/  ISETP.GT.U32.AND P0, PT, R2.reuse, R17, PT ;  /* 0x000000110200720c */ /* 0x040fe20003f04070 */
[----:B------:R-:W-:Y:S01]  /*0f70*/  @!P2 IMAD.MOV R6, RZ, RZ, -R6 ;  /* 0x000000ffff06a224 */ /* 0x000fe200078e0a06 */
[----:B------:R-:W-:Y:S01]  /*0f80*/  IABS R11, R18 ;  /* 0x00000012000b7213 */ /* 0x000fe20000000000 */
[----:B------:R-:W-:Y:S01]  /*0f90*/  IMAD.HI.U32 R4, R3, R9, RZ ;  /* 0x0000000903047227 */ /* 0x000fe200078e00ff */
[----:B------:R-:W-:Y:S01]  /*0fa0*/  STL [R1+0xf24], R12 ;  /* 0x000f240c01007387 */ /* 0x000fe20000100800 */
[----:B------:R-:W-:-:S02]  /*0fb0*/  ISETP.GT.U32.AND P2, PT, R2, R7, PT ;  /* 0x000000070200720c */ /* 0x000fc40003f44070 */
[--C-:B------:R-:W-:Y:S01]  /*0fc0*/  @!P5 IMAD.IADD R15, R15, 0x1, -R2.reuse ;  /* 0x000000010f0fd824 */ /* 0x100fe200078e0a02 */
[----:B------:R0:W-:Y:S01]  /*0fd0*/  STL [R1+0xf20], R6 ;  /* 0x000f200601007387 */ /* 0x0001e20000100800 */
[----:B------:R-:W-:Y:S01]  /*0fe0*/  ISETP.GE.AND P5, PT, R20, RZ, PT ;  /* 0x000000ff1400720c */ /* 0x000fe20003fa6270 */
[----:B------:R-:W-:Y:S02]  /*0ff0*/  VIADD R19, R93, 0xc ;  /* 0x0000000c5d137836 */ /* 0x000fe40000000000 */
[----:B------:R-:W-:Y:S01]  /*1000*/  ISETP.GT.U32.AND P6, PT, R2, R15, PT ;  /* 0x0000000f0200720c */ /* 0x000fe20003fc4070 */
[--C-:B------:R-:W-:Y:S01]  /*1010*/  @!P0 IMAD.IADD R17, R17, 0x1, -R2.reuse ;  /* 0x0000000111118824 */ /* 0x100fe200078e0a02 */
[----:B------:R-:W-:Y:S01]  /*1020*/  ISETP.GE.AND P0, PT, R22, RZ, PT ;  /* 0x000000ff1600720c */ /* 0x000fe20003f06270 */
[----:B------:R-:W-:Y:S02]  /*1030*/  @!P4 IMAD.IADD R5, R5, 0x1, -R2 ;  /* 0x000000010505c824 */ /* 0x000fe400078e0a02 */
[----:B------:R-:W-:-:S02]  /*1040*/  IMAD.MOV.U32 R66, RZ, RZ, R17 ;  /* 0x000000ffff427224 */ /* 0x000fc400078e0011 */
[----:B0-----:R-:W-:Y:S02]  /*1050*/  IMAD.MOV R6, RZ, RZ, -R4 ;  /* 0x000000ffff067224 */ /* 0x001fe400078e0a04 */
[----:B------:R-:W-:-:S04]  /*1060*/  IMAD.HI.U32 R4, R3, R11, RZ ;  /* 0x0000000b03047227 */ /* 0x000fc800078e00ff */
[C---:B------:R-:W-:Y:S01]  /*1070*/  IMAD R9, R2.reuse, R6, R9 ;  /* 0x0000000602097224 */ /* 0x040fe200078e0209 */
[----:B------:R-:W-:Y:S01]  /*1080*/  IABS R6, R19 ;  /* 0x0000001300067213 */ /* 0x000fe20000000000 */
[----:B------:R-:W-:Y:S02]  /*1090*/  IMAD.MOV R4, RZ, RZ, -R4 ;  /* 0x000000ffff047224 */ /* 0x000fe400078e0a04 */
[----:B------:R-:W-:Y:S01]  /*10a0*/  @!P5 IMAD.MOV R66, RZ, RZ, -R66 ;  /* 0x000000ffff42d224 */ /* 0x000fe200078e0a42 */
[C---:B------:R-:W-:Y:S01]  /*10b0*/  ISETP.GT.U32.AND P4, PT, R2.reuse, R9, PT ;  /* 0x000000090200720c */ /* 0x040fe20003f84070 */
[----:B------:R-:W-:Y:S02]  /*10c0*/  IMAD R11, R2, R4, R11 ;  /* 0x00000004020b7224 */ /* 0x000fe400078e020b */
[--C-:B------:R-:W-:Y:S01]  /*10d0*/  @!P2 IMAD.IADD R7, R7, 0x1, -R2.reuse ;  /* 0x000000010707a824 */ /* 0x100fe200078e0a02 */
[----:B------:R-:W-:Y:S01]  /*10e0*/  ISETP.GE.AND P2, PT, R10, RZ, PT ;  /* 0x000000ff0a00720c */ /* 0x000fe20003f46270 */
[----:B------:R-:W-:Y:S01]  /*10f0*/  @!P6 IMAD.IADD R15, R15, 0x1, -R2 ;  /* 0x000000010f0fe824 */ /* 0x000fe200078e0a02 */
[----:B------:R-:W-:Y:S01]  /*1100*/  ISETP.GT.U32.AND P5, PT, R2, R11, PT ;  /* 0x0000000b0200720c */ /* 0x000fe20003fa4070 */
[----:B------:R-:W-:Y:S01]  /*1110*/  IMAD.HI.U32 R4, R3, R6, RZ ;  /* 0x0000000603047227 */ /* 0x000fe200078e00ff */
[----:B------:R-:W-:-:S03]  /*1120*/  ISETP.GE.AND P6, PT, R21, RZ, PT ;  /* 0x000000ff1500720c */ /* 0x000fc60003fc6270 */
[----:B------:R-:W-:Y:S01]  /*1130*/  VIADD R21, R93, 0xe ;  /* 0x0000000e5d157836 */ /* 0x000fe20000000000 */
[----:B------:R-:W-:Y:S01]  /*1140*/  IADD3 R13, PT, PT, -R4, RZ, RZ ;  /* 0x000000ff040d7210 */ /* 0x000fe20007ffe1ff */
[--C-:B------:R-:W-:Y:S01]  /*1150*/  @!P4 IMAD.IADD R9, R9, 0x1, -R2.reuse ;  /* 0x000000010909c824 */ /* 0x100fe200078e0a02 */
[C---:B------:R-:W-:Y:S01]  /*1160*/  ISETP.GT.U32.AND P4, PT, R2.reuse, R7, PT ;  /* 0x000000070200720c */ /* 0x040fe20003f84070 */
[C---:B------:R-:W-:Y:S01]  /*1170*/  VIADD R20, R93.reuse, 0xd ;  /* 0x0000000d5d147836 */ /* 0x040fe20000000000 */
[----:B------:R-:W-:Y:S01]  /*1180*/  IABS R12, R21 ;  /* 0x00000015000c7213 */ /* 0x000fe20000000000 */
[----:B------:R-:W-:Y:S02]  /*1190*/  VIADD R22, R93, 0xf ;  /* 0x0000000f5d167836 */ /* 0x000fe40000000000 */
[----:B------:R-:W-:Y:S01]  /*11a0*/  @!P5 IMAD.IADD R11, R11, 0x1, -R2 ;  /* 0x000000010b0bd824 */ /* 0x000fe200078e0a02 */
[----:B------:R-:W-:Y:S01]  /*11b0*/  IABS R10, R20 ;  /* 0x00000014000a7213 */ /* 0x000fe20000000000 */
[----:B------:R-:W-:Y:S01]  /*11c0*/  IMAD.MOV.U32 R58, RZ, RZ, R5 ;  /* 0x000000ffff3a7224 */ /* 0x000fe200078e0005 */
[----:B------:R-:W-:Y:S01]  /*11d0*/  IABS R16, R22 ;  /* 0x0000001600107213 */ /* 0x000fe20000000000 */
[----:B------:R-:W-:Y:S01]  /*11e0*/  IMAD.MOV.U32 R23, RZ, RZ, R15 ;  /* 0x000000ffff177224 */ /* 0x000fe200078e000f */
[C---:B------:R-:W-:Y:S01]  /*11f0*/  ISETP.GT.U32.AND P5, PT, R2.reuse, R11, PT ;  /* 0x0000000b0200720c */ /* 0x040fe20003fa4070 */
[----:B------:R-:W-:-:S02]  /*1200*/  IMAD R5, R2, R13, R6 ;  /* 0x0000000d02057224 */ /* 0x000fc400078e0206 */
[----:B------:R-:W-:Y:S02]  /*1210*/  IMAD.MOV.U32 R15, RZ, RZ, R12 ;  /* 0x000000ffff0f7224 */ /* 0x000fe400078e000c */
[----:B------:R-:W-:-:S04]  /*1220*/  IMAD.HI.U32 R4, R3, R10, RZ ;  /* 0x0000000a03047227 */ /* 0x000fc800078e00ff */
[----:B------:R-:W-:Y:S01]  /*1230*/  @!P4 IMAD.IADD R7, R7, 0x1, -R2 ;  /* 0x000000010707c824 */ /* 0x000fe200078e0a02 */
[----:B------:R-:W-:Y:S01]  /*1240*/  ISETP.GT.U32.AND P4, PT, R2, R5, PT ;  /* 0x000000050200720c */ /* 0x000fe20003f84070 */
[----:B------:R-:W-:Y:S02]  /*1250*/  IMAD.MOV.U32 R12, RZ, RZ, R16 ;  /* 0x000000ffff0c7224 */ /* 0x000fe400078e0010 */
[----:B------:R-:W-:-:S04]  /*1260*/  IMAD.HI.U32 R6, R3, R15, RZ ;  /* 0x0000000f03067227 */ /* 0x000fc800078e00ff */
[----:B------:R-:W-:Y:S01]  /*1270*/  @!P6 IMAD.MOV R58, RZ, RZ, -R58 ;  /* 0x000000ffff3ae224 */ /* 0x000fe200078e0a3a */
[----:B------:R-:W-:Y:S01]  /*1280*/  ISETP.GE.AND P6, PT, R18, RZ, PT ;  /* 0x000000ff1200720c */ /* 0x000fe20003fc6270 */
[----:B------:R-:W-:Y:S01]  /*1290*/  @!P1 IMAD.MOV R23, RZ, RZ, -R23 ;  /* 0x000000ffff179224 */ /* 0x000fe200078e0a17 */
[----:B------:R-:W-:Y:S01]  /*12a0*/  ISETP.GT.U32.AND P1, PT, R2, R9, PT ;  /* 0x000000090200720c */ /* 0x000fe20003f24070 */
[----:B------:R-:W-:Y:S02]  /*12b0*/  IMAD.MOV R13, RZ, RZ, -R4 ;  /* 0x000000ffff0d7224 */ /* 0x000fe400078e0a04 */
[----:B------:R-:W-:Y:S01]  /*12c0*/  IMAD.HI.U32 R4, R3, R12, RZ ;  /* 0x0000000c03047227 */ /* 0x000fe200078e00ff */
[----:B------:R0:W-:Y:S03]  /*12d0*/  STL [R1+0xf1c], R23 ;  /* 0x000f1c1701007387 */ /* 0x0001e60000100800 */
[----:B------:R-:W-:-:S02]  /*12e0*/  IMAD.MOV R6, RZ, RZ, -R6 ;  /* 0x000000ffff067224 */ /* 0x000fc400078e0a06 */
[----:B------:R-:W-:Y:S02]  /*12f0*/  VIADD R16, R93, 0x10 ;  /* 0x000000105d107836 */ /* 0x000fe40000000000 */
[----:B------:R-:W-:Y:S02]  /*1300*/  IMAD.MOV R17, RZ, RZ, -R4 ;  /* 0x000000ffff117224 */ /* 0x000fe400078e0a04 */
[C---:B------:R-:W-:Y:S01]  /*1310*/  IMAD R15, R2.reuse, R6, R15 ;  /* 0x00000006020f7224 */ /* 0x040fe200078e020f */
[----:B------:R-:W-:Y:S01]  /*1320*/  IABS R6, R16 ;  /* 0x0000001000067213 */ /* 0x000fe20000000000 */
[----:B------:R-:W-:Y:S02]  /*1330*/  @!P5 IMAD.IADD R11, R11, 0x1, -R2 ;  /* 0x000000010b0bd824 */ /* 0x000fe400078e0a02 */
[----:B------:R-:W-:Y:S01]  /*1340*/  IMAD.MOV.U32 R68, RZ, RZ, R7 ;  /* 0x000000ffff447224 */ /* 0x000fe200078e0007 */
[C---:B------:R-:W-:Y:S01]  /*1350*/  ISETP.GT.U32.AND P5, PT, R2.reuse, R15, PT ;  /* 0x0000000f0200720c */ /* 0x040fe20003fa4070 */
[----:B------:R-:W-:-:S02]  /*1360*/  IMAD R7, R2, R17, R12 ;  /* 0x0000001102077224 */ /* 0x000fc400078e020c */
[----:B------:R-:W-:Y:S02]  /*1370*/  IMAD.MOV.U32 R63, RZ, RZ, R11 ;  /* 0x000000ffff3f7224 */ /* 0x000fe400078e000b */
[----:B------:R-:W-:Y:S02]  /*1380*/  @!P4 IMAD.IADD R5, R5, 0x1, -R2 ;  /* 0x000000010505c824 */ /* 0x000fe400078e0a02 */
[C---:B------:R-:W-:Y:S02]  /*1390*/  IMAD R13, R2.reuse, R13, R10 ;  /* 0x0000000d020d7224 */ /* 0x040fe400078e020a */
[----:B------:R-:W-:Y:S01]  /*13a0*/  @!P6 IMAD.MOV R63, RZ, RZ, -R63 ;  /* 0x000000ffff3fe224 */ /* 0x000fe200078e0a3f */
[C---:B------:R-:W-:Y:S01]  /*13b0*/  ISETP.GT.U32.AND P6, PT, R2.reuse, R7, PT ;  /* 0x000000070200720c */ /* 0x040fe20003fc4070 */
[----:B------:R-:W-:Y:S01]  /*13c0*/  @!P1 IMAD.IADD R9, R9, 0x1, -R2 ;  /* 0x0000000109099824 */ /* 0x000fe200078e0a02 */
[C---:B------:R-:W-:Y:S01]  /*13d0*/  ISETP.GT.U32.AND P4, PT, R2.reuse, R13, PT ;  /* 0x0000000d0200720c */ /* 0x040fe20003f84070 */
[----:B------:R-:W-:Y:S01]  /*13e0*/  @!P0 IMAD.MOV R68, RZ, RZ, -R68 ;  /* 0x000000ffff448224 */ /* 0x000fe200078e0a44 */
[----:B------:R-:W-:Y:S01]  /*13f0*/  ISETP.GT.U32.AND P0, PT, R2, R5, PT ;  /* 0x000000050200720c */ /* 0x000fe20003f04070 */
[----:B------:R-:W-:Y:S01]  /*1400*/  IMAD.HI.U32 R4, R3, R6, RZ ;  /* 0x0000000603047227 */ /* 0x000fe200078e00ff */
[----:B------:R-:W-:-:S03]  /*1410*/  ISETP.GE.AND P1, PT, R19, RZ, PT ;  /* 0x000000ff1300720c */ /* 0x000fc60003f26270 */
[----:B------:R-:W-:Y:S02]  /*1420*/  VIADD R17, R93, 0x11 ;  /* 0x000000115d117836 */ /* 0x000fe40000000000 */
[----:B------:R-:W-:Y:S02]  /*1430*/  IMAD.MOV.U32 R62, RZ, RZ, R9 ;  /* 0x000000ffff3e7224 */ /* 0x000fe400078e0009 */
[----:B------:R-:W-:Y:S01]  /*1440*/  IMAD.MOV R9, RZ, RZ, -R4 ;  /* 0x000000ffff097224 */ /* 0x000fe200078e0a04 */
[----:B------:R-:W-:Y:S01]  /*1450*/  IABS R4, R17 ;  /* 0x0000001100047213 */ /* 0x000fe20000000000 */
[----:B------:R-:W-:Y:S01]  /*1460*/  @!P5 IMAD.IADD R15, R15, 0x1, -R2 ;  /* 0x000000010f0fd824 */ /* 0x000fe200078e0a02 */
[----:B------:R-:W-:Y:S01]  /*1470*/  @!P6 IADD3 R7, PT, PT, R7, -R2, RZ ;  /* 0x800000020707e210 */ /* 0x000fe20007ffe0ff */
[C---:B------:R-:W-:Y:S02]  /*1480*/  IMAD R9, R2.reuse, R9, R6 ;  /* 0x0000000902097224 */ /* 0x040fe400078e0206 */
[----:B------:R-:W-:Y:S01]  /*1490*/  IMAD.MOV.U32 R6, RZ, RZ, R4 ;  /* 0x000000ffff067224 */ /* 0x000fe200078e0004 */
[----:B------:R-:W-:Y:S01]  /*14a0*/  ISETP.GT.U32.AND P6, PT, R2, R15, PT ;  /* 0x0000000f0200720c */ /* 0x000fe20003fc4070 */
[--C-:B------:R-:W-:Y:S01]  /*14b0*/  @!P0 IMAD.IADD R5, R5, 0x1, -R2.reuse ;  /* 0x0000000105058824 */ /* 0x100fe200078e0a02 */
[----:B------:R-:W-:Y:S01]  /*14c0*/  ISETP.GE.AND P0, PT, R21, RZ, PT ;  /* 0x000000ff1500720c */ /* 0x000fe20003f06270 */
[----:B------:R-:W-:Y:S01]  /*14d0*/  @!P4 IMAD.IADD R13, R13, 0x1, -R2 ;  /* 0x000000010d0dc824 */ /* 0x000fe200078e0a02 */
[----:B------:R-:W-:Y:S01]  /*14e0*/  ISETP.GE.AND P4, PT, R22, RZ, PT ;  /* 0x000000ff1600720c */ /* 0x000fe20003f86270 */
[----:B------:R-:W-:-:S03]  /*14f0*/  IMAD.HI.U32 R4, R3, R6, RZ ;  /* 0x0000000603047227 */ /* 0x000fc600078e00ff */
[C---:B------:R-:W-:Y:S01]  /*1500*/  ISETP.GT.U32.AND P5, PT, R2.reuse, R13, PT ;  /* 0x0000000d0200720c */ /* 0x040fe20003fa4070 */
[----:B------:R-:W-:Y:S02]  /*1510*/  IMAD.MOV.U32 R67, RZ, RZ, R5 ;  /* 0x000000ffff437224 */ /* 0x000fe400078e0005 */
[----:B------:R-:W-:Y:S02]  /*1520*/  IMAD.MOV R5, RZ, RZ, -R4 ;  /* 0x000000ffff057224 */ /* 0x000fe400078e0a04 */
[----:B------:R-:W-:Y:S02]  /*1530*/  @!P6 IMAD.IADD R15, R15, 0x1, -R2 ;  /* 0x000000010f0fe824 */ /* 0x000fe400078e0a02 */
[C---:B------:R-:W-:Y:S02]  /*1540*/  IMAD R5, R2.reuse, R5, R6 ;  /* 0x0000000502057224 */ /* 0x040fe400078e0206 */
[----:B------:R-:W-:Y:S02]  /*1550*/  VIADD R18, R93, 0x12 ;  /* 0x000000125d127836 */ /* 0x000fe40000000000 */
[----:B------:R-:W-:Y:S01]  /*1560*/  @!P2 IMAD.MOV R62, RZ, RZ, -R62 ;  /* 0x000000ffff3ea224 */ /* 0x000fe200078e0a3e */
[C---:B------:R-:W-:Y:S01]  /*1570*/  ISETP.GT.U32.AND P6, PT, R2.reuse, R5, PT ;  /* 0x000000050200720c */ /* 0x040fe20003fc4070 */
[----:B------:R-:W-:Y:S01]  /*1580*/  @!P5 IMAD.IADD R13, R13, 0x1, -R2 ;  /* 0x000000010d0dd824 */ /* 0x000fe200078e0a02 */
[----:B------:R-:W-:Y:S01]  /*1590*/  IABS R11, R18 ;  /* 0x00000012000b7213 */ /* 0x000fe20000000000 */
[----:B------:R-:W-:Y:S01]  /*15a0*/  @!P1 IMAD.MOV R67, RZ, RZ, -R67 ;  /* 0x000000ffff439224 */ /* 0x000fe200078e0a43 */
[----:B------:R-:W-:Y:S01]  /*15b0*/  ISETP.GT.U32.AND P5, PT, R2, R9, PT ;  /* 0x000000090200720c */ /* 0x000fe20003fa4070 */
[C---:B------:R-:W-:Y:S01]  /*15c0*/  VIADD R19, R93.reuse, 0x13 ;  /* 0x000000135d137836 */ /* 0x040fe20000000000 */
[----:B------:R-:W-:Y:S01]  /*15d0*/  ISETP.GE.AND P2, PT, R20, RZ, PT ;  /* 0x000000ff1400720c */ /* 0x000fe20003f46270 */
[----:B------:R-:W-:Y:S01]  /*15e0*/  VIADD R20, R93, 0x14 ;  /* 0x000000145d147836 */ /* 0x000fe20000000000 */
[----:B------:R-:W-:Y:S01]  /*15f0*/  ISETP.GT.U32.AND P1, PT, R2, R7, PT ;  /* 0x000000070200720c */ /* 0x000fe20003f24070 */
[----:B------:R-:W-:Y:S01]  /*1600*/  IMAD.HI.U32 R4, R3, R11, RZ ;  /* 0x0000000b03047227 */ /* 0x000fe200078e00ff */
[----:B------:R-:W-:-:S02]  /*1610*/  IABS R10, R19 ;  /* 0x00000013000a7213 */ /* 0x000fc40000000000 */
[----:B------:R-:W-:Y:S01]  /*1620*/  IABS R12, R20 ;  /* 0x00000014000c7213 */ /* 0x000fe20000000000 */
[----:B------:R-:W-:Y:S02]  /*1630*/  @!P6 IMAD.IADD R5, R5, 0x1, -R2 ;  /* 0x000000010505e824 */ /* 0x000fe400078e0a02 */
[----:B------:R-:W-:Y:S02]  /*1640*/  IMAD.MOV R6, RZ, RZ, -R4 ;  /* 0x000000ffff067224 */ /* 0x000fe400078e0a04 */
[----:B------:R-:W-:Y:S01]  /*1650*/  @!P5 IMAD.IADD R9, R9, 0x1, -R2 ;  /* 0x000000010909d824 */ /* 0x000fe200078e0a02 */
[C---:B------:R-:W-:Y:S01]  /*1660*/  ISETP.GT.U32.AND P6, PT, R2.reuse, R5, PT ;  /* 0x000000050200720c */ /* 0x040fe20003fc4070 */
[----:B------:R-:W-:Y:S01]  /*1670*/  IMAD R11, R2, R6, R11 ;  /* 0x00000006020b7224 */ /* 0x000fe200078e020b */
[----:B------:R-:W-:Y:S01]  /*1680*/  ISETP.GE.AND P5, PT, R17, RZ, PT ;  /* 0x000000ff1100720c */ /* 0x000fe20003fa6270 */
[----:B------:R-:W-:-:S04]  /*1690*/  IMAD.HI.U32 R6, R3, R12, RZ ;  /* 0x0000000c03067227 */ /* 0x000fc800078e00ff */
[----:B------:R-:W-:Y:S02]  /*16a0*/  IMAD.MOV.U32 R61, RZ, RZ, R13 ;  /* 0x000000ffff3d7224 */ /* 0x000fe400078e000d */
[----:B------:R-:W-:Y:S01]  /*16b0*/  @!P1 IMAD.IADD R7, R7, 0x1, -R2 ;  /* 0x0000000107079824 */ /* 0x000fe200078e0a02 */
[----:B------:R-:W-:Y:S01]  /*16c0*/  ISETP.GE.AND P1, PT, R16, RZ, PT ;  /* 0x000000ff1000720c */ /* 0x000fe20003f26270 */
[----:B------:R-:W-:Y:S02]  /*16d0*/  IMAD.MOV.U32 R60, RZ, RZ, R15 ;  /* 0x000000ffff3c7224 */ /* 0x000fe400078e000f */
[----:B------:R-:W-:Y:S01]  /*16e0*/  @!P2 IMAD.MOV R61, RZ, RZ, -R61 ;  /* 0x000000ffff3da224 */ /* 0x000fe200078e0a3d */
[----:B------:R-:W-:Y:S01]  /*16f0*/  ISETP.GT.U32.AND P2, PT, R2, R9, PT ;  /* 0x000000090200720c */ /* 0x000fe20003f44070 */
[----:B------:R-:W-:Y:S02]  /*1700*/  IMAD.MOV R15, RZ, RZ, -R6 ;  /* 0x000000ffff0f7224 */ /* 0x000fe400078e0a06 */
[----:B------:R-:W-:-:S02]  /*1710*/  IMAD.MOV.U32 R59, RZ, RZ, R7 ;  /* 0x000000ffff3b7224 */ /* 0x000fc400078e0007 */
[----:B------:R-:W-:-:S04]  /*1720*/  IMAD.HI.U32 R4, R3, R10, RZ ;  /* 0x0000000a03047227 */ /* 0x000fc800078e00ff */
[----:B------:R-:W-:Y:S01]  /*1730*/  @!P0 IMAD.MOV R60, RZ, RZ, -R60 ;  /* 0x000000ffff3c8224 */ /* 0x000fe200078e0a3c */
[C---:B------:R-:W-:Y:S01]  /*1740*/  ISETP.GT.U32.AND P0, PT, R2.reuse, R11, PT ;  /* 0x0000000b0200720c */ /* 0x040fe20003f04070 */
[C---:B------:R-:W-:Y:S02]  /*1750*/  IMAD R7, R2.reuse, R15, R12 ;  /* 0x0000000f02077224 */ /* 0x040fe400078e020c */
[----:B------:R-:W-:Y:S02]  /*1760*/  IMAD.MOV R13, RZ, RZ, -R4 ;  /* 0x000000ffff0d7224 */ /* 0x000fe400078e0a04 */
[----:B------:R-:W-:Y:S01]  /*1770*/  @!P6 IMAD.IADD R5, R5, 0x1, -R2 ;  /* 0x000000010505e824 */ /* 0x000fe200078e0a02 */
[C---:B------:R-:W-:Y:S01]  /*1780*/  ISETP.GT.U32.AND P6, PT, R2.reuse, R7, PT ;  /* 0x000000070200720c */ /* 0x040fe20003fc4070 */
[----:B------:R-:W-:Y:S02]  /*1790*/  IMAD R13, R2, R13, R10 ;  /* 0x0000000d020d7224 */ /* 0x000fe400078e020a */
[----:B------:R-:W-:-:S02]  /*17a0*/  VIADD R12, R93, 0x16 ;  /* 0x000000165d0c7836 */ /* 0x000fc40000000000 */
[----:B------:R-:W-:Y:S02]  /*17b0*/  VIADD R10, R93, 0x15 ;  /* 0x000000155d0a7836 */ /* 0x000fe40000000000 */
[--C-:B------:R-:W-:Y:S01]  /*17c0*/  @!P2 IMAD.IADD R9, R9, 0x1, -R2.reuse ;  /* 0x000000010909a824 */ /* 0x100fe200078e0a02 */
[----:B------:R-:W-:Y:S01]  /*17d0*/  IABS R4, R12 ;  /* 0x0000000c00047213 */ /* 0x000fe20000000000 */
[----:B------:R-:W-:Y:S01]  /*17e0*/  @!P0 IMAD.IADD R11, R11, 0x1, -R2 ;  /* 0x000000010b0b8824 */ /* 0x000fe200078e0a02 */
[----:B------:R-:W-:Y:S01]  /*17f0*/  IABS R6, R10 ;  /* 0x0000000a00067213 */ /* 0x000fe20000000000 */
[----:B------:R-:W-:Y:S01]  /*1800*/  IMAD.MOV.U32 R64, RZ, RZ, R9 ;  /* 0x000000ffff407224 */ /* 0x000fe200078e0009 */
[----:B------:R-:W-:Y:S01]  /*1810*/  ISETP.GE.AND P0, PT, R19, RZ, PT ;  /* 0x000000ff1300720c */ /* 0x000fe20003f06270 */
[----:B------:R-:W-:Y:S01]  /*1820*/  IMAD.MOV.U32 R9, RZ, RZ, R4 ;  /* 0x000000ffff097224 */ /* 0x000fe200078e0004 */
[----:B------:R-:W-:Y:S01]  /*1830*/  ISETP.GE.AND P2, PT, R18, RZ, PT ;  /* 0x000000ff1200720c */ /* 0x000fe20003f46270 */
[----:B------:R-:W-:Y:S01]  /*1840*/  @!P1 IMAD.MOV R64, RZ, RZ, -R64 ;  /* 0x000000ffff409224 */ /* 0x000fe200078e0a40 */
[----:B------:R-:W-:Y:S01]  /*1850*/  ISETP.GT.U32.AND P1, PT, R2, R11, PT ;  /* 0x0000000b0200720c */ /* 0x000fe20003f24070 */
[----:B------:R-:W-:-:S02]  /*1860*/  @!P6 IMAD.IADD R7, R7, 0x1, -R2 ;  /* 0x000000010707e824 */ /* 0x000fc400078e0a02 */
[----:B------:R-:W-:-:S03]  /*1870*/  IMAD.HI.U32 R4, R3, R6, RZ ;  /* 0x0000000603047227 */ /* 0x000fc600078e00ff */
[----:B------:R-:W-:Y:S01]  /*1880*/  ISETP.GT.U32.AND P6, PT, R2, R7, PT ;  /* 0x000000070200720c */ /* 0x000fe20003fc4070 */
[----:B------:R-:W-:Y:S02]  /*1890*/  IMAD.MOV.U32 R65, RZ, RZ, R5 ;  /* 0x000000ffff417224 */ /* 0x000fe400078e0005 */
[----:B------:R-:W-:Y:S02]  /*18a0*/  IMAD.MOV R5, RZ, RZ, -R4 ;  /* 0x000000ffff057224 */ /* 0x000fe400078e0a04 */
[----:B------:R-:W-:Y:S01]  /*18b0*/  IMAD.HI.U32 R4, R3, R9, RZ ;  /* 0x0000000903047227 */ /* 0x000fe200078e00ff */
[----:B------:R-:W-:Y:S02]  /*18c0*/  @!P5 IADD3 R65, PT, PT, -R65, RZ, RZ ;  /* 0x000000ff4141d210 */ /* 0x000fe40007ffe1ff */
[----:B------:R-:W-:Y:S01]  /*18d0*/  ISETP.GE.AND P5, PT, R20, RZ, PT ;  /* 0x000000ff1400720c */ /* 0x000fe20003fa6270 */
[----:B------:R-:W-:Y:S01]  /*18e0*/  @!P4 IMAD.MOV R59, RZ, RZ, -R59 ;  /* 0x000000ffff3bc224 */ /* 0x000fe200078e0a3b */
[C---:B------:R-:W-:Y:S01]  /*18f0*/  ISETP.GT.U32.AND P4, PT, R2.reuse, R13, PT ;  /* 0x0000000d0200720c */ /* 0x040fe20003f84070 */
[----:B------:R-:W-:-:S02]  /*1900*/  IMAD R5, R2, R5, R6 ;  /* 0x0000000502057224 */ /* 0x000fc400078e0206 */
[----:B------:R-:W-:Y:S02]  /*1910*/  IMAD.MOV R4, RZ, RZ, -R4 ;  /* 0x000000ffff047224 */ /* 0x000fe400078e0a04 */
[--C-:B------:R-:W-:Y:S01]  /*1920*/  @!P1 IMAD.IADD R11, R11, 0x1, -R2.reuse ;  /* 0x000000010b0b9824 */ /* 0x100fe200078e0a02 */
[C---:B------:R-:W-:Y:S01]  /*1930*/  ISETP.GT.U32.AND P1, PT, R2.reuse, R5, PT ;  /* 0x000000050200720c */ /* 0x040fe20003f24070 */
[C---:B------:R-:W-:Y:S02]  /*1940*/  IMAD R9, R2.reuse, R4, R9 ;  /* 0x0000000402097224 */ /* 0x040fe400078e0209 */
[----:B------:R-:W-:Y:S02]  /*1950*/  VIADD R16, R93, 0x17 ;  /* 0x000000175d107836 */ /* 0x000fe40000000000 */
[--C-:B------:R-:W-:Y:S01]  /*1960*/  @!P6 IMAD.IADD R7, R7, 0x1, -R2.reuse ;  /* 0x000000010707e824 */ /* 0x100fe200078e0a02 */
[----:B------:R-:W-:Y:S01]  /*1970*/  ISETP.GT.U32.AND P6, PT, R2, R9, PT ;  /* 0x000000090200720c */ /* 0x000fe20003fc4070 */
[----:B------:R-:W-:Y:S01]  /*1980*/  @!P4 IMAD.IADD R13, R13, 0x1, -R2 ;  /* 0x000000010d0dc824 */ /* 0x000fe200078e0a02 */
[----:B------:R-:W-:Y:S01]  /*1990*/  IABS R15, R16 ;  /* 0x00000010000f7213 */ /* 0x000fe20000000000 */
[----:B------:R-:W-:-:S02]  /*19a0*/  VIADD R17, R93, 0x18 ;  /* 0x000000185d117836 */ /* 0x000fc40000000000 */
[----:B0-----:R-:W-:Y:S01]  /*19b0*/  IMAD.MOV.U32 R23, RZ, RZ, R11 ;  /* 0x000000ffff177224 */ /* 0x001fe200078e000b */
[----:B------:R-:W-:Y:S01]  /*19c0*/  ISETP.GT.U32.AND P4, PT, R2, R13, PT ;  /* 0x0000000d0200720c */ /* 0x000fe20003f84070 */
[----:B------:R-:W-:Y:S01]  /*19d0*/  IMAD.HI.U32 R4, R3, R15, RZ ;  /* 0x0000000f03047227 */ /* 0x000fe200078e00ff */
[----:B------:R-:W-:-:S03]  /*19e0*/  IABS R6, R17 ;  /* 0x0000001100067213 */ /* 0x000fc60000000000 */
[----:B------:R-:W-:Y:S01]  /*19f0*/  @!P1 IMAD.IADD R5, R5, 0x1, -R2 ;  /* 0x0000000105059824 */ /* 0x000fe200078e0a02 */
[----:B------:R-:W-:Y:S01]  /*1a00*/  ISETP.GE.AND P1, PT, R12, RZ, PT ;  /* 0x000000ff0c00720c */ /* 0x000fe20003f26270 */
[----:B------:R-:W-:Y:S02]  /*1a10*/  IMAD.MOV R4, RZ, RZ, -R4 ;  /* 0x000000ffff047224 */ /* 0x000fe400078e0a04 */
[----:B------:R-:W-:Y:S01]  /*1a20*/  @!P6 IMAD.IADD R9, R9, 0x1, -R2 ;  /* 0x000000010909e824 */ /* 0x000fe200078e0a02 */
[C---:B------:R-:W-:Y:S01]  /*1a30*/  ISETP.GT.U32.AND P6, PT, R2.reuse, R5, PT ;  /* 0x000000050200720c */ /* 0x040fe20003fc4070 */
[----:B------:R-:W-:Y:S02]  /*1a40*/  IMAD R15, R2, R4, R15 ;  /* 0x00000004020f7224 */ /* 0x000fe400078e020f */
[----:B------:R-:W-:-:S04]  /*1a50*/  IMAD.HI.U32 R4, R3, R6, RZ ;  /* 0x0000000603047227 */ /* 0x000fc800078e00ff */
[----:B------:R-:W-:Y:S02]  /*1a60*/  IMAD.MOV.U32 R11, RZ, RZ, R7 ;  /* 0x000000ffff0b7224 */ /* 0x000fe400078e0007 */
[----:B------:R-:W-:Y:S02]  /*1a70*/  IMAD.MOV R7, RZ, RZ, -R4 ;  /* 0x000000ffff077224 */ /* 0x000fe400078e0a04 */
[----:B------:R-:W-:Y:S01]  /*1a80*/  @!P4 IMAD.IADD R13, R13, 0x1, -R2 ;  /* 0x000000010d0dc824 */ /* 0x000fe200078e0a02 */
[----:B------:R-:W-:Y:S01]  /*1a90*/  ISETP.GE.AND P4, PT, R10, RZ, PT ;  /* 0x000000ff0a00720c */ /* 0x000fe20003f86270 */
[C---:B------:R-:W-:Y:S02]  /*1aa0*/  IMAD R7, R2.reuse, R7, R6 ;  /* 0x0000000702077224 */ /* 0x040fe400078e0206 */
[----:B------:R-:W-:Y:S01]  /*1ab0*/  @!P0 IMAD.MOV R13, RZ, RZ, -R13 ;  /* 0x000000ffff0d8224 */ /* 0x000fe200078e0a0d */
[C---:B------:R-:W-:Y:S01]  /*1ac0*/  ISETP.GT.U32.AND P0, PT, R2.reuse, R15, PT ;  /* 0x0000000f0200720c */ /* 0x040fe20003f04070 */
[----:B------:R-:W-:Y:S01]  /*1ad0*/  @!P6 IMAD.IADD R5, R5, 0x1, -R2 ;  /* 0x000000010505e824 */ /* 0x000fe200078e0a02 */
[----:B------:R-:W-:Y:S01]  /*1ae0*/  ISETP.GT.U32.AND P6, PT, R2, R7, PT ;  /* 0x000000070200720c */ /* 0x000fe20003fc4070 */
[----:B------:R-:W-:-:S02]  /*1af0*/  VIADD R19, R93, 0x1a ;  /* 0x0000001a5d137836 */ /* 0x000fc40000000000 */
[C---:B------:R-:W-:Y:S02]  /*1b00*/  VIADD R18, R93.reuse, 0x19 ;  /* 0x000000195d127836 */ /* 0x040fe40000000000 */
[----:B------:R-:W-:Y:S01]  /*1b10*/  VIADD R20, R93, 0x1b ;  /* 0x0000001b5d147836 */ /* 0x000fe20000000000 */
[----:B------:R-:W-:Y:S01]  /*1b20*/  IABS R12, R19 ;  /* 0x00000013000c7213 */ /* 0x000fe20000000000 */
[----:B------:R-:W-:Y:S01]  /*1b30*/  @!P2 IMAD.MOV R23, RZ, RZ, -R23 ;  /* 0x000000ffff17a224 */ /* 0x000fe200078e0a17 */
[----:B------:R-:W-:Y:S01]  /*1b40*/  IABS R10, R18 ;  /* 0x00000012000a7213 */ /* 0x000fe20000000000 */
[----:B------:R-:W-:Y:S01]  /*1b50*/  @!P5 IMAD.MOV R11, RZ, RZ, -R11 ;  /* 0x000000ffff0bd224 */ /* 0x000fe200078e0a0b */
[----:B------:R-:W-:Y:S01]  /*1b60*/  ISETP.GE.AND P5, PT, R16, RZ, PT ;  /* 0x000000ff1000720c */ /* 0x000fe20003fa6270 */
[----:B------:R-:W-:Y:S01]  /*1b70*/  IMAD.HI.U32 R6, R3, R12, RZ ;  /* 0x0000000c03067227 */ /* 0x000fe200078e00ff */
[----:B------:R-:W-:Y:S01]  /*1b80*/  ISETP.GT.U32.AND P2, PT, R2, R9, PT ;  /* 0x000000090200720c */ /* 0x000fe20003f44070 */
[----:B------:R-:W-:Y:S01]  /*1b90*/  STL [R1+0xf34], R23 ;  /* 0x000f341701007387 */ /* 0x000fe20000100800 */
[----:B------:R-:W-:Y:S01]  /*1ba0*/  IABS R16, R20 ;  /* 0x0000001400107213 */ /* 0x000fe20000000000 */
[----:B------:R-:W-:Y:S01]  /*1bb0*/  @!P0 IMAD.IADD R15, R15, 0x1, -R2 ;  /* 0x000000010f0f8824 */ /* 0x000fe200078e0a02 */
[----:B------:R-:W-:Y:S01]  /*1bc0*/  ISETP.GE.AND P0, PT, R18, RZ, PT ;  /* 0x000000ff1200720c */ /* 0x000fe20003f06270 */
[----:B------:R0:W-:Y:S01]  /*1bd0*/  STL [R1+0xf38], R13 ;  /* 0x000f380d01007387 */ /* 0x0001e20000100800 */
[----:B------:R-:W-:-:S02]  /*1be0*/  IMAD.MOV.U32 R21, RZ, RZ, R5 ;  /* 0x000000ffff157224 */ /* 0x000fc400078e0005 */
[----:B------:R-:W-:Y:S01]  /*1bf0*/  @!P6 IMAD.IADD R7, R7, 0x1, -R2 ;  /* 0x000000010707e824 */ /* 0x000fe200078e0a02 */
[----:B------:R1:W-:Y:S01]  /*1c00*/  STL [R1+0xf3c], R11 ;  /* 0x000f3c0b01007387 */ /* 0x0003e20000100800 */
[----:B------:R-:W-:-:S03]  /*1c10*/  IMAD.HI.U32 R4, R3, R10, RZ ;  /* 0x0000000a03047227 */ /* 0x000fc600078e00ff */
[C---:B------:R-:W-:Y:S01]  /*1c20*/  ISETP.GT.U32.AND P6, PT, R2.reuse, R7, PT ;  /* 0x000000070200720c */ /* 0x040fe20003fc4070 */
[----:B------:R-:W-:Y:S01]  /*1c30*/  @!P4 IMAD.MOV R21, RZ, RZ, -R21 ;  /* 0x000000ffff15c224 */ /* 0x000fe200078e0a15 */
[----:B------:R-:W-:Y:S01]  /*1c40*/  ISETP.GT.U32.AND P4, PT, R2, R15, PT ;  /* 0x0000000f0200720c */ /* 0x000fe20003f84070 */
[----:B0-----:R-:W-:Y:S02]  /*1c50*/  IMAD.MOV R13, RZ, RZ, -R6 ;  /* 0x000000ffff0d7224 */ /* 0x001fe400078e0a06 */
[----:B------:R-:W-:Y:S01]  /*1c60*/  IMAD.MOV.U32 R6, RZ, RZ, R16 ;  /* 0x000000ffff067224 */ /* 0x000fe200078e0010 */
[----:B------:R-:W-:Y:S01]  /*1c70*/  STL [R1+0xf40], R21 ;  /* 0x000f401501007387 */ /* 0x000fe20000100800 */
[----:B-1----:R-:W-:Y:S02]  /*1c80*/  IMAD.MOV R11, RZ, RZ, -R4 ;  /* 0x000000ffff0b7224 */ /* 0x002fe400078e0a04 */
[----:B------:R-:W-:-:S04]  /*1c90*/  IMAD.HI.U32 R4, R3, R6, RZ ;  /* 0x0000000603047227 */ /* 0x000fc800078e00ff */
[C---:B------:R-:W-:Y:S02]  /*1ca0*/  IMAD R13, R2.reuse, R13, R12 ;  /* 0x0000000d020d7224 */ /* 0x040fe400078e020c */
[----:B------:R-:W-:Y:S01]  /*1cb0*/  @!P2 IMAD.IADD R9, R9, 0x1, -R2 ;  /* 0x000000010909a824 */ /* 0x000fe200078e0a02 */
[----:B------:R-:W-:Y:S01]  /*1cc0*/  ISETP.GE.AND P2, PT, R17, RZ, PT ;  /* 0x000000ff1100720c */ /* 0x000fe20003f46270 */
[----:B------:R-:W-:Y:S02]  /*1cd0*/  VIADD R12, R93, 0x1c ;  /* 0x0000001c5d0c7836 */ /* 0x000fe40000000000 */
[----:B------:R-:W-:Y:S02]  /*1ce0*/  IMAD.MOV R5, RZ, RZ, -R4 ;  /* 0x000000ffff057224 */ /* 0x000fe400078e0a04 */
[----:B------:R-:W-:Y:S01]  /*1cf0*/  IMAD R11, R2, R11, R10 ;  /* 0x0000000b020b7224 */ /* 0x000fe200078e020a */
[----:B------:R-:W-:Y:S01]  /*1d00*/  IABS R10, R12 ;  /* 0x0000000c000a7213 */ /* 0x000fe20000000000 */
[----:B------:R-:W-:-:S02]  /*1d10*/  IMAD.MOV.U32 R16, RZ, RZ, R9 ;  /* 0x000000ffff107224 */ /* 0x000fc400078e0009 */
[C---:B------:R-:W-:Y:S02]  /*1d20*/  IMAD R5, R2.reuse, R5, R6 ;  /* 0x0000000502057224 */ /* 0x040fe400078e0206 */
[----:B------:R-:W-:Y:S01]  /*1d30*/  @!P1 IMAD.MOV R16, RZ, RZ, -R16 ;  /* 0x000000ffff109224 */ /* 0x000fe200078e0a10 */
[C---:B------:R-:W-:Y:S01]  /*1d40*/  ISETP.GT.U32.AND P1, PT, R2.reuse, R11, PT ;  /* 0x0000000b0200720c */ /* 0x040fe20003f24070 */
[--C-:B------:R-:W-:Y:S01]  /*1d50*/  @!P4 IMAD.IADD R15, R15, 0x1, -R2.reuse ;  /* 0x000000010f0fc824 */ /* 0x100fe200078e0a02 */
[C---:B------:R-:W-:Y:S01]  /*1d60*/  ISETP.GT.U32.AND P4, PT, R2.reuse, R13, PT ;  /* 0x0000000d0200720c */ /* 0x040fe20003f84070 */
[----:B------:R-:W-:Y:S01]  /*1d70*/  @!P6 IMAD.IADD R7, R7, 0x1, -R2 ;  /* 0x000000010707e824 */ /* 0x000fe200078e0a02 */
[----:B------:R-:W-:Y:S01]  /*1d80*/  ISETP.GT.U32.AND P6, PT, R2, R5, PT ;  /* 0x000000050200720c */ /* 0x000fe20003fc4070 */
[----:B------:R-:W-:Y:S01]  /*1d90*/  IMAD.MOV.U32 R9, RZ, RZ, R10 ;  /* 0x000000ffff097224 */ /* 0x000fe200078e000a */
[----:B------:R0:W-:Y:S01]  /*1da0*/  STL [R1+0xf44], R16 ;  /* 0x000f441001007387 */ /* 0x0001e20000100800 */
[----:B------:R-:W-:-:S02]  /*1db0*/  VIADD R18, R93, 0x1e ;  /* 0x0000001e5d127836 */ /* 0x000fc40000000000 */
[----:B------:R-:W-:-:S03]  /*1dc0*/  IMAD.HI.U32 R4, R3, R9, RZ ;  /* 0x0000000903047227 */ /* 0x000fc600078e00ff */
[----:B------:R-:W-:Y:S01]  /*1dd0*/  IABS R10, R18 ;  /* 0x00000012000a7213 */ /* 0x000fe20000000000 */
[----:B------:R-:W-:Y:S02]  /*1de0*/  IMAD.MOV R4, RZ, RZ, -R4 ;  /* 0x000000ffff047224 */ /* 0x000fe400078e0a04 */
[--C-:B------:R-:W-:Y:S01]  /*1df0*/  @!P4 IMAD.IADD R13, R13, 0x1, -R2.reuse ;  /* 0x000000010d0dc824 */ /* 0x100fe200078e0a02 */
[----:B0-----:R-:W-:Y:S01]  /*1e00*/  IADD3 R16, PT, PT, R93, 0x1d, RZ ;  /* 0x0000001d5d107810 */ /* 0x001fe20007ffe0ff */
[C---:B------:R-:W-:Y:S02]  /*1e10*/  IMAD R9, R2.reuse, R4, R9 ;  /* 0x0000000402097224 */ /* 0x040fe400078e0209 */
[----:B------:R-:W-:Y:S01]  /*1e20*/  IMAD.MOV.U32 R22, RZ, RZ, R15 ;  /* 0x000000ffff167224 */ /* 0x000fe200078e000f */
[----:B------:R-:W-:Y:S01]  /*1e30*/  IABS R6, R16 ;  /* 0x0000001000067213 */ /* 0x000fe20000000000 */
[----:B------:R-:W-:Y:S01]  /*1e40*/  @!P6 IMAD.IADD R5, R5, 0x1, -R2 ;  /* 0x000000010505e824 */ /* 0x000fe200078e0a02 */
[----:B------:R-:W-:Y:S01]  /*1e50*/  ISETP.GT.U32.AND P6, PT, R2, R13, PT ;  /* 0x0000000d0200720c */ /* 0x000fe20003fc4070 */
[----:B------:R-:W-:-:S02]  /*1e60*/  @!P5 IMAD.MOV R22, RZ, RZ, -R22 ;  /* 0x000000ffff16d224 */ /* 0x000fc400078e0a16 */
[C---:B------:R-:W-:Y:S01]  /*1e70*/  IMAD.HI.U32 R4, R3.reuse, R6, RZ ;  /* 0x0000000603047227 */ /* 0x040fe200078e00ff */
[----:B------:R-:W-:Y:S02]  /*1e80*/  ISETP.GT.U32.AND P5, PT, R2, R5, PT ;  /* 0x000000050200720c */ /* 0x000fe40003fa4070 */
[----:B------:R0:W-:Y:S01]  /*1e90*/  STL [R1+0xf4c], R22 ;  /* 0x000f4c1601007387 */ /* 0x0001e20000100800 */
[----:B------:R-:W-:Y:S02]  /*1ea0*/  IMAD.MOV R15, RZ, RZ, -R4 ;  /* 0x000000ffff0f7224 */ /* 0x000fe400078e0a04 */
[----:B------:R-:W-:-:S04]  /*1eb0*/  IMAD.HI.U32 R4, R3, R10, RZ ;  /* 0x0000000a03047227 */ /* 0x000fc800078e00ff */
[----:B------:R-:W-:Y:S01]  /*1ec0*/  @!P1 IMAD.IADD R11, R11, 0x1, -R2 ;  /* 0x000000010b0b9824 */ /* 0x000fe200078e0a02 */
[----:B------:R-:W-:Y:S01]  /*1ed0*/  ISETP.GE.AND P1, PT, R19, RZ, PT ;  /* 0x000000ff1300720c */ /* 0x000fe20003f26270 */
[----:B------:R-:W-:Y:S02]  /*1ee0*/  IMAD.MOV.U32 R19, RZ, RZ, R7 ;  /* 0x000000ffff137224 */ /* 0x000fe400078e0007 */
[----:B------:R-:W-:Y:S01]  /*1ef0*/  IMAD.MOV R7, RZ, RZ, -R4 ;  /* 0x000000ffff077224 */ /* 0x000fe200078e0a04 */
[C---:B------:R-:W-:Y:S01]  /*1f00*/  ISETP.GT.U32.AND P4, PT, R2.reuse, R11, PT ;  /* 0x0000000b0200720c */ /* 0x040fe20003f84070 */
[C---:B------:R-:W-:Y:S02]  /*1f10*/  IMAD R15, R2.reuse, R15, R6 ;  /* 0x0000000f020f7224 */ /* 0x040fe400078e0206 */
[----:B------:R-:W-:Y:S01]  /*1f20*/  @!P2 IMAD.MOV R19, RZ, RZ, -R19 ;  /* 0x000000ffff13a224 */ /* 0x000fe200078e0a13 */
[C---:B------:R-:W-:Y:S01]  /*1f30*/  ISETP.GT.U32.AND P2, PT, R2.reuse, R9, PT ;  /* 0x000000090200720c */ /* 0x040fe20003f44070 */
[----:B------:R-:W-:-:S02]  /*1f40*/  IMAD R7, R2, R7, R10 ;  /* 0x0000000702077224 */ /* 0x000fc400078e020a */
[--C-:B------:R-:W-:Y:S01]  /*1f50*/  @!P6 IMAD.IADD R13, R13, 0x1, -R2.reuse ;  /* 0x000000010d0de824 */ /* 0x100fe200078e0a02 */
[C---:B------:R-:W-:Y:S01]  /*1f60*/  ISETP.GT.U32.AND P6, PT, R2.reuse, R15, PT ;  /* 0x0000000f0200720c */ /* 0x040fe20003fc4070 */
[--C-:B------:R-:W-:Y:S01]  /*1f70*/  @!P5 IMAD.IADD R5, R5, 0x1, -R2.reuse ;  /* 0x000000010505d824 */ /* 0x100fe200078e0a02 */
[----:B------:R-:W-:Y:S01]  /*1f80*/  ISETP.GT.U32.AND P5, PT, R2, R7, PT ;  /* 0x000000070200720c */ /* 0x000fe20003fa4070 */
[----:B------:R-:W-:Y:S01]  /*1f90*/  VIADD R21, R93, 0x1f ;  /* 0x0000001f5d157836 */ /* 0x000fe20000000000 */
[----:B------:R1:W-:Y:S01]  /*1fa0*/  STL [R1+0xf48], R19 ;  /* 0x000f481301007387 */ /* 0x0003e20000100800 */
[--C-:B------:R-:W-:Y:S01]  /*1fb0*/  @!P4 IMAD.IADD R11, R11, 0x1, -R2.reuse ;  /* 0x000000010b0bc824 */ /* 0x100fe200078e0a02 */
[----:B------:R-:W-:Y:S01]  /*1fc0*/  ISETP.GE.AND P4, PT, R20, RZ, PT ;  /* 0x000000ff1400720c */ /* 0x000fe20003f86270 */
[----:B------:R-:W-:Y:S01]  /*1fd0*/  VIADD R20, R93, 0x21 ;  /* 0x000000215d147836 */ /* 0x000fe20000000000 */
[----:B------:R-:W-:Y:S01]  /*1fe0*/  IABS R17, R21 ;  /* 0x0000001500117213 */ /* 0x000fe20000000000 */
[----:B------:R-:W-:Y:S01]  /*1ff0*/  @!P2 IMAD.IADD R9, R9, 0x1, -R2 ;  /* 0x000000010909a824 */ /* 0x000fe200078e0a02 */
[----:B------:R-:W-:Y:S01]  /*2000*/  ISETP.GE.AND P2, PT, R12, RZ, PT ;  /* 0x000000ff0c00720c */ /* 0x000fe20003f46270 */
[----:B0-----:R-:W-:Y:S01]  /*2010*/  IMAD.MOV.U32 R22, RZ, RZ, R11 ;  /* 0x000000ffff167224 */ /* 0x001fe200078e000b */
[----:B------:R-:W-:Y:S01]  /*2020*/  IABS R10, R20 ;  /* 0x00000014000a7213 */ /* 0x000fe20000000000 */
[----:B------:R-:W-:-:S04]  /*2030*/  IMAD.HI.U32 R4, R3, R17, RZ ;  /* 0x0000001103047227 */ /* 0x000fc800078e00ff */
[----:B-1----:R-:W-:Y:S02]  /*2040*/  VIADD R19, R93, 0x20 ;  /* 0x000000205d137836 */ /* 0x002fe40000000000 */
[--C-:B------:R-:W-:Y:S01]  /*2050*/  @!P6 IMAD.IADD R15, R15, 0x1, -R2.reuse ;  /* 0x000000010f0fe824 */ /* 0x100fe200078e0a02 */
[C---:B------:R-:W-:Y:S01]  /*2060*/  ISETP.GT.U32.AND P6, PT, R2.reuse, R9, PT ;  /* 0x000000090200720c */ /* 0x040fe20003fc4070 */
[----:B------:R-:W-:Y:S01]  /*2070*/  @!P5 IMAD.IADD R7, R7, 0x1, -R2 ;  /* 0x000000010707d824 */ /* 0x000fe200078e0a02 */
[----:B------:R-:W-:Y:S01]  /*2080*/  IABS R6, R19 ;  /* 0x0000001300067213 */ /* 0x000fe20000000000 */
[----:B------:R-:W-:Y:S02]  /*2090*/  IMAD.MOV R4, RZ, RZ, -R4 ;  /* 0x000000ffff047224 */ /* 0x000fe400078e0a04 */
[----:B------:R-:W-:Y:S01]  /*20a0*/  @!P0 IMAD.MOV R22, RZ, RZ, -R22 ;  /* 0x000000ffff168224 */ /* 0x000fe200078e0a16 */
[C---:B------:R-:W-:Y:S01]  /*20b0*/  ISETP.GT.U32.AND P5, PT, R2.reuse, R7, PT ;  /* 0x000000070200720c */ /* 0x040fe20003fa4070 */
[C---:B------:R-:W-:Y:S01]  /*20c0*/  IMAD R17, R2.reuse, R4, R17 ;  /* 0x0000000402117224 */ /* 0x040fe200078e0211 */
[----:B------:R-:W-:Y:S01]  /*20d0*/  ISETP.GT.U32.AND P0, PT, R2, R15, PT ;  /* 0x0000000f0200720c */ /* 0x000fe20003f04070 */
[----:B------:R-:W-:Y:S01]  /*20e0*/  IMAD.HI.U32 R4, R3, R6, RZ ;  /* 0x0000000603047227 */ /* 0x000fe200078e00ff */
[----:B------:R-:W-:Y:S03]  /*20f0*/  STL [R1+0xf54], R22 ;  /* 0x000f541601007387 */ /* 0x000fe60000100800 */
[----:B------:R-:W-:-:S02]  /*2100*/  IMAD.MOV.U32 R11, RZ, RZ, R5 ;  /* 0x000000ffff0b7224 */ /* 0x000fc400078e0005 */
[----:B------:R-:W-:Y:S02]  /*2110*/  IMAD.MOV R5, RZ, RZ, -R4 ;  /* 0x000000ffff057224 */ /* 0x000fe400078e0a04 */
[----:B------:R-:W-:Y:S02]  /*2120*/  IMAD.MOV.U32 R12, RZ, RZ, R13 ;  /* 0x000000ffff0c7224 */ /* 0x000fe400078e000d */
[----:B------:R-:W-:Y:S01]  /*2130*/  @!P6 IMAD.IADD R9, R9, 0x1, -R2 ;  /* 0x000000010909e824 */ /* 0x000fe200078e0a02 */
[----:B------:R-:W-:Y:S01]  /*2140*/  ISETP.GE.AND P6, PT, R18, RZ, PT ;  /* 0x000000ff1200720c */ /* 0x000fe20003fc6270 */
[C---:B------:R-:W-:Y:S01]  /*2150*/  IMAD R5, R2.reuse, R5, R6 ;  /* 0x0000000502057224 */ /* 0x040fe200078e0206 */
[----:B------:R-:W-:Y:S01]  /*2160*/  @!P0 IADD3 R15, PT, PT, R15, -R2, RZ ;  /* 0x800000020f0f8210 */ /* 0x000fe20007ffe0ff */
[----:B------:R-:W-:Y:S01]  /*2170*/  @!P1 IMAD.MOV R12, RZ, RZ, -R12 ;  /* 0x000000ffff0c9224 */ /* 0x000fe200078e0a0c */
[----:B------:R-:W-:Y:S01]  /*2180*/  ISETP.GT.U32.AND P1, PT, R2, R17, PT ;  /* 0x000000110200720c */ /* 0x000fe20003f24070 */
[----:B------:R-:W-:Y:S01]  /*2190*/  @!P4 IMAD.MOV R11, RZ, RZ, -R11 ;  /* 0x000000ffff0bc224 */ /* 0x000fe200078e0a0b */
[----:B------:R-:W-:Y:S01]  /*21a0*/  ISETP.GE.AND P4, PT, R16, RZ, PT ;  /* 0x000000ff1000720c */ /* 0x000fe20003f86270 */
[----:B------:R-:W-:Y:S01]  /*21b0*/  @!P5 IMAD.IADD R7, R7, 0x1, -R2 ;  /* 0x000000010707d824 */ /* 0x000fe200078e0a02 */
[----:B------:R-:W-:Y:S01]  /*21c0*/  ISETP.GT.U32.AND P5, PT, R2, R5, PT ;  /* 0x000000050200720c */ /* 0x000fe20003fa4070 */
[----:B------:R-:W-:Y:S01]  /*21d0*/  IMAD.MOV.U32 R13, RZ, RZ, R9 ;  /* 0x000000ffff0d7224 */ /* 0x000fe200078e0009 */
[----:B------:R0:W-:Y:S01]  /*21e0*/  STL [R1+0xf50], R12 ;  /* 0x000f500c01007387 */ /* 0x0001e20000100800 */
[----:B------:R-:W-:Y:S01]  /*21f0*/  IMAD.HI.U32 R4, R3, R10, RZ ;  /* 0x0000000a03047227 */ /* 0x000fe200078e00ff */
[----:B------:R-:W-:-:S02]  /*2200*/  ISETP.GE.AND P0, PT, R21, RZ, PT ;  /* 0x000000ff1500720c */ /* 0x000fc40003f06270 */
[----:B------:R1:W-:Y:S01]  /*2210*/  STL [R1+0xf5c], R11 ;  /* 0x000f5c0b01007387 */ /* 0x0003e20000100800 */
[----:B------:R-:W-:Y:S02]  /*2220*/  @!P2 IMAD.MOV R13, RZ, RZ, -R13 ;  /* 0x000000ffff0da224 */ /* 0x000fe400078e0a0d */
[----:B------:R-:W-:Y:S02]  /*2230*/  VIADD R16, R93, 0x23 ;  /* 0x000000235d107836 */ /* 0x000fe40000000000 */
[--C-:B------:R-:W-:Y:S01]  /*2240*/  @!P1 IMAD.IADD R17, R17, 0x1, -R2.reuse ;  /* 0x0000000111119824 */ /* 0x100fe200078e0a02 */
[----:B------:R2:W-:Y:S01]  /*2250*/  STL [R1+0xf74], R13 ;  /* 0x000f740d01007387 */ /* 0x0005e20000100800 */
[----:B0-----:R-:W-:Y:S01]  /*2260*/  VIADD R12, R93, 0x22 ;  /* 0x000000225d0c7836 */ /* 0x001fe20000000000 */
[----:B------:R-:W-:Y:S01]  /*2270*/  ISETP.GE.AND P1, PT, R19, RZ, PT ;  /* 0x000000ff1300720c */ /* 0x000fe20003f26270 */
[----:B------:R-:W-:Y:S01]  /*2280*/  @!P5 IMAD.IADD R5, R5, 0x1, -R2 ;  /* 0x000000010505d824 */ /* 0x000fe200078e0a02 */
[C---:B------:R-:W-:Y:S01]  /*2290*/  ISETP.GT.U32.AND P2, PT, R2.reuse, R17, PT ;  /* 0x000000110200720c */ /* 0x040fe20003f44070 */
[----:B-1----:R-:W-:Y:S01]  /*22a0*/  IMAD.MOV R11, RZ, RZ, -R4 ;  /* 0x000000ffff0b7224 */ /* 0x002fe200078e0a04 */
[----:B------:R-:W-:Y:S01]  /*22b0*/  IABS R4, R16 ;  /* 0x0000001000047213 */ /* 0x000fe20000000000 */
[----:B------:R-:W-:Y:S01]  /*22c0*/  VIADD R18, R93, 0x24 ;  /* 0x000000245d127836 */ /* 0x000fe20000000000 */
[----:B------:R-:W-:Y:S01]  /*22d0*/  IABS R6, R12 ;  /* 0x0000000c00067213 */ /* 0x000fe20000000000 */
[C---:B------:R-:W-:Y:S01]  /*22e0*/  IMAD R11, R2.reuse, R11, R10 ;  /* 0x0000000b020b7224 */ /* 0x040fe200078e020a */
[----:B------:R-:W-:Y:S01]  /*22f0*/  ISETP.GT.U32.AND P5, PT, R2, R5, PT ;  /* 0x000000050200720c */ /* 0x000fe20003fa4070 */
[----:B--2---:R-:W-:-:S02]  /*2300*/  IMAD.MOV.U32 R13, RZ, RZ, R15 ;  /* 0x000000ffff0d7224 */ /* 0x004fc400078e000f */
[----:B------:R-:W-:Y:S02]  /*2310*/  IMAD.MOV.U32 R9, RZ, RZ, R4 ;  /* 0x000000ffff097224 */ /* 0x000fe400078e0004 */
[----:B------:R-:W-:Y:S01]  /*2320*/  @!P4 IMAD.MOV R13, RZ, RZ, -R13 ;  /* 0x000000ffff0dc224 */ /* 0x000fe200078e0a0d */
[----:B------:R-:W-:Y:S01]  /*2330*/  ISETP.GT.U32.AND P4, PT, R2, R11, PT ;  /* 0x0000000b0200720c */ /* 0x000fe20003f84070 */
[----:B------:R-:W-:-:S03]  /*2340*/  IMAD.HI.U32 R4, R3, R6, RZ ;  /* 0x0000000603047227 */ /* 0x000fc600078e00ff */
[----:B------:R0:W-:Y:S01]  /*2350*/  STL [R1+0xf7c], R13 ;  /* 0x000f7c0d01007387 */ /* 0x0001e20000100800 */
[----:B------:R-:W-:Y:S02]  /*2360*/  IMAD.MOV.U32 R10, RZ, RZ, R7 ;  /* 0x000000ffff0a7224 */ /* 0x000fe400078e0007 */
[----:B------:R-:W-:Y:S02]  /*2370*/  IMAD.MOV R7, RZ, RZ, -R4 ;  /* 0x000000ffff077224 */ /* 0x000fe400078e0a04 */
[----:B------:R-:W-:-:S04]  /*2380*/  IMAD.HI.U32 R4, R3, R9, RZ ;  /* 0x0000000903047227 */ /* 0x000fc800078e00ff */
[C---:B------:R-:W-:Y:S01]  /*2390*/  IMAD R7, R2.reuse, R7, R6 ;  /* 0x0000000702077224 */ /* 0x040fe200078e0206 */
[----:B0-----:R-:W-:Y:S01]  /*23a0*/  IABS R13, R18 ;  /* 0x00000012000d7213 */ /* 0x001fe20000000000 */
[--C-:B------:R-:W-:Y:S02]  /*23b0*/  @!P4 IMAD.IADD R11, R11, 0x1, -R2.reuse ;  /* 0x000000010b0bc824 */ /* 0x100fe400078e0a02 */
[----:B------:R-:W-:Y:S01]  /*23c0*/  @!P5 IMAD.IADD R5, R5, 0x1, -R2 ;  /* 0x000000010505d824 */ /* 0x000fe200078e0a02 */
[C---:B------:R-:W-:Y:S01]  /*23d0*/  ISETP.GT.U32.AND P5, PT, R2.reuse, R7, PT ;  /* 0x000000070200720c */ /* 0x040fe20003fa4070 */
[----:B------:R-:W-:Y:S01]  /*23e0*/  IMAD.MOV R6, RZ, RZ, -R4 ;  /* 0x000000ffff067224 */ /* 0x000fe200078e0a04 */
[----:B------:R-:W-:Y:S01]  /*23f0*/  ISETP.GT.U32.AND P4, PT, R2, R11, PT ;  /* 0x0000000b0200720c */ /* 0x000fe20003f84070 */
[----:B------:R-:W-:-:S04]  /*2400*/  IMAD.HI.U32 R4, R3, R13, RZ ;  /* 0x0000000d03047227 */ /* 0x000fc800078e00ff */
[----:B------:R-:W-:Y:S02]  /*2410*/  IMAD.MOV R4, RZ, RZ, -R4 ;  /* 0x000000ffff047224 */ /* 0x000fe400078e0a04 */
[----:B------:R-:W-:Y:S01]  /*2420*/  @!P2 IMAD.IADD R17, R17, 0x1, -R2 ;  /* 0x000000011111a824 */ /* 0x000fe200078e0a02 */
[----:B------:R-:W-:Y:S01]  /*2430*/  ISETP.GE.AND P2, PT, R12, RZ, PT ;  /* 0x000000ff0c00720c */ /* 0x000fe20003f46270 */
[----:B------:R-:W-:Y:S02]  /*2440*/  IMAD R13, R2, R4, R13 ;  /* 0x00000004020d7224 */ /* 0x000fe400078e020d */
[----:B------:R-:W-:Y:S01]  /*2450*/  @!P6 IMAD.MOV R10, RZ, RZ, -R10 ;  /* 0x000000ffff0ae224 */ /* 0x000fe200078e0a0a */
[----:B------:R-:W-:Y:S01]  /*2460*/  ISETP.GE.AND P6, PT, R20, RZ, PT ;  /* 0x000000ff1400720c */ /* 0x000fe20003fc6270 */
[----:B------:R-:W-:Y:S02]  /*2470*/  IMAD R9, R2, R6, R9 ;  /* 0x0000000602097224 */ /* 0x000fe400078e0209 */
[----:B------:R-:W-:Y:S01]  /*2480*/  IMAD.MOV.U32 R15, RZ, RZ, R17 ;  /* 0x000000ffff0f7224 */ /* 0x000fe200078e0011 */
[----:B------:R0:W-:Y:S01]  /*2490*/  STL [R1+0xf78], R10 ;  /* 0x000f780a01007387 */ /* 0x0001e20000100800 */
[----:B------:R-:W-:-:S02]  /*24a0*/  @!P5 IMAD.IADD R7, R7, 0x1, -R2 ;  /* 0x000000010707d824 */ /* 0x000fc400078e0a02 */
[----:B------:R-:W-:Y:S01]  /*24b0*/  @!P4 IMAD.IADD R11, R11, 0x1, -R2 ;  /* 0x000000010b0bc824 */ /* 0x000fe200078e0a02 */
[C---:B------:R-:W-:Y:S01]  /*24c0*/  ISETP.GT.U32.AND P4, PT, R2.reuse, R13, PT ;  /* 0x0000000d0200720c */ /* 0x040fe20003f84070 */
[----:B------:R-:W-:Y:S01]  /*24d0*/  @!P0 IMAD.MOV R15, RZ, RZ, -R15 ;  /* 0x000000ffff0f8224 */ /* 0x000fe200078e0a0f */
[C---:B------:R-:W-:Y:S01]  /*24e0*/  ISETP.GT.U32.AND P0, PT, R2.reuse, R9, PT ;  /* 0x000000090200720c */ /* 0x040fe20003f04070 */
[----:B------:R-:W-:Y:S01]  /*24f0*/  IMAD.MOV.U32 R6, RZ, RZ, R11 ;  /* 0x000000ffff067224 */ /* 0x000fe200078e000b */
[----:B------:R-:W-:Y:S01]  /*2500*/  ISETP.GT.U32.AND P5, PT, R2, R7, PT ;  /* 0x000000070200720c */ /* 0x000fe20003fa4070 */
[C---:B------:R-:W-:Y:S01]  /*2510*/  VIADD R28, R93.reuse, 0x2c ;  /* 0x0000002c5d1c7836 */ /* 0x040fe20000000000 */
[----:B------:R1:W-:Y:S01]  /*2520*/  STL [R1+0xf94], R15 ;  /* 0x000f940f01007387 */ /* 0x0003e20000100800 */
[----:B0-----:R-:W-:Y:S02]  /*2530*/  IMAD.MOV.U32 R10, RZ, RZ, R5 ;  /* 0x000000ffff0a7224 */ /* 0x001fe400078e0005 */
[----:B------:R-:W-:Y:S01]  /*2540*/  VIADD R5, R93, 0x25 ;  /* 0x000000255d057836 */ /* 0x000fe20000000000 */
[----:B------:R-:W-:Y:S01]  /*2550*/  IABS R23, R28 ;  /* 0x0000001c00177213 */ /* 0x000fe20000000000 */
[----:B------:R-:W-:Y:S01]  /*2560*/  @!P1 IMAD.MOV R10, RZ, RZ, -R10 ;  /* 0x000000ffff0a9224 */ /* 0x000fe200078e0a0a */
[----:B------:R-:W-:Y:S01]  /*2570*/  ISETP.GE.AND P1, PT, R16, RZ, PT ;  /* 0x000000ff1000720c */ /* 0x000fe20003f26270 */
[--C-:B------:R-:W-:Y:S01]  /*2580*/  @!P4 IMAD.IADD R13, R13, 0x1, -R2.reuse ;  /* 0x000000010d0dc824 */ /* 0x100fe200078e0a02 */
[----:B------:R-:W-:Y:S01]  /*2590*/  IABS R4, R5 ;  /* 0x0000000500047213 */ /* 0x000fe20000000000 */
[--C-:B------:R-:W-:Y:S01]  /*25a0*/  @!P0 IMAD.IADD R9, R9, 0x1, -R2.reuse ;  /* 0x0000000109098824 */ /* 0x100fe200078e0a02 */
[----:B------:R0:W-:Y:S01]  /*25b0*/  STL [R1+0xf90], R10 ;  /* 0x000f900a01007387 */ /* 0x0001e20000100800 */
[----:B-1----:R-:W-:Y:S01]  /*25c0*/  VIADD R15, R93, 0x26 ;  /* 0x000000265d0f7836 */ /* 0x002fe20000000000 */
[C---:B------:R-:W-:Y:S01]  /*25d0*/  ISETP.GT.U32.AND P4, PT, R2.reuse, R13, PT ;  /* 0x0000000d0200720c */ /* 0x040fe20003f84070 */
[----:B------:R-:W-:Y:S01]  /*25e0*/  @!P5 IMAD.IADD R7, R7, 0x1, -R2 ;  /* 0x000000010707d824 */ /* 0x000fe200078e0a02 */
[----:B------:R-:W-:Y:S01]  /*25f0*/  ISETP.GE.AND P5, PT, R5, RZ, PT ;  /* 0x000000ff0500720c */ /* 0x000fe20003fa6270 */
[C---:B------:R-:W-:Y:S01]  /*2600*/  VIADD R16, R93.reuse, 0x27 ;  /* 0x000000275d107836 */ /* 0x040fe20000000000 */
[----:B------:R-:W-:Y:S01]  /*2610*/  ISETP.GT.U32.AND P0, PT, R2, R9, PT ;  /* 0x000000090200720c */ /* 0x000fe20003f04070 */
[----:B------:R-:W-:Y:S01]  /*2620*/  @!P6 IMAD.MOV R6, RZ, RZ, -R6 ;  /* 0x000000ffff06e224 */ /* 0x000fe200078e0a06 */
[----:B------:R-:W-:Y:S01]  /*2630*/  MOV R11, R4 ;  /* 0x00000004000b7202 */ /* 0x000fe20000000f00 */
[----:B------:R-:W-:Y:S01]  /*2640*/  IMAD.MOV.U32 R19, RZ, RZ, R7 ;  /* 0x000000ffff137224 */ /* 0x000fe200078e0007 */
[----:B0-----:R-:W-:Y:S01]  /*2650*/  IABS R10, R15 ;  /* 0x0000000f000a7213 */ /* 0x001fe20000000000 */
[----:B------:R-:W-:Y:S01]  /*2660*/  VIADD R26, R93, 0x2d ;  /* 0x0000002d5d1a7836 */ /* 0x000fe20000000000 */
[----:B------:R-:W-:Y:S01]  /*2670*/  IABS R12, R16 ;  /* 0x00000010000c7213 */ /* 0x000fe20000000000 */
[----:B------:R-:W-:Y:S01]  /*2680*/  IMAD.HI.U32 R4, R3, R11, RZ ;  /* 0x0000000b03047227 */ /* 0x000fe200078e00ff */
[----:B------:R0:W-:Y:S01]  /*2690*/  STL [R1+0xf8c], R6 ;  /* 0x000f8c0601007387 */ /* 0x0001e20000100800 */
[----:B------:R-:W-:-:S02]  /*26a0*/  ISETP.GE.AND P6, PT, R18, RZ, PT ;  /* 0x000000ff1200720c */ /* 0x000fc40003fc6270 */
[----:B------:R-:W-:-:S04]  /*26b0*/  IMAD.HI.U32 R5, R3, R10, RZ ;  /* 0x0000000a03057227 */ /* 0x000fc800078e00ff */
[----:B------:R-:W-:Y:S02]  /*26c0*/  IMAD.MOV R5, RZ, RZ, -R5 ;  /* 0x000000ffff057224 */ /* 0x000fe400078e0a05 */
[----:B------:R-:W-:Y:S02]  /*26d0*/  @!P4 IMAD.IADD R13, R13, 0x1, -R2 ;  /* 0x000000010d0dc824 */ /* 0x000fe400078e0a02 */
[C---:B------:R-:W-:Y:S02]  /*26e0*/  IMAD R7, R2.reuse, R5, R10 ;  /* 0x0000000502077224 */ /* 0x040fe400078e020a */
[----:B0-----:R-:W-:Y:S02]  /*26f0*/  IMAD.MOV R6, RZ, RZ, -R4 ;  /* 0x000000ffff067224 */ /* 0x001fe400078e0a04 */
[----:B------:R-:W-:Y:S01]  /*2700*/  IMAD.HI.U32 R4, R3, R12, RZ ;  /* 0x0000000c03047227 */ /* 0x000fe200078e00ff */
[----:B------:R-:W-:-:S03]  /*2710*/  ISETP.GT.U32.AND P4, PT, R2, R7, PT ;  /* 0x000000070200720c */ /* 0x000fc60003f84070 */
[----:B------:R-:W-:Y:S01]  /*2720*/  @!P0 IMAD.IADD R9, R9, 0x1, -R2 ;  /* 0x0000000109098824 */ /* 0x000fe200078e0a02 */
[----:B------:R-:W-:Y:S01]  /*2730*/  ISETP.GE.AND P0, PT, R15, RZ, PT ;  /* 0x000000ff0f00720c */ /* 0x000fe20003f06270 */
[----:B------:R-:W-:Y:S02]  /*2740*/  IMAD.MOV R15, RZ, RZ, -R4 ;  /* 0x000000ffff0f7224 */ /* 0x000fe400078e0a04 */
[----:B------:R-:W-:Y:S02]  /*2750*/  IMAD.MOV.U32 R17, RZ, RZ, R9 ;  /* 0x000000ffff117224 */ /* 0x000fe400078e0009 */
[----:B------:R-:W-:Y:S02]  /*2760*/  IMAD R5, R2, R15, R12 ;  /* 0x0000000f02057224 */ /* 0x000fe400078e020c */
[----:B------:R-:W-:Y:S02]  /*2770*/  VIADD R15, R93, 0x28 ;  /* 0x000000285d0f7836 */ /* 0x000fe40000000000 */
[----:B------:R-:W-:-:S02]  /*2780*/  @!P2 IMAD.MOV R19, RZ, RZ, -R19 ;  /* 0x000000ffff13a224 */ /* 0x000fc400078e0a13 */
[----:B------:R-:W-:Y:S01]  /*2790*/  @!P1 IMAD.MOV R17, RZ, RZ, -R17 ;  /* 0x000000ffff119224 */ /* 0x000fe200078e0a11 */
[----:B------:R-:W-:Y:S01]  /*27a0*/  IABS R31, R15 ;  /* 0x0000000f001f7213 */ /* 0x000fe20000000000 */
[----:B------:R-:W-:Y:S01]  /*27b0*/  VIADD R10, R93, 0x29 ;  /* 0x000000295d0a7836 */ /* 0x000fe20000000000 */
[----:B------:R0:W-:Y:S01]  /*27c0*/  STL [R1+0xf98], R19 ;  /* 0x000f981301007387 */ /* 0x0001e20000100800 */
[----:B------:R-:W-:Y:S01]  /*27d0*/  @!P4 IMAD.IADD R7, R7, 0x1, -R2 ;  /* 0x000000010707c824 */ /* 0x000fe200078e0a02 */
[----:B------:R-:W-:Y:S01]  /*27e0*/  ISETP.GE.AND P1, PT, R16, RZ, PT ;  /* 0x000000ff1000720c */ /* 0x000fe20003f26270 */
[----:B------:R-:W-:Y:S01]  /*27f0*/  IMAD.HI.U32 R4, R3, R31, RZ ;  /* 0x0000001f03047227 */ /* 0x000fe200078e00ff */
[----:B------:R1:W-:Y:S01]  /*2800*/  STL [R1+0xfa0], R17 ;  /* 0x000fa01101007387 */ /* 0x0003e20000100800 */
[----:B------:R-:W-:Y:S02]  /*2810*/  IABS R25, R10 ;  /* 0x0000000a00197213 */ /* 0x000fe40000000000 */
[C---:B------:R-:W-:Y:S01]  /*2820*/  ISETP.GT.U32.AND P4, PT, R2.reuse, R7, PT ;  /* 0x000000070200720c */ /* 0x040fe20003f84070 */
[----:B------:R-:W-:-:S02]  /*2830*/  IMAD R11, R2, R6, R11 ;  /* 0x00000006020b7224 */ /* 0x000fc400078e020b */
[----:B------:R-:W-:Y:S01]  /*2840*/  IMAD.HI.U32 R6, R3, R25, RZ ;  /* 0x0000001903067227 */ /* 0x000fe200078e00ff */
[----:B0-----:R-:W-:Y:S02]  /*2850*/  IABS R19, R26 ;  /* 0x0000001a00137213 */ /* 0x001fe40000000000 */
[C---:B------:R-:W-:Y:S01]  /*2860*/  ISETP.GT.U32.AND P2, PT, R2.reuse, R11, PT ;  /* 0x0000000b0200720c */ /* 0x040fe20003f44070 */
[----:B-1----:R-:W-:Y:S02]  /*2870*/  IMAD.MOV.U32 R17, RZ, RZ, R13 ;  /* 0x000000ffff117224 */ /* 0x002fe400078e000d */
[----:B------:R-:W-:Y:S02]  /*2880*/  IMAD.MOV R4, RZ, RZ, -R4 ;  /* 0x000000ffff047224 */ /* 0x000fe400078e0a04 */
[----:B------:R-:W-:Y:S01]  /*2890*/  @!P6 IMAD.MOV R17, RZ, RZ, -R17 ;  /* 0x000000ffff11e224 */ /* 0x000fe200078e0a11 */
[----:B------:R-:W-:Y:S01]  /*28a0*/  ISETP.GT.U32.AND P6, PT, R2, R5, PT ;  /* 0x000000050200720c */ /* 0x000fe20003fc4070 */
[----:B------:R-:W-:-:S02]  /*28b0*/  IMAD.MOV R6, RZ, RZ, -R6 ;  /* 0x000000ffff067224 */ /* 0x000fc400078e0a06 */
[C---:B------:R-:W-:Y:S01]  /*28c0*/  IMAD R31, R2.reuse, R4, R31 ;  /* 0x00000004021f7224 */ /* 0x040fe200078e021f */
[----:B------:R-:W-:Y:S01]  /*28d0*/  STL [R1+0xf9c], R17 ;  /* 0x000f9c1101007387 */ /* 0x000fe20000100800 */
[C---:B------:R-:W-:Y:S02]  /*28e0*/  IMAD R25, R2.reuse, R6, R25 ;  /* 0x0000000602197224 */ /* 0x040fe400078e0219 */
[--C-:B------:R-:W-:Y:S01]  /*28f0*/  @!P4 IMAD.IADD R7, R7, 0x1, -R2.reuse ;  /* 0x000000010707c824 */ /* 0x100fe200078e0a02 */
[C---:B------:R-:W-:Y:S01]  /*2900*/  ISETP.GT.U32.AND P4, PT, R2.reuse, R31, PT ;  /* 0x0000001f0200720c */ /* 0x040fe20003f84070 */
[C---:B------:R-:W-:Y:S02]  /*2910*/  VIADD R9, R93.reuse, 0x2a ;  /* 0x0000002a5d097836 */ /* 0x040fe40000000000 */
[----:B------:R-:W-:Y:S02]  /*2920*/  VIADD R12, R93, 0x2b ;  /* 0x0000002b5d0c7836 */ /* 0x000fe40000000000 */
[--C-:B------:R-:W-:Y:S01]  /*2930*/  @!P6 IMAD.IADD R5, R5, 0x1, -R2.reuse ;  /* 0x000000010505e824 */ /* 0x100fe200078e0a02 */
[C---:B------:R-:W-:Y:S01]  /*2940*/  ISETP.GT.U32.AND P6, PT, R2.reuse, R25, PT ;  /* 0x000000190200720c */ /* 0x040fe20003fc4070 */
[--C-:B------:R-:W-:Y:S01]  /*2950*/  @!P2 IMAD.IADD R11, R11, 0x1, -R2.reuse ;  /* 0x000000010b0ba824 */ /* 0x100fe200078e0a02 */
[----:B------:R-:W-:Y:S01]  /*2960*/  IABS R29, R9 ;  /* 0x00000009001d7213 */ /* 0x000fe20000000000 */
[C---:B------:R-:W-:Y:S01]  /*2970*/  VIADD R24, R93.reuse, 0x2e ;  /* 0x0000002e5d187836 */ /* 0x040fe20000000000 */
[----:B------:R-:W-:Y:S01]  /*2980*/  IABS R27, R12 ;  /* 0x0000000c001b7213 */ /* 0x000fe20000000000 */
[----:B------:R-:W-:Y:S01]  /*2990*/  VIADD R22, R93, 0x2f ;  /* 0x0000002f5d167836 */ /* 0x000fe20000000000 */
[C---:B------:R-:W-:Y:S01]  /*29a0*/  ISETP.GT.U32.AND P2, PT, R2.reuse, R11, PT ;  /* 0x0000000b0200720c */ /* 0x040fe20003f44070 */
[----:B------:R-:W-:Y:S01]  /*29b0*/  @!P4 IMAD.IADD R31, R31, 0x1, -R2 ;  /* 0x000000011f1fc824 */ /* 0x000fe200078e0a02 */
[----:B------:R-:W-:Y:S01]  /*29c0*/  ISETP.GT.U32.AND P4, PT, R2, R5, PT ;  /* 0x000000050200720c */ /* 0x000fe20003f84070 */
[----:B------:R-:W-:-:S04]  /*29d0*/  IMAD.HI.U32 R4, R3, R29, RZ ;  /* 0x0000001d03047227 */ /* 0x000fc800078e00ff */
[----:B------:R-:W-:Y:S01]  /*29e0*/  @!P6 IMAD.IADD R25, R25, 0x1, -R2 ;  /* 0x000000011919e824 */ /* 0x000fe200078e0a02 */
[----:B------:R-:W-:Y:S01]  /*29f0*/  ISETP.GT.U32.AND P6, PT, R2, R31, PT ;  /* 0x0000001f0200720c */ /* 0x000fe20003fc4070 */
[----:B------:R-:W-:-:S04]  /*2a00*/  IMAD.HI.U32 R6, R3, R27, RZ ;  /* 0x0000001b03067227 */ /* 0x000fc800078e00ff */
[----:B------:R-:W-:Y:S02]  /*2a10*/  IMAD.MOV R4, RZ, RZ, -R4 ;  /* 0x000000ffff047224 */ /* 0x000fe400078e0a04 */
[----:B------:R-:W-:Y:S02]  /*2a20*/  IMAD.MOV R6, RZ, RZ, -R6 ;  /* 0x000000ffff067224 */ /* 0x000fe400078e0a06 */
[C---:B------:R-:W-:Y:S02]  /*2a30*/  IMAD R29, R2.reuse, R4, R29 ;  /* 0x00000004021d7224 */ /* 0x040fe400078e021d */
[C---:B------:R-:W-:Y:S02]  /*2a40*/  IMAD R27, R2.reuse, R6, R27 ;  /* 0x00000006021b7224 */ /* 0x040fe400078e021b */
[--C-:B------:R-:W-:Y:S01]  /*2a50*/  @!P4 IMAD.IADD R5, R5, 0x1, -R2.reuse ;  /* 0x000000010505c824 */ /* 0x100fe200078e0a02 */
[C---:B------:R-:W-:Y:S01]  /*2a60*/  ISETP.GT.U32.AND P4, PT, R2.reuse, R29, PT ;  /* 0x0000001d0200720c */ /* 0x040fe20003f84070 */
[----:B------:R-:W-:Y:S01]  /*2a70*/  @!P6 IMAD.IADD R31, R31, 0x1, -R2 ;  /* 0x000000011f1fe824 */ /* 0x000fe200078e0a02 */
[----:B------:R-:W-:Y:S01]  /*2a80*/  ISETP.GT.U32.AND P6, PT, R2, R27, PT ;  /* 0x0000001b0200720c */ /* 0x000fe20003fc4070 */
[----:B------:R-:W-:-:S04]  /*2a90*/  IMAD.HI.U32 R4, R3, R23, RZ ;  /* 0x0000001703047227 */ /* 0x000fc800078e00ff */
[----:B------:R-:W-:Y:S01]  /*2aa0*/  @!P2 IMAD.IADD R11, R11, 0x1, -R2 ;  /* 0x000000010b0ba824 */ /* 0x000fe200078e0a02 */
[----:B------:R-:W-:Y:S01]  /*2ab0*/  ISETP.GE.AND P2, PT, R15, RZ, PT ;  /* 0x000000ff0f00720c */ /* 0x000fe20003f46270 */
[----:B------:R-:W-:Y:S01]  /*2ac0*/  IMAD.MOV R4, RZ, RZ, -R4 ;  /* 0x000000ffff047224 */ /* 0x000fe200078e0a04 */
[----:B------:R-:W-:Y:S01]  /*2ad0*/  IABS R15, R24 ;  /* 0x00000018000f7213 */ /* 0x000fe20000000000 */
[----:B------:R-:W-:Y:S01]  /*2ae0*/  IMAD.HI.U32 R6, R3, R19, RZ ;  /* 0x0000001303067227 */ /* 0x000fe200078e00ff */
[----:B------:R-:W-:-:S03]  /*2af0*/  MOV R13, R11 ;  /* 0x0000000b000d7202 */ /* 0x000fc60000000f00 */
[--C-:B------:R-:W-:Y:S02]  /*2b00*/  @!P4 IMAD.IADD R29, R29, 0x1, -R2.reuse ;  /* 0x000000011d1dc824 */ /* 0x100fe400078e0a02 */
[----:B------:R-:W-:Y:S02]  /*2b10*/  @!P6 IMAD.IADD R27, R27, 0x1, -R2 ;  /* 0x000000011b1be824 */ /* 0x000fe400078e0a02 */
[C---:B------:R-:W-:Y:S01]  /*2b20*/  IMAD R23, R2.reuse, R4, R23 ;  /* 0x0000000402177224 */ /* 0x040fe200078e0217 */
[----:B------:R-:W-:Y:S01]  /*2b30*/  ISETP.GT.U32.AND P6, PT, R2, R29, PT ;  /* 0x0000001d0200720c */ /* 0x000fe20003fc4070 */
[----:B------:R-:W-:-:S04]  /*2b40*/  IMAD.HI.U32 R4, R3, R15, RZ ;  /* 0x0000000f03047227 */ /* 0x000fc800078e00ff */
[----:B------:R-:W-:Y:S02]  /*2b50*/  IMAD.MOV R6, RZ, RZ, -R6 ;  /* 0x000000ffff067224 */ /* 0x000fe400078e0a06 */
[----:B------:R-:W-:Y:S01]  /*2b60*/  @!P5 IMAD.MOV R13, RZ, RZ, -R13 ;  /* 0x000000ffff0dd224 */ /* 0x000fe200078e0a0d */
[C---:B------:R-:W-:Y:S01]  /*2b70*/  ISETP.GT.U32.AND P5, PT, R2.reuse, R25, PT ;  /* 0x000000190200720c */ /* 0x040fe20003fa4070 */
[----:B------:R-:W-:Y:S02]  /*2b80*/  VIADD R18, R93, 0x30 ;  /* 0x000000305d127836 */ /* 0x000fe40000000000 */
[----:B------:R-:W-:Y:S01]  /*2b90*/  IMAD.MOV R4, RZ, RZ, -R4 ;  /* 0x000000ffff047224 */ /* 0x000fe200078e0a04 */
[----:B------:R0:W-:Y:S01]  /*2ba0*/  STL [R1+0xfa8], R13 ;  /* 0x000fa80d01007387 */ /* 0x0001e20000100800 */
[C---:B------:R-:W-:Y:S01]  /*2bb0*/  IMAD R19, R2.reuse, R6, R19 ;  /* 0x0000000602137224 */ /* 0x040fe200078e0213 */
[----:B------:R-:W-:Y:S01]  /*2bc0*/  IABS R11, R18 ;  /* 0x00000012000b7213 */ /* 0x000fe20000000000 */
[----:B------:R-:W-:-:S02]  /*2bd0*/  IMAD R15, R2, R4, R15 ;  /* 0x00000004020f7224 */ /* 0x000fc400078e020f */
[----:B------:R-:W-:Y:S01]  /*2be0*/  @!P0 IMAD.MOV R7, RZ, RZ, -R7 ;  /* 0x000000ffff078224 */ /* 0x000fe200078e0a07 */
[C---:B------:R-:W-:Y:S01]  /*2bf0*/  ISETP.GT.U32.AND P4, PT, R2.reuse, R19, PT ;  /* 0x000000130200720c */ /* 0x040fe20003f84070 */
[----:B------:R-:W-:Y:S01]  /*2c00*/  @!P6 IMAD.IADD R29, R29, 0x1, -R2 ;  /* 0x000000011d1de824 */ /* 0x000fe200078e0a02 */
[----:B------:R-:W-:Y:S01]  /*2c10*/  ISETP.GT.U32.AND P6, PT, R2, R15, PT ;  /* 0x0000000f0200720c */ /* 0x000fe20003fc4070 */
[C---:B------:R-:W-:Y:S01]  /*2c20*/  IMAD.HI.U32 R6, R3.reuse, R11, RZ ;  /* 0x0000000b03067227 */ /* 0x040fe200078e00ff */
[----:B0-----:R-:W-:Y:S01]  /*2c30*/  IABS R13, R22 ;  /* 0x00000016000d7213 */ /* 0x001fe20000000000 */
[----:B------:R0:W-:Y:S02]  /*2c40*/  STL [R1+0xfa4], R7 ;  /* 0x000fa40701007387 */ /* 0x0001e40000100800 */
[----:B------:R-:W-:Y:S02]  /*2c50*/  IMAD.MOV R6, RZ, RZ, -R6 ;  /* 0x000000ffff067224 */ /* 0x000fe400078e0a06 */
[----:B------:R-:W-:-:S04]  /*2c60*/  IMAD.HI.U32 R4, R3, R13, RZ ;  /* 0x0000000d03047227 */ /* 0x000fc800078e00ff */
[----:B------:R-:W-:Y:S01]  /*2c70*/  @!P5 IMAD.IADD R25, R25, 0x1, -R2 ;  /* 0x000000011919d824 */ /* 0x000fe200078e0a02 */
[C---:B------:R-:W-:Y:S01]  /*2c80*/  ISETP.GT.U32.AND P5, PT, R2.reuse, R23, PT ;  /* 0x000000170200720c */ /* 0x040fe20003fa4070 */
[----:B0-----:R-:W-:Y:S02]  /*2c90*/  IMAD.MOV R7, RZ, RZ, -R4 ;  /* 0x000000ffff077224 */ /* 0x001fe400078e0a04 */
[--C-:B------:R-:W-:Y:S02]  /*2ca0*/  @!P4 IMAD.IADD R19, R19, 0x1, -R2.reuse ;  /* 0x000000011313c824 */ /* 0x100fe400078e0a02 */
[C---:B------:R-:W-:Y:S02]  /*2cb0*/  IMAD R13, R2.reuse, R7, R13 ;  /* 0x00000007020d7224 */ /* 0x040fe400078e020d */
[C---:B------:R-:W-:Y:S01]  /*2cc0*/  IMAD R7, R2.reuse, R6, R11 ;  /* 0x0000000602077224 */ /* 0x040fe200078e020b */
[----:B------:R-:W-:Y:S01]  /*2cd0*/  ISETP.GT.U32.AND P0, PT, R2, R19, PT ;  /* 0x000000130200720c */ /* 0x000fe20003f04070 */
[----:B------:R-:W-:-:S02]  /*2ce0*/  @!P6 IMAD.IADD R15, R15, 0x1, -R2 ;  /* 0x000000010f0fe824 */ /* 0x000fc400078e0a02 */
[----:B------:R-:W-:Y:S01]  /*2cf0*/  VIADD R20, R93, 0x31 ;  /* 0x000000315d147836 */ /* 0x000fe20000000000 */
[C---:B------:R-:W-:Y:S01]  /*2d00*/  ISETP.GT.U32.AND P6, PT, R2.reuse, R7, PT ;  /* 0x000000070200720c */ /* 0x040fe20003fc4070 */
[----:B------:R-:W-:Y:S01]  /*2d10*/  @!P5 IMAD.IADD R23, R23, 0x1, -R2 ;  /* 0x000000011717d824 */ /* 0x000fe200078e0a02 */
[----:B------:R-:W-:Y:S01]  /*2d20*/  ISETP.GT.U32.AND P5, PT, R2, R27, PT ;  /* 0x0000001b0200720c */ /* 0x000fe20003fa4070 */
[----:B------:R-:W-:Y:S01]  /*2d30*/  @!P1 IMAD.MOV R5, RZ, RZ, -R5 ;  /* 0x000000ffff059224 */ /* 0x000fe200078e0a05 */
[----:B------:R-:W-:Y:S01]  /*2d40*/  IABS R16, R20 ;  /* 0x0000001400107213 */ /* 0x000fe20000000000 */
[----:B------:R-:W-:Y:S01]  /*2d50*/  IMAD R34, R0, 0x200, R90 ;  /* 0x0000020000227824 */ /* 0x000fe200078e025a */
[----:B------:R-:W-:Y:S01]  /*2d60*/  ISETP.GT.U32.AND P4, PT, R2, R23, PT ;  /* 0x000000170200720c */ /* 0x000fe20003f84070 */
[----:B------:R-:W-:Y:S01]  /*2d70*/  @!P2 IMAD.MOV R31, RZ, RZ, -R31 ;  /* 0x000000ffff1fa224 */ /* 0x000fe200078e0a1f */
[----:B------:R0:W-:Y:S01]  /*2d80*/  STL [R1+0xfac], R5 ;  /* 0x000fac0501007387 */ /* 0x0001e20000100800 */
[----:B------:R-:W-:Y:S01]  /*2d90*/  IMAD.HI.U32 R4, R3, R16, RZ ;  /* 0x0000001003047227 */ /* 0x000fe200078e00ff */
[----:B------:R-:W-:-:S02]  /*2da0*/  IABS R33, R34 ;  /* 0x0000002200217213 */ /* 0x000fc40000000000 */
[----:B------:R-:W-:Y:S01]  /*2db0*/  STL [R1+0xeb8], R34 ;  /* 0x000eb82201007387 */ /* 0x000fe20000100800 */
[--C-:B------:R-:W-:Y:S02]  /*2dc0*/  @!P6 IMAD.IADD R7, R7, 0x1, -R2.reuse ;  /* 0x000000010707e824 */ /* 0x100fe400078e0a02 */
[----:B------:R-:W-:Y:S01]  /*2dd0*/  @!P0 IMAD.IADD R19, R19, 0x1, -R2 ;  /* 0x0000000113138824 */ /* 0x000fe200078e0a02 */
[----:B------:R-:W-:Y:S01]  /*2de0*/  ISETP.GE.AND P0, PT, R9, RZ, PT ;  /* 0x000000ff0900720c */ /* 0x000fe20003f06270 */
[----:B------:R-:W-:Y:S01]  /*2df0*/  IMAD.MOV R11, RZ, RZ, -R4 ;  /* 0x000000ffff0b7224 */ /* 0x000fe200078e0a04 */
[----:B------:R-:W-:Y:S01]  /*2e00*/  ISETP.GT.U32.AND P1, PT, R2, R7, PT ;  /* 0x000000070200720c */ /* 0x000fe20003f24070 */
[----:B------:R-:W-:Y:S02]  /*2e10*/  VIADD R9, R93, 0x32 ;  /* 0x000000325d097836 */ /* 0x000fe40000000000 */
[----:B------:R-:W-:Y:S01]  /*2e20*/  @!P5 IMAD.IADD R27, R27, 0x1, -R2 ;  /* 0x000000011b1bd824 */ /* 0x000fe200078e0a02 */
[----:B------:R-:W-:Y:S01]  /*2e30*/  ISETP.GE.AND P5, PT, R10, RZ, PT ;  /* 0x000000ff0a00720c */ /* 0x000fe20003fa6270 */
[----:B------:R-:W-:Y:S01]  /*2e40*/  IMAD R6, R2, R11, R16 ;  /* 0x0000000b02067224 */ /* 0x000fe200078e0210 */
[----:B------:R-:W-:Y:S01]  /*2e50*/  IABS R16, R9 ;  /* 0x0000000900107213 */ /* 0x000fe20000000000 */
[----:B------:R-:W-:-:S02]  /*2e60*/  VIADD R10, R93, 0x33 ;  /* 0x000000335d0a7836 */ /* 0x000fc40000000000 */
[----:B------:R-:W-:Y:S02]  /*2e70*/  VIADD R11, R93, 0x34 ;  /* 0x000000345d0b7836 */ /* 0x000fe40000000000 */
[----:B------:R-:W-:Y:S01]  /*2e80*/  IMAD.HI.U32 R4, R3, R16, RZ ;  /* 0x0000001003047227 */ /* 0x000fe200078e00ff */
[----:B------:R-:W-:Y:S02]  /*2e90*/  IABS R17, R10 ;  /* 0x0000000a00117213 */ /* 0x000fe40000000000 */
[----:B------:R-:W-:Y:S01]  /*2ea0*/  IABS R21, R11 ;  /* 0x0000000b00157213 */ /* 0x000fe20000000000 */
[----:B------:R-:W-:Y:S01]  /*2eb0*/  @!P1 IMAD.IADD R7, R7, 0x1, -R2 ;  /* 0x0000000107079824 */ /* 0x000fe200078e0a02 */
[----:B0-----:R-:W-:Y:S01]  /*2ec0*/  IADD3 R5, PT, PT, -R4, RZ, RZ ;  /* 0x000000ff04057210 */ /* 0x001fe20007ffe1ff */
[----:B------:R-:W-:Y:S01]  /*2ed0*/  IMAD.HI.U32 R0, R3, R17, RZ ;  /* 0x0000001103007227 */ /* 0x000fe200078e00ff */
[----:B------:R-:W-:-:S03]  /*2ee0*/  ISETP.GE.AND P1, PT, R12, RZ, PT ;  /* 0x000000ff0c00720c */ /* 0x000fc60003f26270 */
[----:B------:R-:W-:-:S04]  /*2ef0*/  IMAD.HI.U32 R4, R3, R21, RZ ;  /* 0x0000001503047227 */ /* 0x000fc800078e00ff */
[----:B------:R-:W-:-:S04]  /*2f00*/  IMAD.HI.U32 R12, R14, R33, RZ ;  /* 0x000000210e0c7227 */ /* 0x000fc800078e00ff */
[----:B------:R-:W-:Y:S02]  /*2f10*/  IMAD R5, R2, R5, R16 ;  /* 0x0000000502057224 */ /* 0x000fe400078e0210 */
[----:B------:R-:W-:Y:S02]  /*2f20*/  IMAD.MOV R0, RZ, RZ, -R0 ;  /* 0x000000ffff007224 */ /* 0x000fe400078e0a00 */
[----:B------:R-:W-:Y:S02]  /*2f30*/  IMAD.MOV R16, RZ, RZ, -R4 ;  /* 0x000000ffff107224 */ /* 0x000fe400078e0a04 */
[----:B------:R-:W-:Y:S02]  /*2f40*/  VIADD R86, R34, 0x80 ;  /* 0x0000008022567836 */ /* 0x000fe40000000000 */
[----:B------:R-:W-:Y:S02]  /*2f50*/  IMAD.MOV R12, RZ, RZ, -R12 ;  /* 0x000000ffff0c7224 */ /* 0x000fe400078e0a0c */
[C---:B------:R-:W-:Y:S01]  /*2f60*/  IMAD R4, R2.reuse, R0, R17 ;  /* 0x0000000002047224 */ /* 0x040fe200078e0211 */
[----:B------:R-:W-:Y:S01]  /*2f70*/  STL [R1+0xec4], R86 ;  /* 0x000ec45601007387 */ /* 0x000fe20000100800 */
[----:B------:R-:W-:Y:S01]  /*2f80*/  IMAD R0, R2, R16, R21 ;  /* 0x0000001002007224 */ /* 0x000fe200078e0215 */
[----:B------:R-:W-:Y:S01]  /*2f90*/  IABS R21, R86 ;  /* 0x0000005600157213 */ /* 0x000fe20000000000 */
[----:B------:R-:W-:-:S02]  /*2fa0*/  IMAD R33, R8, R12, R33 ;  /* 0x0000000c08217224 */ /* 0x000fc400078e0221 */
[----:B------:R-:W-:Y:S02]  /*2fb0*/  VIADD R12, R93, 0x35 ;  /* 0x000000355d0c7836 */ /* 0x000fe40000000000 */
[C---:B------:R-:W-:Y:S02]  /*2fc0*/  VIADD R83, R34.reuse, 0x100 ;  /* 0x0000010022537836 */ /* 0x040fe40000000000 */
[----:B------:R-:W-:Y:S01]  /*2fd0*/  VIADD R82, R34, 0x180 ;  /* 0x0000018022527836 */ /* 0x000fe20000000000 */
[----:B------:R-:W-:Y:S01]  /*2fe0*/  IABS R32, R12 ;  /* 0x0000000c00207213 */ /* 0x000fe20000000000 */
[----:B------:R-:W-:Y:S01]  /*2ff0*/  IMAD.HI.U32 R16, R14, R21, RZ ;  /* 0x000000150e107227 */ /* 0x000fe200078e00ff */
[----:B------:R-:W-:Y:S01]  /*3000*/  IABS R37, R83 ;  /* 0x0000005300257213 */ /* 0x000fe20000000000 */
[----:B------:R-:W-:Y:S01]  /*3010*/  STL [R1+0xec0], R83 ;  /* 0x000ec05301007387 */ /* 0x000fe20000100800 */
[----:B------:R-:W-:Y:S01]  /*3020*/  IABS R35, R82 ;  /* 0x0000005200237213 */ /* 0x000fe20000000000 */
[----:B------:R-:W-:-:S02]  /*3030*/  IMAD.MOV R30, RZ, RZ, -R16 ;  /* 0x000000ffff1e7224 */ /* 0x000fc400078e0a10 */
[----:B------:R-:W-:Y:S01]  /*3040*/  IMAD.MOV.U32 R16, RZ, RZ, R32 ;  /* 0x000000ffff107224 */ /* 0x000fe200078e0020 */
[----:B------:R-:W-:Y:S01]  /*3050*/  STL [R1+0xebc], R82 ;  /* 0x000ebc5201007387 */ /* 0x000fe20000100800 */
[----:B------:R-:W-:-:S03]  /*3060*/  IMAD.HI.U32 R17, R14, R37, RZ ;  /* 0x000000250e117227 */ /* 0x000fc600078e00ff */
[----:B------:R-:W-:Y:S01]  /*3070*/  STL [R1+0xfbc], R31 ;  /* 0x000fbc1f01007387 */ /* 0x000fe20000100800 */
[----:B------:R-:W-:Y:S01]  /*3080*/  @!P5 IMAD.MOV R25, RZ, RZ, -R25 ;  /* 0x000000ffff19d224 */ /* 0x000fe200078e0a19 */
[----:B------:R-:W-:Y:S01]  /*3090*/  ISETP.GE.AND P5, PT, R28, RZ, PT ;  /* 0x000000ff1c00720c */ /* 0x000fe20003fa6270 */
[----:B------:R-:W-:Y:S02]  /*30a0*/  IMAD R21, R8, R30, R21 ;  /* 0x0000001e08157224 */ /* 0x000fe400078e0215 */
[----:B------:R-:W-:Y:S01]  /*30b0*/  IMAD.HI.U32 R14, R14, R35, RZ ;  /* 0x000000230e0e7227 */ /* 0x000fe200078e00ff */
[----:B------:R0:W-:Y:S03]  /*30c0*/  STL [R1+0xfcc], R25 ;  /* 0x000fcc1901007387 */ /* 0x0001e60000100800 */
[----:B------:R-:W-:-:S04]  /*30d0*/  IMAD.HI.U32 R30, R3, R16, RZ ;  /* 0x00000010031e7227 */ /* 0x000fc800078e00ff */
[----:B------:R-:W-:Y:S02]  /*30e0*/  IMAD.MOV R14, RZ, RZ, -R14 ;  /* 0x000000ffff0e7224 */ /* 0x000fe400078e0a0e */
[----:B------:R-:W-:Y:S02]  /*30f0*/  @!P0 IMAD.MOV R29, RZ, RZ, -R29 ;  /* 0x000000ffff1d8224 */ /* 0x000fe400078e0a1d */
[----:B0-----:R-:W-:Y:S02]  /*3100*/  IMAD.MOV R25, RZ, RZ, -R30 ;  /* 0x000000ffff197224 */ /* 0x001fe400078e0a1e */
[----:B------:R-:W-:Y:S01]  /*3110*/  @!P1 IMAD.MOV R27, RZ, RZ, -R27 ;  /* 0x000000ffff1b9224 */ /* 0x000fe200078e0a1b */
[----:B------:R-:W-:Y:S01]  /*3120*/  STL [R1+0xfc8], R29 ;  /* 0x000fc81d01007387 */ /* 0x000fe20000100800 */
[----:B------:R-:W-:Y:S02]  /*3130*/  IMAD R35, R8, R14, R35 ;  /* 0x0000000e08237224 */ /* 0x000fe400078e0223 */
[C---:B------:R-:W-:Y:S01]  /*3140*/  IMAD R14, R2.reuse, R25, R16 ;  /* 0x00000019020e7224 */ /* 0x040fe200078e0210 */
[----:B------:R-:W-:Y:S01]  /*3150*/  STL [R1+0xfd0], R27 ;  /* 0x000fd01b01007387 */ /* 0x000fe20000100800 */
[----:B------:R-:W-:Y:S01]  /*3160*/  @!P4 IMAD.IADD R23, R23, 0x1, -R2 ;  /* 0x000000011717c824 */ /* 0x000fe200078e0a02 */
[----:B------:R-:W-:Y:S01]  /*3170*/  ISETP.GT.U32.AND P4, PT, R2, R13, PT ;  /* 0x0000000d0200720c */ /* 0x000fe20003f84070 */
[----:B------:R-:W-:Y:S01]  /*3180*/  IMAD.MOV R17, RZ, RZ, -R17 ;  /* 0x000000ffff117224 */ /* 0x000fe200078e0a11 */
[----:B------:R0:W-:Y:S03]  /*3190*/  STL [R1+0xec8], R14 ;  /* 0x000ec80e01007387 */ /* 0x0001e60000100800 */
[C---:B------:R-:W-:Y:S01]  /*31a0*/  IMAD R17, R8.reuse, R17, R37 ;  /* 0x0000001108117224 */ /* 0x040fe200078e0225 */
[----:B------:R-:W2:Y:S01]  /*31b0*/  LDL R84, [R1+0xec8] ;  /* 0x000ec80001547983 */ /* 0x000ea20000100800 */
[----:B------:R-:W1:Y:S03]  /*31c0*/  S2R R16, SR_CgaCtaId ;  /* 0x0000000000107919 */ /* 0x000e660000008800 */
[----:B------:R-:W-:-:S03]  /*31d0*/  ISETP.GT.U32.AND P0, PT, R8, R17, PT ;  /* 0x000000110800720c */ /* 0x000fc60003f04070 */
[----:B------:R-:W-:Y:S01]  /*31e0*/  @!P4 IMAD.IADD R13, R13, 0x1, -R2 ;  /* 0x000000010d0dc824 */ /* 0x000fe200078e0a02 */
[----:B------:R-:W-:-:S04]  /*31f0*/  ISETP.GT.U32.AND P4, PT, R2, R15, PT ;  /* 0x0000000f0200720c */ /* 0x000fc80003f84070 */
[----:B------:R-:W-:-:S09]  /*3200*/  ISETP.GT.U32.AND P6, PT, R2, R13, PT ;  /* 0x0000000d0200720c */ /* 0x000fd20003fc4070 */
[----:B------:R-:W-:Y:S01]  /*3210*/  @!P4 IMAD.IADD R15, R15, 0x1, -R2 ;  /* 0x000000010f0fc824 */ /* 0x000fe200078e0a02 */
[----:B------:R-:W-:-:S03]  /*3220*/  ISETP.GT.U32.AND P4, PT, R2, R6, PT ;  /* 0x000000060200720c */ /* 0x000fc60003f84070 */
[----:B------:R-:W-:Y:S01]  /*3230*/  @!P6 IMAD.IADD R13, R13, 0x1, -R2 ;  /* 0x000000010d0de824 */ /* 0x000fe200078e0a02 */
[----:B------:R-:W-:-:S09]  /*3240*/  ISETP.GT.U32.AND P6, PT, R2, R5, PT ;  /* 0x000000050200720c */ /* 0x000fd20003fc4070 */
[----:B------:R-:W-:-:S04]  /*3250*/  @!P4 IMAD.IADD R6, R6, 0x1, -R2 ;  /* 0x000000010606c824 */ /* 0x000fc800078e0a02 */
[----:B------:R-:W-:Y:S01]  /*3260*/  @!P6 IMAD.IADD R5, R5, 0x1, -R2 ;  /* 0x000000010505e824 */ /* 0x000fe200078e0a02 */
[----:B------:R-:W-:-:S04]  /*3270*/  ISETP.GT.U32.AND P4, PT, R2, R6, PT ;  /* 0x000000060200720c */ /* 0x000fc80003f84070 */
[----:B------:R-:W-:-:S09]  /*3280*/  ISETP.GT.U32.AND P6, PT, R2, R5, PT ;  /* 0x000000050200720c */ /* 0x000fd20003fc4070 */
[----:B------:R-:W-:Y:S01]  /*3290*/  @!P4 IMAD.IADD R6, R6, 0x1, -R2 ;  /* 0x000000010606c824 */ /* 0x000fe200078e0a02 */
[----:B------:R-:W-:-:S03]  /*32a0*/  ISETP.GT.U32.AND P4, PT, R2, R4, PT ;  /* 0x000000040200720c */ /* 0x000fc60003f84070 */
[----:B------:R-:W-:Y:S01]  /*32b0*/  @!P6 IMAD.IADD R5, R5, 0x1, -R2 ;  /* 0x000000010505e824 */ /* 0x000fe200078e0a02 */
[----:B------:R-:W-:Y:S01]  /*32c0*/  ISETP.GT.U32.AND P6, PT, R8, R33, PT ;  /* 0x000000210800720c */ /* 0x000fe20003fc4070 */
[----:B0-----:R-:W-:-:S04]  /*32d0*/  IMAD.MOV.U32 R14, RZ, RZ, R23 ;  /* 0x000000ffff0e7224 */ /* 0x001fc800078e0017 */
[----:B------:R-:W-:-:S04]  /*32e0*/  @!P5 IMAD.MOV R14, RZ, RZ, -R14 ;  /* 0x000000ffff0ed224 */ /* 0x000fc800078e0a0e */
[----:B------:R-:W-:Y:S01]  /*32f0*/  @!P4 IMAD.IADD R4, R4, 0x1, -R2 ;  /* 0x000000010404c824 */ /* 0x000fe200078e0a02 */
[----:B------:R-:W-:Y:S01]  /*3300*/  ISETP.GT.U32.AND P4, PT, R2, R0, PT ;  /* 0x000000000200720c */ /* 0x000fe20003f84070 */
[----:B------:R0:W-:Y:S02]  /*3310*/  STL [R1+0xfd4], R14 ;  /* 0x000fd40e01007387 */ /* 0x0001e40000100800 */
[----:B------:R-:W-:Y:S01]  /*3320*/  @!P6 IMAD.IADD R33, R33, 0x1, -R8 ;  /* 0x000000012121e824 */ /* 0x000fe200078e0a08 */
[----:B------:R-:W-:Y:S01]  /*3330*/  ISETP.GT.U32.AND P6, PT, R8, R21, PT ;  /* 0x000000150800720c */ /* 0x000fe20003fc4070 */
[----:B------:R0:W-:Y:S01]  /*3340*/  STL [R1+0x100c], R19 ;  /* 0x00100c1301007387 */ /* 0x0001e20000100800 */
[----:B------:R-:W-:Y:S02]  /*3350*/  ISETP.GT.U32.AND P2, PT, R2, R4, PT ;  /* 0x000000040200720c */ /* 0x000fe40003f44070 */
[----:B------:R-:W-:-:S05]  /*3360*/  ISETP.GT.U32.AND P1, PT, R8, R33, PT ;  /* 0x000000210800720c */ /* 0x000fca0003f24070 */
[----:B------:R-:W-:Y:S01]  /*3370*/  @!P4 IMAD.IADD R0, R0, 0x1, -R2 ;  /* 0x000000010000c824 */ /* 0x000fe200078e0a02 */
[----:B------:R-:W-:Y:S01]  /*3380*/  ISETP.GT.U32.AND P4, PT, R8, R35, PT ;  /* 0x000000230800720c */ /* 0x000fe20003f84070 */
[--C-:B------:R-:W-:Y:S02]  /*3390*/  @!P0 IMAD.IADD R17, R17, 0x1, -R8.reuse ;  /* 0x0000000111118824 */ /* 0x100fe400078e0a08 */
[----:B------:R-:W-:Y:S01]  /*33a0*/  @!P6 IMAD.IADD R21, R21, 0x1, -R8 ;  /* 0x000000011515e824 */ /* 0x000fe200078e0a08 */
[----:B------:R-:W-:Y:S01]  /*33b0*/  ISETP.GE.AND P6, PT, R34, RZ, PT ;  /* 0x000000ff2200720c */ /* 0x000fe20003fc6270 */
[----:B------:R-:W-:Y:S01]  /*33c0*/  @!P2 IMAD.IADD R4, R4, 0x1, -R2 ;  /* 0x000000010404a824 */ /* 0x000fe200078e0a02 */
[----:B------:R-:W-:Y:S02]  /*33d0*/  ISETP.GE.AND P2, PT, R26, RZ, PT ;  /* 0x000000ff1a00720c */ /* 0x000fe40003f46270 */
[----:B------:R-:W-:Y:S02]  /*33e0*/  @!P1 IADD3 R33, PT, PT, R33, -R8, RZ ;  /* 0x8000000821219210 */ /* 0x000fe40007ffe0ff */
[----:B------:R-:W-:-:S02]  /*33f0*/  ISETP.GT.U32.AND P5, PT, R8, R21, PT ;  /* 0x000000150800720c */ /* 0x000fc40003fa4070 */
[----:B------:R-:W-:Y:S01]  /*3400*/  ISETP.GT.U32.AND P1, PT, R8, R17, PT ;  /* 0x000000110800720c */ /* 0x000fe20003f24070 */
[----:B------:R-:W-:Y:S01]  /*3410*/  @!P4 IMAD.IADD R35, R35, 0x1, -R8 ;  /* 0x000000012323c824 */ /* 0x000fe200078e0a08 */
[----:B--2---:R-:W-:Y:S01]  /*3420*/  ISETP.GT.U32.AND P0, PT, R2, R84, PT ;  /* 0x000000540200720c */ /* 0x004fe20003f04070 */
[----:B01----:R-:W-:-:S12]  /*3430*/  @P3 BRA `(.L_x_5) ;  /* 0x0000000000183947 */ /* 0x003fd80003800000 */
[----:B------:R-:W-:Y:S01]  /*3440*/  ELECT P4, URZ, PT ;  /* 0x0000000000ff782f */ /* 0x000fe20003880000 */
[----:B------:R-:W-:Y:S01]  /*3450*/  IMAD.MOV.U32 R14, RZ, RZ, 0x1 ;  /* 0x00000001ff0e7424 */ /* 0x000fe200078e00ff */
[----:B------:R-:W-:Y:S11]  /*3460*/  UVIRTCOUNT.DEALLOC.SMPOOL 0x80 ;  /* 0x000000800000784c */ /* 0x000ff60000000000 */
[----:B------:R-:W-:-:S04]  /*3470*/  @P4 MOV R19, 0x40 ;  /* 0x0000004000134802 */ /* 0x000fc80000000f00 */
[----:B------:R-:W-:-:S05]  /*3480*/  @P4 LEA R19, R16, R19, 0x18 ;  /* 0x0000001310134211 */ /* 0x000fca00078ec0ff */
[----:B------:R0:W-:Y:S02]  /*3490*/  @P4 STS.U8 [R19], R14 ;  /* 0x0000000e13004388 */ /* 0x0001e40000000000 */
.L_x_5:
[----:B0-----:R-:W2:Y:S01]  /*34a0*/  LDL R14, [R1+0x100c] ;  /* 0x00100c00010e7983 */ /* 0x001ea20000100800 */
[--C-:B------:R-:W-:Y:S01]  /*34b0*/  @!P5 IMAD.IADD R21, R21, 0x1, -R8.reuse ;  /* 0x000000011515d824 */ /* 0x100fe200078e0a08 */
[----:B------:R-:W-:Y:S01]  /*34c0*/  ISETP.GE.AND P5, PT, R83, RZ, PT ;  /* 0x000000ff5300720c */ /* 0x000fe20003fa6270 */
[----:B------:R-:W0:Y:S01]  /*34d0*/  LDC R19, c[0x0][0x3a4] ;  /* 0x0000e900ff137b82 */ /* 0x000e220000000800 */
[----:B------:R1:W-:Y:S01]  /*34e0*/  STL.64 [R1+0x2790], R74 ;  /* 0x0027904a01007387 */ /* 0x0003e20000100a00 */
[----:B------:R-:W-:Y:S01]  /*34f0*/  @!P6 IMAD.MOV R33, RZ, RZ, -R33 ;  /* 0x000000ffff21e224 */ /* 0x000fe200078e0a21 */
[----:B------:R-:W-:Y:S01]  /*3500*/  ISETP.GE.AND P6, PT, R86, RZ, PT ;  /* 0x000000ff5600720c */ /* 0x000fe20003fc6270 */
[----:B------:R-:W-:Y:S01]  /*3510*/  @!P1 IMAD.IADD R17, R17, 0x1, -R8 ;  /* 0x0000000111119824 */ /* 0x000fe200078e0a08 */
[----:B------:R-:W-:Y:S01]  /*3520*/  STL.64 [R1+0x2788], R78 ;  /* 0x0027884e01007387 */ /* 0x000fe20000100a00 */
[----:B------:R-:W-:Y:S01]  /*3530*/  ISETP.GE.AND P1, PT, R82, RZ, PT ;  /* 0x000000ff5200720c */ /* 0x000fe20003f26270 */
[----:B------:R-:W-:Y:S01]  /*3540*/  @!P0 IMAD.IADD R84, R84, 0x1, -R2 ;  /* 0x0000000154548824 */ /* 0x000fe200078e0a02 */
[----:B------:R-:W3:Y:S01]  /*3550*/  LDC.64 R82, c[0x0][0x380] ;  /* 0x0000e000ff527b82 */ /* 0x000ee20000000a00 */
[----:B------:R-:W-:Y:S01]  /*3560*/  STL.64 [R1+0x27a8], R78 ;  /* 0x0027a84e01007387 */ /* 0x000fe20000100a00 */
[----:B------:R-:W-:Y:S01]  /*3570*/  ISETP.GE.AND P4, PT, R24, RZ, PT ;  /* 0x000000ff1800720c */ /* 0x000fe20003f86270 */
[----:B------:R-:W-:Y:S01]  /*3580*/  UIADD3 UR9, UPT, UPT, UR5, UR4, URZ ;  /* 0x0000000405097290 */ /* 0x000fe2000fffe0ff */
[----:B------:R-:W-:Y:S01]  /*3590*/  @!P5 IMAD.MOV R17, RZ, RZ, -R17 ;  /* 0x000000ffff11d224 */ /* 0x000fe200078e0a11 */
[----:B------:R-:W-:Y:S01]  /*35a0*/  STL.64 [R1+0x2780], R80 ;  /* 0x0027805001007387 */ /* 0x000fe20000100a00 */
[C---:B------:R-:W-:Y:S01]  /*35b0*/  ISETP.GT.U32.AND P5, PT, R2.reuse, R84, PT ;  /* 0x000000540200720c */ /* 0x040fe20003fa4070 */
[----:B------:R-:W-:Y:S01]  /*35c0*/  UMOV UR8, 0x1 ;  /* 0x0000000100087882 */ /* 0x000fe20000000000 */
[----:B------:R-:W-:Y:S01]  /*35d0*/  @!P6 IMAD.MOV R21, RZ, RZ, -R21 ;  /* 0x000000ffff15e224 */ /* 0x000fe200078e0a15 */
[----:B------:R-:W-:Y:S01]  /*35e0*/  STL.64 [R1+0x2798], R80 ;  /* 0x0027985001007387 */ /* 0x000fe20000100a00 */
[----:B------:R-:W-:Y:S01]  /*35f0*/  ISETP.GT.U32.AND P6, PT, R2, R0, PT ;  /* 0x000000000200720c */ /* 0x000fe20003fc4070 */
[----:B------:R-:W4:Y:S01]  /*3600*/  LDC R92, c[0x0][0x3a0] ;  /* 0x0000e800ff5c7b82 */ /* 0x000f220000000800 */
[----:B------:R-:W-:Y:S01]  /*3610*/  ISETP.GE.AND P0, PT, R22, RZ, PT ;  /* 0x000000ff1600720c */ /* 0x000fe20003f06270 */
[----:B------:R-:W-:Y:S01]  /*3620*/  STL.64 [R1+0x27b8], R80 ;  /* 0x0027b85001007387 */ /* 0x000fe20000100a00 */
[----:B------:R-:W0:Y:S01]  /*3630*/  LDCU.64 UR6, c[0x0][0x358] ;  /* 0x00006b00ff0677ac */ /* 0x000e220008000a00 */
[----:B-1----:R-:W-:-:S02]  /*3640*/  PRMT R74, RZ, 0x7610, R74 ;  /* 0x00007610ff4a7816 */ /* 0x002fc4000000004a */
[----:B------:R-:W-:Y:S01]  /*3650*/  STL.64 [R1+0x2778], R70 ;  /* 0x0027784601007387 */ /* 0x000fe20000100a00 */
[----:B------:R-:W-:Y:S01]  /*3660*/  PRMT R75, RZ, 0x7610, R75 ;  /* 0x00007610ff4b7816 */ /* 0x000fe2000000004b */
[--C-:B------:R-:W-:Y:S02]  /*3670*/  @!P5 IMAD.IADD R84, R84, 0x1, -R2.reuse ;  /* 0x000000015454d824 */ /* 0x100fe400078e0a02 */
[----:B------:R-:W-:Y:S02]  /*3680*/  STL.64 [R1+0x27b0], R70 ;  /* 0x0027b04601007387 */ /* 0x000fe40000100a00 */
[----:B------:R-:W-:Y:S02]  /*3690*/  @!P6 IMAD.IADD R0, R0, 0x1, -R2 ;  /* 0x000000010000e824 */ /* 0x000fe400078e0a02 */
[----:B------:R-:W-:Y:S04]  /*36a0*/  STL.64 [R1+0x2770], R76 ;  /* 0x0027704c01007387 */ /* 0x000fe80000100a00 */
[----:B------:R1:W-:Y:S04]  /*36b0*/  STL.64 [R1+0x27a0], R76 ;  /* 0x0027a04c01007387 */ /* 0x0003e80000100a00 */
[----:B------:R-:W-:Y:S04]  /*36c0*/  STL.64 [R1+0x2768], R72 ;  /* 0x0027684801007387 */ /* 0x000fe80000100a00 */
[----:B------:R0:W-:Y:S04]  /*36d0*/  STL.64 [R1+0x27c0], R72 ;  /* 0x0027c04801007387 */ /* 0x0001e80000100a00 */
[----:B------:R-:W-:Y:S01]  /*36e0*/  STL.64 [R1+0x2760], R68 ;  /* 0x0027604401007387 */ /* 0x000fe20000100a00 */
[----:B-1----:R-:W-:-:S03]  /*36f0*/  IMAD.MOV.U32 R76, RZ, RZ, R15 ;  /* 0x000000ffff4c7224 */ /* 0x002fc600078e000f */
[----:B------:R-:W-:Y:S01]  /*3700*/  STL.64 [R1+0x2758], R56 ;  /* 0x0027583801007387 */ /* 0x000fe20000100a00 */
[----:B------:R-:W-:-:S03]  /*3710*/  @!P4 IMAD.MOV R76, RZ, RZ, -R76 ;  /* 0x000000ffff4cc224 */ /* 0x000fc600078e0a4c */
[----:B------:R-:W-:Y:S01]  /*3720*/  STL.64 [R1+0x2750], R54 ;  /* 0x0027503601007387 */ /* 0x000fe20000100a00 */
[----:B0-----:R-:W-:Y:S02]  /*3730*/  PRMT R72, RZ, 0x7610, R72 ;  /* 0x00007610ff487816 */ /* 0x001fe40000000048 */
[----:B------:R-:W-:Y:S01]  /*3740*/  PRMT R73, RZ, 0x7610, R73 ;  /* 0x00007610ff497816 */ /* 0x000fe20000000049 */
[----:B------:R-:W-:Y:S04]  /*3750*/  STL.64 [R1+0x2748], R52 ;  /* 0x0027483401007387 */ /* 0x000fe80000100a00 */
        /* <DEDUP_REMOVED lines=21> */
[----:B------:R-:W-:Y:S04]  /*38b0*/  STL [R1+0x25e0], R3 ;  /* 0x0025e00301007387 */ /* 0x000fe80000100800 */
[----:B------:R-:W-:Y:S04]  /*38c0*/  STL.64 [R1+0x25d8], R6 ;  /* 0x0025d80601007387 */ /* 0x000fe80000100a00 */
[----:B------:R-:W-:Y:S04]  /*38d0*/  STL.64 [R1+0x2608], R6 ;  /* 0x0026080601007387 */ /* 0x000fe80000100a00 */
[----:B------:R-:W-:Y:S04]  /*38e0*/  STL.64 [R1+0x2620], R6 ;  /* 0x0026200601007387 */ /* 0x000fe80000100a00 */
[----:B------:R-:W-:Y:S04]  /*38f0*/  STL [R1+0x25d0], R12 ;  /* 0x0025d00c01007387 */ /* 0x000fe80000100800 */
        /* <DEDUP_REMOVED lines=9> */
[----:B------:R-:W-:Y:S01]  /*3990*/  STL.64 [R1+0x26d0], R4 ;  /* 0x0026d00401007387 */ /* 0x000fe20000100a00 */
[----:B------:R-:W-:Y:S01]  /*39a0*/  STTM.x64 tmem[UR9], RZ ;  /* 0x000000ff000079ed */ /* 0x000fe20008340009 */
[----:B------:R-:W-:Y:S01]  /*39b0*/  STTM.x64 tmem[UR9+0x40], RZ ;  /* 0x000040ff000079ed */ /* 0x000fe20008340009 */
[----:B------:R-:W-:Y:S01]  /*39c0*/  STTM.x64 tmem[UR9+0x80], RZ ;  /* 0x000080ff000079ed */ /* 0x000fe20008340009 */
[----:B------:R-:W-:Y:S01]  /*39d0*/  STTM.x64 tmem[UR9+0xc0], RZ ;  /* 0x0000c0ff000079ed */ /* 0x000fe20008340009 */
[----:B------:R-:W0:Y:S01]  /*39e0*/  FENCE.VIEW.ASYNC.T ;  /* 0x00000000000073c6 */ /* 0x000e220000000200 */
[----:B--2---:R-:W-:-:S05]  /*39f0*/  @!P2 IMAD.MOV R14, RZ, RZ, -R14 ;  /* 0x000000ffff0ea224 */ /* 0x004fca00078e0a0e */
[----:B------:R1:W-:Y:S01]  /*3a00*/  @!P2 STL [R1+0x100c], R14 ;  /* 0x00100c0e0100a387 */ /* 0x0003e20000100800 */
[----:B------:R-:W-:-:S03]  /*3a10*/  ISETP.GT.U32.AND P2, PT, R8, R35, PT ;  /* 0x000000230800720c */ /* 0x000fc60003f44070 */
[----:B------:R-:W-:Y:S04]  /*3a20*/  STL.64 [R1+0x2628], R2 ;  /* 0x0026280201007387 */ /* 0x000fe80000100a00 */
[----:B------:R-:W-:Y:S04]  /*3a30*/  STL.64 [R1+0x2648], R2 ;  /* 0x0026480201007387 */ /* 0x000fe80000100a00 */
[----:B------:R-:W-:Y:S02]  /*3a40*/  STL.64 [R1+0x2668], R2 ;  /* 0x0026680201007387 */ /* 0x000fe40000100a00 */
[----:B------:R-:W-:Y:S01]  /*3a50*/  @!P2 IMAD.IADD R35, R35, 0x1, -R8 ;  /* 0x000000012323a824 */ /* 0x000fe200078e0a08 */
[----:B------:R-:W-:Y:S01]  /*3a60*/  ISETP.NE.AND P2, PT, R85, RZ, PT ;  /* 0x000000ff5500720c */ /* 0x000fe20003f45270 */
[----:B------:R2:W-:Y:S01]  /*3a70*/  STL [R1+0xec8], R84 ;  /* 0x000ec85401007387 */ /* 0x0005e20000100800 */
[----:B------:R-:W-:Y:S01]  /*3a80*/  LOP3.LUT R8, RZ, R85, RZ, 0x33, !PT ;  /* 0x00000055ff087212 */ /* 0x000fe200078e33ff */
[----:B------:R-:W-:Y:S01]  /*3a90*/  @!P1 IMAD.MOV R35, RZ, RZ, -R35 ;  /* 0x000000ffff239224 */ /* 0x000fe200078e0a23 */
[----:B------:R-:W-:Y:S01]  /*3aa0*/  ISETP.GE.AND P1, PT, R18, RZ, PT ;  /* 0x000000ff1200720c */ /* 0x000fe20003f26270 */
[----:B------:R-:W-:Y:S01]  /*3ab0*/  STL.64 [R1+0x2688], R2 ;  /* 0x0026880201007387 */ /* 0x000fe20000100a00 */
[----:B-1----:R-:W-:-:S02]  /*3ac0*/  SEL R14, R8, R33, !P2 ;  /* 0x00000021080e7207 */ /* 0x002fc40005000000 */
[C---:B------:R-:W-:Y:S01]  /*3ad0*/  SEL R16, R8.reuse, R21, !P2 ;  /* 0x0000001508107207 */ /* 0x040fe20005000000 */
[----:B------:R-:W-:Y:S01]  /*3ae0*/  STL.64 [R1+0x26a8], R2 ;  /* 0x0026a80201007387 */ /* 0x000fe20000100a00 */
[C---:B------:R-:W-:Y:S02]  /*3af0*/  SEL R18, R8.reuse, R17, !P2 ;  /* 0x0000001108127207 */ /* 0x040fe40005000000 */
[----:B------:R-:W-:Y:S01]  /*3b00*/  SEL R22, R8, R35, !P2 ;  /* 0x0000002308167207 */ /* 0x000fe20005000000 */
[-C--:B------:R-:W-:Y:S01]  /*3b10*/  IMAD R8, R14, R19.reuse, RZ ;  /* 0x000000130e087224 */ /* 0x080fe200078e02ff */
[----:B------:R-:W-:Y:S01]  /*3b20*/  STL.64 [R1+0x26c8], R2 ;  /* 0x0026c80201007387 */ /* 0x000fe20000100a00 */
[-C--:B------:R-:W-:Y:S01]  /*3b30*/  IMAD R14, R16, R19.reuse, RZ ;  /* 0x00000013100e7224 */ /* 0x080fe200078e02ff */
[----:B0-----:R-:W-:Y:S01]  /*3b40*/  BAR.SYNC.DEFER_BLOCKING 0x0 ;  /* 0x0000000000007b1d */ /* 0x001fe20000010000 */
[-C--:B------:R-:W-:Y:S01]  /*3b50*/  IMAD R16, R18, R19.reuse, RZ ;  /* 0x0000001312107224 */ /* 0x080fe200078e02ff */
[-C--:B---3--:R-:W-:Y:S01]  /*3b60*/  LEA R88, P6, R8, R82.reuse, 0x1 ;  /* 0x0000005208587211 */ /* 0x088fe200078c08ff */
[----:B----4-:R-:W-:Y:S01]  /*3b70*/  VIADD R18, R92, 0xffffffff ;  /* 0xffffffff5c127836 */ /* 0x010fe20000000000 */
[-C--:B------:R-:W-:Y:S01]  /*3b80*/  LEA R86, P5, R14, R82.reuse, 0x1 ;  /* 0x000000520e567211 */ /* 0x080fe200078a08ff */
[----:B------:R-:W-:Y:S01]  /*3b90*/  IMAD R17, R22, R19, RZ ;  /* 0x0000001316117224 */ /* 0x000fe200078e02ff */
[----:B------:R-:W-:Y:S01]  /*3ba0*/  LEA.HI.X.SX32 R89, R8, R83, 0x1, P6 ;  /* 0x0000005308597211 */ /* 0x000fe200030f0eff */
[----:B------:R-:W-:Y:S01]  /*3bb0*/  VIADD R8, R92, 0xfffffff7 ;  /* 0xfffffff75c087836 */ /* 0x000fe20000000000 */
[----:B--2---:R-:W-:Y:S01]  /*3bc0*/  LEA R84, P6, R16, R82, 0x1 ;  /* 0x0000005210547211 */ /* 0x004fe200078c08ff */
[----:B------:R0:W-:Y:S01]  /*3bd0*/  STL [R1+0x1024], R76 ;  /* 0x0010244c01007387 */ /* 0x0001e20000100800 */
[----:B------:R-:W-:-:S02]  /*3be0*/  ISETP.GE.U32.AND P4, PT, R18, 0x7fffff80, PT ;  /* 0x7fffff801200780c */ /* 0x000fc40003f86070 */
[-C--:B------:R-:W-:Y:S02]  /*3bf0*/  LEA.HI.X.SX32 R85, R16, R83.reuse, 0x1, P6 ;  /* 0x0000005310557211 */ /* 0x080fe400030f0eff */
[----:B------:R-:W-:Y:S02]  /*3c00*/  ISETP.NE.U32.AND P6, PT, R90, RZ, PT ;  /* 0x000000ff5a00720c */ /* 0x000fe40003fc5070 */
[-C--:B------:R-:W-:Y:S01]  /*3c10*/  LEA.HI.X.SX32 R87, R14, R83.reuse, 0x1, P5 ;  /* 0x000000530e577211 */ /* 0x080fe200028f0eff */
[----:B------:R-:W1:Y:S01]  /*3c20*/  LDC.64 R90, c[0x0][0x3a8] ;  /* 0x0000ea00ff5a7b82 */ /* 0x000e620000000a00 */
[C---:B------:R-:W-:Y:S01]  /*3c30*/  LEA R82, P5, R17.reuse, R82, 0x1 ;  /* 0x0000005211527211 */ /* 0x040fe200078a08ff */
[----:B0-----:R-:W-:Y:S01]  /*3c40*/  IMAD.MOV.U32 R76, RZ, RZ, R13 ;  /* 0x000000ffff4c7224 */ /* 0x001fe200078e000d */
[----:B------:R-:W-:Y:S01]  /*3c50*/  PRMT R79, RZ, 0x7610, R79 ;  /* 0x00007610ff4f7816 */ /* 0x000fe2000000004f */
[----:B------:R-:W-:Y:S01]  /*3c60*/  VIADD R13, R92, 0xffffffef ;  /* 0xffffffef5c0d7836 */ /* 0x000fe20000000000 */
[----:B------:R-:W-:Y:S01]  /*3c70*/  LEA.HI.X.SX32 R83, R17, R83, 0x1, P5 ;  /* 0x0000005311537211 */ /* 0x000fe200028f0eff */
[----:B------:R-:W-:Y:S01]  /*3c80*/  @!P0 IMAD.MOV R76, RZ, RZ, -R76 ;  /* 0x000000ffff4c8224 */ /* 0x000fe200078e0a4c */
[----:B------:R-:W-:Y:S01]  /*3c90*/  ISETP.GE.U32.AND P5, PT, R8, 0x7fffff78, PT ;  /* 0x7fffff780800780c */ /* 0x000fe20003fa6070 */
[----:B------:R-:W-:Y:S01]  /*3ca0*/  IMAD.U32 R8, RZ, RZ, UR9 ;  /* 0x00000009ff087e24 */ /* 0x000fe2000f8e00ff */
[----:B------:R-:W-:Y:S01]  /*3cb0*/  PRMT R70, RZ, 0x7610, R70 ;  /* 0x00007610ff467816 */ /* 0x000fe20000000046 */
[----:B------:R-:W-:Y:S01]  /*3cc0*/  VOTEU.ALL UP0, P6 ;  /* 0x0000000000ff7886 */ /* 0x000fe20003000000 */
[----:B------:R0:W-:Y:S01]  /*3cd0*/  STL [R1+0x1018], R76 ;  /* 0x0010184c01007387 */ /* 0x0001e20000100800 */
[----:B------:R-:W-:Y:S01]  /*3ce0*/  VOTEU.ALL UP1, P6 ;  /* 0x0000000000ff7886 */ /* 0x000fe20003020000 */
[----:B------:R-:W-:-:S02]  /*3cf0*/  PRMT R71, RZ, 0x7610, R71 ;  /* 0x00007610ff477816 */ /* 0x000fc40000000047 */
[----:B------:R-:W-:-:S04]  /*3d00*/  @!UP0 UIADD3 UR10, UPT, UPT, -UR8, 0x100000, URZ ;  /* 0x00100000080a8890 */ /* 0x000fc8000fffe1ff */
[----:B------:R-:W-:Y:S02]  /*3d10*/  @!UP0 USHF.L.U32 UR11, UR10, 0xb, URZ ;  /* 0x0000000b0a0b8899 */ /* 0x000fe400080006ff */
[----:B------:R-:W-:Y:S01]  /*3d20*/  @!UP0 USHF.L.U32 UR10, UR10, 0x1, URZ ;  /* 0x000000010a0a8899 */ /* 0x000fe200080006ff */
[----:B------:R-:W-:Y:S02]  /*3d30*/  PRMT R78, RZ, 0x7610, R78 ;  /* 0x00007610ff4e7816 */ /* 0x000fe4000000004e */
[----:B------:R-:W-:Y:S01]  /*3d40*/  ISETP.GE.U32.AND P0, PT, R13, 0x7fffff70, PT ;  /* 0x7fffff700d00780c */ /* 0x000fe20003f06070 */
[----:B0-----:R-:W-:Y:S01]  /*3d50*/  IMAD.U32 R76, RZ, RZ, UR76 ;  /* 0x0000004cff4c7e24 */ /* 0x001fe2000f8e00ff */
[----:B------:R-:W-:Y:S02]  /*3d60*/  PRMT R56, RZ, 0x7610, R56 ;  /* 0x00007610ff387816 */ /* 0x000fe40000000038 */
[----:B------:R-:W-:Y:S02]  /*3d70*/  PRMT R57, RZ, 0x7610, R57 ;  /* 0x00007610ff397816 */ /* 0x000fe40000000039 */
[----:B------:R0:W-:Y:S01]  /*3d80*/  STL [R1+0x14a4], R76 ;  /* 0x0014a44c01007387 */ /* 0x0001e20000100800 */
[----:B------:R-:W-:-:S02]  /*3d90*/  PRMT R52, RZ, 0x7610, R52 ;  /* 0x00007610ff347816 */ /* 0x000fc40000000034 */
[----:B------:R-:W-:Y:S02]  /*3da0*/  PRMT R53, RZ, 0x7610, R53 ;  /* 0x00007610ff357816 */ /* 0x000fe40000000035 */
[----:B------:R-:W-:Y:S02]  /*3db0*/  PRMT R68, RZ, 0x7610, R68 ;  /* 0x00007610ff447816 */ /* 0x000fe40000000044 */
[----:B------:R-:W-:Y:S02]  /*3dc0*/  PRMT R69, RZ, 0x7610, R69 ;  /* 0x00007610ff457816 */ /* 0x000fe40000000045 */
[----:B------:R-:W-:Y:S01]  /*3dd0*/  PRMT R48, RZ, 0x7610, R48 ;  /* 0x00007610ff307816 */ /* 0x000fe20000000030 */
[----:B0-----:R-:W-:Y:S01]  /*3de0*/  VIADD R76, R76, 0x48000 ;  /* 0x000480004c4c7836 */ /* 0x001fe20000000000 */
[----:B------:R-:W-:Y:S02]  /*3df0*/  PRMT R49, RZ, 0x7610, R49 ;  /* 0x00007610ff317816 */ /* 0x000fe40000000031 */
[----:B------:R-:W-:-:S02]  /*3e00*/  PRMT R54, RZ, 0x7610, R54 ;  /* 0x00007610ff367816 */ /* 0x000fc40000000036 */
[----:B------:R-:W-:Y:S01]  /*3e10*/  R2UR UR4, R76 ;  /* 0x000000004c0472ca */ /* 0x000fe200000e0000 */
[----:B------:R-:W-:Y:S01]  /*3e20*/  STL [R1+0xed0], R76 ;  /* 0x000ed04c01007387 */ /* 0x000fe20000100800 */
[----:B------:R-:W-:Y:S02]  /*3e30*/  PRMT R55, RZ, 0x7610, R55 ;  /* 0x00007610ff377816 */ /* 0x000fe40000000037 */
[----:B------:R-:W-:Y:S01]  /*3e40*/  PRMT R44, RZ, 0x7610, R44 ;  /* 0x00007610ff2c7816 */ /* 0x000fe2000000002c */
[----:B-1----:R-:W-:Y:S01]  /*3e50*/  STL [R1+0x21f4], R91 ;  /* 0x0021f45b01007387 */ /* 0x002fe20000100800 */
[----:B------:R-:W-:Y:S02]  /*3e60*/  PRMT R45, RZ, 0x7610, R45 ;  /* 0x00007610ff2d7816 */ /* 0x000fe4000000002d */
[----:B------:R-:W-:Y:S01]  /*3e70*/  PRMT R50, RZ, 0x7610, R50 ;  /* 0x00007610ff327816 */ /* 0x000fe20000000032 */
[----:B------:R-:W-:Y:S01]  /*3e80*/  STL [R1+0x2578], R91 ;  /* 0x0025785b01007387 */ /* 0x000fe20000100800 */
[----:B------:R-:W-:-:S02]  /*3e90*/  PRMT R51, RZ, 0x7610, R51 ;  /* 0x00007610ff337816 */ /* 0x000fc40000000033 */
[----:B------:R-:W-:Y:S01]  /*3ea0*/  PRMT R40, RZ, 0x7610, R40 ;  /* 0x00007610ff287816 */ /* 0x000fe20000000028 */
[----:B------:R-:W0:Y:S02]  /*3eb0*/  FENCE.VIEW.ASYNC.S ;  /* 0x00000000000073c6 */ /* 0x000e240000000000 */
[----:B0-----:R-:W0:Y:S02]  /*3ec0*/  @!UP1 SYNCS.EXCH.64 URZ, [UR4], UR10 ;  /* 0x0000000a04ff95b2 */ /* 0x001e240008000100 */
[----:B0-----:R-:W-:Y:S01]  /*3ed0*/  BAR.SYNC.DEFER_BLOCKING 0x0 ;  /* 0x0000000000007b1d */ /* 0x001fe20000010000 */
[----:B------:R-:W-:Y:S02]  /*3ee0*/  PRMT R41, RZ, 0x7610, R41 ;  /* 0x00007610ff297816 */ /* 0x000fe40000000029 */
[----:B------:R-:W-:Y:S02]  /*3ef0*/  PRMT R46, RZ, 0x7610, R46 ;  /* 0x00007610ff2e7816 */ /* 0x000fe4000000002e */
[----:B------:R-:W-:-:S02]  /*3f00*/  PRMT R47, RZ, 0x7610, R47 ;  /* 0x00007610ff2f7816 */ /* 0x000fc4000000002f */
[----:B------:R-:W-:Y:S01]  /*3f10*/  PRMT R38, RZ, 0x7610, R38 ;  /* 0x00007610ff267816 */ /* 0x000fe20000000026 */
[----:B------:R0:W-:Y:S01]  /*3f20*/  STL [R1+0x1f44], R8 ;  /* 0x001f440801007387 */ /* 0x0001e20000100800 */
[----:B------:R-:W-:Y:S02]  /*3f30*/  PRMT R39, RZ, 0x7610, R39 ;  /* 0x00007610ff277816 */ /* 0x000fe40000000027 */
[----:B------:R-:W-:Y:S02]  /*3f40*/  PRMT R42, RZ, 0x7610, R42 ;  /* 0x00007610ff2a7816 */ /* 0x000fe4000000002a */
[----:B------:R-:W-:Y:S02]  /*3f50*/  PRMT R43, RZ, 0x7610, R43 ;  /* 0x00007610ff2b7816 */ /* 0x000fe4000000002b */
[----:B------:R-:W-:Y:S02]  /*3f60*/  PRMT R36, RZ, 0x7610, R36 ;  /* 0x00007610ff247816 */ /* 0x000fe40000000024 */
[----:B------:R-:W-:Y:S01]  /*3f70*/  PRMT R37, RZ, 0x7610, R37 ;  /* 0x00007610ff257816 */ /* 0x000fe20000000025 */
[----:B0-----:R-:W-:Y:S01]  /*3f80*/  VIADD R8, R92, 0xffffffe7 ;  /* 0xffffffe75c087836 */ /* 0x001fe20000000000 */
[----:B------:R-:W-:-:S02]  /*3f90*/  PRMT R30, RZ, 0x7610, R30 ;  /* 0x00007610ff1e7816 */ /* 0x000fc4000000001e */
[----:B------:R-:W-:Y:S02]  /*3fa0*/  PRMT R31, RZ, 0x7610, R31 ;  /* 0x00007610ff1f7816 */ /* 0x000fe4000000001f */
[----:B------:R-:W-:Y:S01]  /*3fb0*/  PRMT R28, RZ, 0x7610, R28 ;  /* 0x00007610ff1c7816 */ /* 0x000fe2000000001c */
[----:B------:R-:W2:Y:S01]  /*3fc0*/  @!P4 LDG.E.U16 R72, desc[UR6][R82.64] ;  /* 0x000000065248c981 */ /* 0x000ea2000c1e1500 */
[----:B------:R-:W-:Y:S02]  /*3fd0*/  PRMT R29, RZ, 0x7610, R29 ;  /* 0x00007610ff1d7816 */ /* 0x000fe4000000001d */
[----:B------:R-:W-:Y:S01]  /*3fe0*/  PRMT R67, RZ, 0x7610, R67 ;  /* 0x00007610ff437816 */ /* 0x000fe20000000043 */
[----:B------:R-:W3:Y:S01]  /*3ff0*/  @!P4 LDG.E.U16 R73, desc[UR6][R84.64] ;  /* 0x000000065449c981 */ /* 0x000ee2000c1e1500 */
[----:B------:R-:W-:Y:S02]  /*4000*/  PRMT R66, RZ, 0x7610, R66 ;  /* 0x00007610ff427816 */ /* 0x000fe40000000042 */
[----:B------:R-:W-:Y:S01]  /*4010*/  PRMT R26, RZ, 0x7610, R26 ;  /* 0x00007610ff1a7816 */ /* 0x000fe2000000001a */
[----:B------:R-:W4:Y:S01]  /*4020*/  @!P4 LDG.E.U16 R74, desc[UR6][R86.64] ;  /* 0x00000006564ac981 */ /* 0x000f22000c1e1500 */
[----:B------:R-:W-:-:S02]  /*4030*/  PRMT R27, RZ, 0x7610, R27 ;  /* 0x00007610ff1b7816 */ /* 0x000fc4000000001b */
[----:B------:R-:W-:Y:S01]  /*4040*/  PRMT R63, RZ, 0x7610, R63 ;  /* 0x00007610ff3f7816 */ /* 0x000fe2000000003f */
[----:B------:R-:W4:Y:S01]  /*4050*/  @!P4 LDG.E.U16 R75, desc[UR6][R88.64] ;  /* 0x00000006584bc981 */ /* 0x000f22000c1e1500 */
[----:B------:R-:W-:Y:S01]  /*4060*/  ISETP.GE.U32.AND P4, PT, R8, 0x7fffff68, PT ;  /* 0x7fffff680800780c */ /* 0x000fe20003f86070 */
[----:B------:R-:W-:Y:S01]  /*4070*/  IMAD.SHL.U32 R8, R90, 0x8, RZ ;  /* 0x000000085a087824 */ /* 0x000fe200078e00ff */
[----:B------:R-:W-:Y:S02]  /*4080*/  PRMT R62, RZ, 0x7610, R62 ;  /* 0x00007610ff3e7816 */ /* 0x000fe4000000003e */
[----:B------:R-:W-:Y:S01]  /*4090*/  PRMT R58, RZ, 0x7610, R58 ;  /* 0x00007610ff3a7816 */ /* 0x000fe2000000003a */
[C---:B------:R-:W-:Y:S01]  /*40a0*/  IMAD.WIDE R80, R8.reuse, 0x2, R86 ;  /* 0x0000000208507825 */ /* 0x040fe200078e0256 */
[----:B------:R-:W-:Y:S02]  /*40b0*/  PRMT R59, RZ, 0x7610, R59 ;  /* 0x00007610ff3b7816 */ /* 0x000fe4000000003b */
[----:B------:R-:W-:Y:S01]  /*40c0*/  PRMT R6, RZ, 0x7610, R6 ;  /* 0x00007610ff067816 */ /* 0x000fe20000000006 */
[----:B------:R-:W-:Y:S01]  /*40d0*/  IMAD.WIDE R76, R8, 0x2, R84 ;  /* 0x00000002084c7825 */ /* 0x000fe200078e0254 */
[----:B------:R-:W4:Y:S01]  /*40e0*/  @!P5 LDG.E.U16 R78, desc[UR6][R80.64] ;  /* 0x00000006504ed981 */ /* 0x000f22000c1e1500 */
[----:B------:R-:W-:-:S02]  /*40f0*/  PRMT R7, RZ, 0x7610, R7 ;  /* 0x00007610ff077816 */ /* 0x000fc40000000007 */
[----:B------:R-:W-:Y:S01]  /*4100*/  PRMT R64, RZ, 0x7610, R64 ;  /* 0x00007610ff407816 */ /* 0x000fe20000000040 */
[----:B------:R0:W4:Y:S01]  /*4110*/  @!P5 LDG.E.U16 R71, desc[UR6][R76.64] ;  /* 0x000000064c47d981 */ /* 0x000122000c1e1500 */
[----:B------:R-:W-:Y:S02]  /*4120*/  PRMT R65, RZ, 0x7610, R65 ;  /* 0x00007610ff417816 */ /* 0x000fe40000000041 */
[----:B------:R-:W-:Y:S02]  /*4130*/  PRMT R4, RZ, 0x7610, R4 ;  /* 0x00007610ff047816 */ /* 0x000fe40000000004 */
[----:B------:R-:W-:Y:S02]  /*4140*/  PRMT R5, RZ, 0x7610, R5 ;  /* 0x00007610ff057816 */ /* 0x000fe40000000005 */
[----:B------:R-:W-:Y:S02]  /*4150*/  PRMT R10, RZ, 0x7610, R10 ;  /* 0x00007610ff0a7816 */ /* 0x000fe4000000000a */
[----:B------:R-:W-:-:S02]  /*4160*/  PRMT R11, RZ, 0x7610, R11 ;  /* 0x00007610ff0b7816 */ /* 0x000fc4000000000b */
[----:B------:R-:W-:Y:S02]  /*4170*/  PRMT R34, RZ, 0x7610, R34 ;  /* 0x00007610ff227816 */ /* 0x000fe40000000022 */
[----:B------:R-:W-:Y:S02]  /*4180*/  PRMT R33, RZ, 0x7610, R33 ;  /* 0x00007610ff217816 */ /* 0x000fe40000000021 */
[----:B------:R-:W-:Y:S02]  /*4190*/  PRMT R32, RZ, 0x7610, R32 ;  /* 0x00007610ff207816 */ /* 0x000fe40000000020 */
[----:B------:R-:W-:Y:S02]  /*41a0*/  PRMT R25, RZ, 0x7610, R25 ;  /* 0x00007610ff197816 */ /* 0x000fe40000000019 */
[----:B------:R-:W-:Y:S02]  /*41b0*/  PRMT R24, RZ, 0x7610, R24 ;  /* 0x00007610ff187816 */ /* 0x000fe40000000018 */
[----:B------:R-:W-:Y:S01]  /*41c0*/  ISETP.GE.AND P2, PT, R20, RZ, PT ;  /* 0x000000ff1400720c */ /* 0x000fe20003f46270 */
[----:B--2---:R-:W-:Y:S04]  /*41d0*/  STL [R1+0x3d4], R72 ;  /* 0x0003d44801007387 */ /* 0x004fe80000100800 */
[----:B---3--:R1:W-:Y:S04]  /*41e0*/  STL [R1+0x3d8], R73 ;  /* 0x0003d84901007387 */ /* 0x0083e80000100800 */
[----:B----4-:R-:W-:Y:S04]  /*41f0*/  STL [R1+0x3dc], R74 ;  /* 0x0003dc4a01007387 */ /* 0x010fe80000100800 */
[----:B------:R2:W-:Y:S01]  /*4200*/  STL [R1+0x3e0], R75 ;  /* 0x0003e04b01007387 */ /* 0x0005e20000100800 */
[----:B-1----:R-:W-:-:S04]  /*4210*/  IMAD.WIDE R72, R8, 0x2, R88 ;  /* 0x0000000208487825 */ /* 0x002fc800078e0258 */
[----:B--2---:R-:W-:Y:S01]  /*4220*/  IMAD.WIDE R74, R8, 0x2, R82 ;  /* 0x00000002084a7825 */ /* 0x004fe200078e0252 */
[----:B------:R1:W-:Y:S04]  /*4230*/  STL.64 [R1+0xdc0], R72 ;  /* 0x000dc04801007387 */ /* 0x0003e80000100a00 */
[----:B------:R2:W-:Y:S04]  /*4240*/  STL.64 [R1+0xdb8], R80 ;  /* 0x000db85001007387 */ /* 0x0005e80000100a00 */
[----:B------:R-:W3:Y:S04]  /*4250*/  @!P5 LDG.E.U16 R79, desc[UR6][R72.64] ;  /* 0x00000006484fd981 */ /* 0x000ee8000c1e1500 */
[----:B------:R4:W3:Y:S04]  /*4260*/  @!P5 LDG.E.U16 R70, desc[UR6][R74.64] ;  /* 0x000000064a46d981 */ /* 0x0008e8000c1e1500 */
[----:B-1----:R-:W3:Y:S04]  /*4270*/  LDL.LU.64 R72, [R1+0x27c0] ;  /* 0x0027c00001487983 */ /* 0x002ee80000300a00 */
[----:B------:R0:W-:Y:S04]  /*4280*/  STL.64 [R1+0xdb0], R76 ;  /* 0x000db04c01007387 */ /* 0x0001e80000100a00 */
[----:B--2---:R-:W2:Y:S01]  /*4290*/  LDL.LU.64 R80, [R1+0x27b8] ;  /* 0x0027b80001507983 */ /* 0x004ea20000300a00 */
[----:B------:R-:W-:-:S03]  /*42a0*/  VIADD R8, R92, 0xffffffdf ;  /* 0xffffffdf5c087836 */ /* 0x000fc60000000000 */
[----:B------:R4:W-:Y:S02]  /*42b0*/  STL.64 [R1+0xda8], R74 ;  /* 0x000da84a01007387 */ /* 0x0009e40000100a00 */
[----:B------:R-:W-:Y:S01]  /*42c0*/  ISETP.GE.U32.AND P5, PT, R8, 0x7fffff60, PT ;  /* 0x7fffff600800780c */ /* 0x000fe20003fa6070 */
[----:B------:R-:W-:-:S04]  /*42d0*/  IMAD.SHL.U32 R8, R90, 0x10, RZ ;  /* 0x000000105a087824 */ /* 0x000fc800078e00ff */
[----:B0-----:R-:W-:-:S04]  /*42e0*/  IMAD.WIDE R76, R8, 0x2, R84 ;  /* 0x00000002084c7825 */ /* 0x001fc800078e0254 */
[C---:B----4-:R-:W-:Y:S01]  /*42f0*/  IMAD.WIDE R74, R8.reuse, 0x2, R82 ;  /* 0x00000002084a7825 */ /* 0x050fe200078e0252 */
[----:B---3--:R-:W-:Y:S04]  /*4300*/  STL [R1+0x364], R70 ;  /* 0x0003644601007387 */ /* 0x008fe80000100800 */
[----:B------:R0:W-:Y:S04]  /*4310*/  STL [R1+0x3c8], R71 ;  /* 0x0003c84701007387 */ /* 0x0001e80000100800 */
[----:B------:R-:W-:Y:S04]  /*4320*/  STL [R1+0x3cc], R78 ;  /* 0x0003cc4e01007387 */ /* 0x000fe80000100800 */
[----:B------:R1:W-:Y:S01]  /*4330*/  STL [R1+0x3d0], R79 ;  /* 0x0003d04f01007387 */ /* 0x0003e20000100800 */
[----:B--2---:R-:W-:Y:S01]  /*4340*/  PRMT R81, RZ, 0x7610, R81 ;  /* 0x00007610ff517816 */ /* 0x004fe20000000051 */
[----:B0-----:R-:W-:Y:S01]  /*4350*/  IMAD.WIDE R70, R8, 0x2, R88 ;  /* 0x0000000208467825 */ /* 0x001fe200078e0258 */
[----:B------:R-:W-:-:S03]  /*4360*/  PRMT R80, RZ, 0x7610, R80 ;  /* 0x00007610ff507816 */ /* 0x000fc60000000050 */
[----:B-1----:R-:W-:Y:S01]  /*4370*/  IMAD.WIDE R78, R8, 0x2, R86 ;  /* 0x00000002084e7825 */ /* 0x002fe200078e0256 */
[----:B------:R0:W-:Y:S01]  /*4380*/  STL.64 [R1+0xcc0], R70 ;  /* 0x000cc04601007387 */ /* 0x0001e20000100a00 */
[----:B------:R-:W-:Y:S02]  /*4390*/  PRMT R72, RZ, 0x7610, R72 ;  /* 0x00007610ff487816 */ /* 0x000fe40000000048 */
[----:B------:R-:W-:Y:S01]  /*43a0*/  PRMT R73, RZ, 0x7610, R73 ;  /* 0x00007610ff497816 */ /* 0x000fe20000000049 */
[----:B------:R1:W-:Y:S04]  /*43b0*/  STL.64 [R1+0xcb8], R78 ;  /* 0x000cb84e01007387 */ /* 0x0003e80000100a00 */
[----:B------:R-:W2:Y:S04]  /*43c0*/  @!P0 LDG.E.U16 R81, desc[UR6][R70.64] ;  /* 0x0000000646518981 */ /* 0x000ea8000c1e1500 */
[----:B------:R-:W3:Y:S04]  /*43d0*/  @!P0 LDG.E.U16 R80, desc[UR6][R78.64] ;  /* 0x000000064e508981 */ /* 0x000ee8000c1e1500 */
[----:B------:R-:W4:Y:S04]  /*43e0*/  @!P0 LDG.E.U16 R72, desc[UR6][R74.64] ;  /* 0x000000064a488981 */ /* 0x000f28000c1e1500 */
[----:B0-----:R-:W4:Y:S04]  /*43f0*/  LDL.LU.64 R70, [R1+0x27b0] ;  /* 0x0027b00001467983 */ /* 0x001f280000300a00 */
[----:B------:R0:W-:Y:S04]  /*4400*/  STL.64 [R1+0xcb0], R76 ;  /* 0x000cb04c01007387 */ /* 0x0001e80000100a00 */
[----:B-1----:R-:W4:Y:S04]  /*4410*/  LDL.LU.64 R78, [R1+0x27a8] ;  /* 0x0027a800014e7983 */ /* 0x002f280000300a00 */
[----:B------:R0:W4:Y:S01]  /*4420*/  @!P0 LDG.E.U16 R73, desc[UR6][R76.64] ;  /* 0x000000064c498981 */ /* 0x000122000c1e1500 */
[----:B------:R-:W-:-:S05]  /*4430*/  VIADD R8, R92, 0xffffffd7 ;  /* 0xffffffd75c087836 */ /* 0x000fca0000000000 */
[----:B------:R-:W-:Y:S01]  /*4440*/  ISETP.GE.U32.AND P0, PT, R8, 0x7fffff58, PT ;  /* 0x7fffff580800780c */ /* 0x000fe20003f06070 */
[----:B------:R-:W-:Y:S01]  /*4450*/  IMAD R8, R90, 0x18, RZ ;  /* 0x000000185a087824 */ /* 0x000fe200078e02ff */
[----:B------:R1:W-:Y:S03]  /*4460*/  STL.64 [R1+0xca8], R74 ;  /* 0x000ca84a01007387 */ /* 0x0003e60000100a00 */
[----:B0-----:R-:W-:-:S04]  /*4470*/  IMAD.WIDE R76, R8, 0x2, R88 ;  /* 0x00000002084c7825 */ /* 0x001fc800078e0258 */
[C---:B-1----:R-:W-:Y:S01]  /*4480*/  IMAD.WIDE R74, R8.reuse, 0x2, R84 ;  /* 0x00000002084a7825 */ /* 0x042fe200078e0254 */
[----:B---3--:R-:W-:Y:S04]  /*4490*/  STL [R1+0x35c], R80 ;  /* 0x00035c5001007387 */ /* 0x008fe80000100800 */
[----:B--2---:R0:W-:Y:S04]  /*44a0*/  STL [R1+0x360], R81 ;  /* 0x0003605101007387 */ /* 0x0041e80000100800 */
[----:B----4-:R-:W-:Y:S01]  /*44b0*/  STL [R1+0x354], R72 ;  /* 0x0003544801007387 */ /* 0x010fe20000100800 */
[----:B------:R-:W-:Y:S01]  /*44c0*/  PRMT R70, RZ, 0x7610, R70 ;  /* 0x00007610ff467816 */ /* 0x000fe20000000046 */
[----:B0-----:R-:W-:Y:S01]  /*44d0*/  IMAD.WIDE R80, R8, 0x2, R86 ;  /* 0x0000000208507825 */ /* 0x001fe200078e0256 */
[----:B------:R-:W-:-:S02]  /*44e0*/  PRMT R79, RZ, 0x7610, R79 ;  /* 0x00007610ff4f7816 */ /* 0x000fc4000000004f */
[----:B------:R-:W-:Y:S01]  /*44f0*/  PRMT R78, RZ, 0x7610, R78 ;  /* 0x00007610ff4e7816 */ /* 0x000fe2000000004e */
[----:B------:R0:W-:Y:S01]  /*4500*/  STL [R1+0x358], R73 ;  /* 0x0003584901007387 */ /* 0x0001e20000100800 */
[----:B------:R-:W-:-:S03]  /*4510*/  PRMT R71, RZ, 0x7610, R71 ;  /* 0x00007610ff477816 */ /* 0x000fc60000000047 */
[----:B------:R1:W-:Y:S04]  /*4520*/  STL.64 [R1+0xbc0], R76 ;  /* 0x000bc04c01007387 */ /* 0x0003e80000100a00 */
[----:B------:R2:W-:Y:S01]  /*4530*/  STL.64 [R1+0xbb8], R80 ;  /* 0x000bb85001007387 */ /* 0x0005e20000100a00 */
[----:B0-----:R-:W-:-:S03]  /*4540*/  IMAD.WIDE R72, R8, 0x2, R82 ;  /* 0x0000000208487825 */ /* 0x001fc600078e0252 */
[----:B------:R-:W3:Y:S04]  /*4550*/  @!P4 LDG.E.U16 R79, desc[UR6][R76.64] ;  /* 0x000000064c4fc981 */ /* 0x000ee8000c1e1500 */
[----:B------:R-:W4:Y:S04]  /*4560*/  @!P4 LDG.E.U16 R78, desc[UR6][R80.64] ;  /* 0x00000006504ec981 */ /* 0x000f28000c1e1500 */
[----:B------:R-:W3:Y:S04]  /*4570*/  @!P4 LDG.E.U16 R70, desc[UR6][R72.64] ;  /* 0x000000064846c981 */ /* 0x000ee8000c1e1500 */
[----:B-1----:R-:W3:Y:S04]  /*4580*/  LDL.LU.64 R76, [R1+0x27a0] ;  /* 0x0027a000014c7983 */ /* 0x002ee80000300a00 */
[----:B------:R0:W-:Y:S04]  /*4590*/  STL.64 [R1+0xbb0], R74 ;  /* 0x000bb04a01007387 */ /* 0x0001e80000100a00 */
[----:B--2---:R-:W2:Y:S04]  /*45a0*/  LDL.LU.64 R80, [R1+0x2798] ;  /* 0x0027980001507983 */ /* 0x004ea80000300a00 */
[----:B------:R0:W2:Y:S01]  /*45b0*/  @!P4 LDG.E.U16 R71, desc[UR6][R74.64] ;  /* 0x000000064a47c981 */ /* 0x0000a2000c1e1500 */
[----:B------:R-:W-:-:S03]  /*45c0*/  VIADD R8, R92, 0xffffffcf ;  /* 0xffffffcf5c087836 */ /* 0x000fc60000000000 */
[----:B------:R1:W-:Y:S02]  /*45d0*/  STL.64 [R1+0xba8], R72 ;  /* 0x000ba84801007387 */ /* 0x0003e40000100a00 */
[----:B------:R-:W-:Y:S01]  /*45e0*/  ISETP.GE.U32.AND P4, PT, R8, 0x7fffff50, PT ;  /* 0x7fffff500800780c */ /* 0x000fe20003f86070 */
[----:B------:R-:W-:-:S04]  /*45f0*/  IMAD.SHL.U32 R8, R90, 0x20, RZ ;  /* 0x000000205a087824 */ /* 0x000fc800078e00ff */
[----:B0-----:R-:W-:-:S04]  /*4600*/  IMAD.WIDE R74, R8, 0x2, R88 ;  /* 0x00000002084a7825 */ /* 0x001fc800078e0258 */
[----:B-1----:R-:W-:-:S05]  /*4610*/  IMAD.WIDE R72, R8, 0x2, R84 ;  /* 0x0000000208487825 */ /* 0x002fca00078e0254 */
[----:B------:R0:W2:Y:S04]  /*4620*/  @!P5 LDG.E.U16 R57, desc[UR6][R72.64] ;  /* 0x000000064839d981 */ /* 0x0000a8000c1e1500 */
[----:B----4-:R-:W-:Y:S04]  /*4630*/  STL [R1+0x34c], R78 ;  /* 0x00034c4e01007387 */ /* 0x010fe80000100800 */
[----:B---3--:R1:W-:Y:S04]  /*4640*/  STL [R1+0x350], R79 ;  /* 0x0003504f01007387 */ /* 0x0083e80000100800 */
[----:B------:R-:W-:Y:S01]  /*4650*/  STL [R1+0x344], R70 ;  /* 0x0003444601007387 */ /* 0x000fe20000100800 */
[----:B-1----:R-:W-:Y:S01]  /*4660*/  IMAD.WIDE R78, R8, 0x2, R86 ;  /* 0x00000002084e7825 */ /* 0x002fe200078e0256 */
[----:B--2---:R-:W-:-:S02]  /*4670*/  PRMT R80, RZ, 0x7610, R80 ;  /* 0x00007610ff507816 */ /* 0x004fc40000000050 */
[----:B------:R-:W-:Y:S01]  /*4680*/  PRMT R81, RZ, 0x7610, R81 ;  /* 0x00007610ff517816 */ /* 0x000fe20000000051 */
[----:B------:R1:W-:Y:S04]  /*4690*/  STL [R1+0x348], R71 ;  /* 0x0003484701007387 */ /* 0x0003e80000100800 */
[----:B------:R-:W2:Y:S04]  /*46a0*/  @!P5 LDG.E.U16 R80, desc[UR6][R78.64] ;  /* 0x000000064e50d981 */ /* 0x000ea8000c1e1500 */
[----:B------:R-:W3:Y:S01]  /*46b0*/  @!P5 LDG.E.U16 R81, desc[UR6][R74.64] ;  /* 0x000000064a51d981 */ /* 0x000ee2000c1e1500 */
[----:B-1----:R-:W-:-:S05]  /*46c0*/  IMAD.WIDE R70, R8, 0x2, R82 ;  /* 0x0000000208467825 */ /* 0x002fca00078e0252 */
[----:B------:R1:W4:Y:S01]  /*46d0*/  @!P5 LDG.E.U16 R56, desc[UR6][R70.64] ;  /* 0x000000064638d981 */ /* 0x000322000c1e1500 */
[----:B------:R-:W-:-:S03]  /*46e0*/  VIADD R8, R92, 0xffffffc7 ;  /* 0xffffffc75c087836 */ /* 0x000fc60000000000 */
[----:B------:R0:W-:Y:S02]  /*46f0*/  STL.64 [R1+0xac0], R74 ;  /* 0x000ac04a01007387 */ /* 0x0001e40000100a00 */
[----:B------:R-:W-:Y:S02]  /*4700*/  ISETP.GE.U32.AND P5, PT, R8, 0x7fffff48, PT ;  /* 0x7fffff480800780c */ /* 0x000fe40003fa6070 */
[----:B------:R1:W-:Y:S01]  /*4710*/  STL.64 [R1+0xab8], R78 ;  /* 0x000ab84e01007387 */ /* 0x0003e20000100a00 */
[----:B------:R-:W-:Y:S01]  /*4720*/  IMAD R8, R90, 0x28, RZ ;  /* 0x000000285a087824 */ /* 0x000fe200078e02ff */
[----:B------:R-:W-:Y:S02]  /*4730*/  PRMT R76, RZ, 0x7610, R76 ;  /* 0x00007610ff4c7816 */ /* 0x000fe4000000004c */
[----:B0-----:R-:W4:Y:S04]  /*4740*/  LDL.LU.64 R74, [R1+0x2790] ;  /* 0x00279000014a7983 */ /* 0x001f280000300a00 */
[----:B------:R0:W-:Y:S04]  /*4750*/  STL.64 [R1+0xab0], R72 ;  /* 0x000ab04801007387 */ /* 0x0001e80000100a00 */
[----:B-1----:R-:W4:Y:S01]  /*4760*/  LDL.LU.64 R78, [R1+0x2788] ;  /* 0x00278800014e7983 */ /* 0x002f220000300a00 */
[----:B------:R-:W-:-:S03]  /*4770*/  PRMT R77, RZ, 0x7610, R77 ;  /* 0x00007610ff4d7816 */ /* 0x000fc6000000004d */
[----:B------:R1:W-:Y:S01]  /*4780*/  STL.64 [R1+0xaa8], R70 ;  /* 0x000aa84601007387 */ /* 0x0003e20000100a00 */
[----:B0-----:R-:W-:-:S05]  /*4790*/  IMAD.WIDE R72, R8, 0x2, R84 ;  /* 0x0000000208487825 */ /* 0x001fca00078e0254 */
[----:B------:R0:W4:Y:S01]  /*47a0*/  @!P0 LDG.E.U16 R53, desc[UR6][R72.64] ;  /* 0x0000000648358981 */ /* 0x000122000c1e1500 */
[----:B-1----:R-:W-:-:S05]  /*47b0*/  IMAD.WIDE R70, R8, 0x2, R86 ;  /* 0x0000000208467825 */ /* 0x002fca00078e0256 */
[----:B------:R-:W4:Y:S04]  /*47c0*/  @!P0 LDG.E.U16 R76, desc[UR6][R70.64] ;  /* 0x00000006464c8981 */ /* 0x000f28000c1e1500 */
[----:B--2---:R-:W-:Y:S04]  /*47d0*/  STL [R1+0x33c], R80 ;  /* 0x00033c5001007387 */ /* 0x004fe80000100800 */
[----:B---3--:R1:W-:Y:S04]  /*47e0*/  STL [R1+0x340], R81 ;  /* 0x0003405101007387 */ /* 0x0083e80000100800 */
[----:B----4-:R-:W-:Y:S01]  /*47f0*/  STL [R1+0x334], R56 ;  /* 0x0003343801007387 */ /* 0x010fe20000100800 */
[----:B-1----:R-:W-:-:S03]  /*4800*/  IMAD.WIDE R80, R8, 0x2, R88 ;  /* 0x0000000208507825 */ /* 0x002fc600078e0258 */
[----:B------:R1:W-:Y:S04]  /*4810*/  STL [R1+0x338], R57 ;  /* 0x0003383901007387 */ /* 0x0003e80000100800 */
[----:B------:R-:W2:Y:S01]  /*4820*/  @!P0 LDG.E.U16 R77, desc[UR6][R80.64] ;  /* 0x00000006504d8981 */ /* 0x000ea2000c1e1500 */
[----:B-1----:R-:W-:-:S05]  /*4830*/  IMAD.WIDE R56, R8, 0x2, R82 ;  /* 0x0000000208387825 */ /* 0x002fca00078e0252 */
[----:B------:R1:W3:Y:S01]  /*4840*/  @!P0 LDG.E.U16 R52, desc[UR6][R56.64] ;  /* 0x0000000638348981 */ /* 0x0002e2000c1e1500 */
[----:B------:R-:W-:-:S03]  /*4850*/  IADD3 R8, PT, PT, R92, -0x41, RZ ;  /* 0xffffffbf5c087810 */ /* 0x000fc60007ffe0ff */
[----:B------:R4:W-:Y:S01]  /*4860*/  STL.64 [R1+0x9c0], R80 ;  /* 0x0009c05001007387 */ /* 0x0009e20000100a00 */
[----:B------:R-:W-:-:S03]  /*4870*/  ISETP.GE.U32.AND P0, PT, R8, 0x7fffff40, PT ;  /* 0x7fffff400800780c */ /* 0x000fc60003f06070 */
[----:B------:R0:W-:Y:S01]  /*4880*/  STL.64 [R1+0x9b8], R70 ;  /* 0x0009b84601007387 */ /* 0x0001e20000100a00 */
[----:B------:R-:W-:-:S03]  /*4890*/  IMAD R8, R90, 0x30, RZ ;  /* 0x000000305a087824 */ /* 0x000fc600078e02ff */
[----:B----4-:R-:W4:Y:S04]  /*48a0*/  LDL.LU.64 R80, [R1+0x2780] ;  /* 0x0027800001507983 */ /* 0x010f280000300a00 */
[----:B------:R1:W-:Y:S04]  /*48b0*/  STL.64 [R1+0x9b0], R72 ;  /* 0x0009b04801007387 */ /* 0x0003e80000100a00 */
[----:B0-----:R-:W4:Y:S04]  /*48c0*/  LDL.LU.64 R70, [R1+0x2778] ;  /* 0x0027780001467983 */ /* 0x001f280000300a00 */
[----:B------:R0:W-:Y:S04]  /*48d0*/  STL.64 [R1+0x9a8], R56 ;  /* 0x0009a83801007387 */ /* 0x0001e80000100a00 */
[----:B------:R-:W-:Y:S01]  /*48e0*/  STL [R1+0x32c], R76 ;  /* 0x00032c4c01007387 */ /* 0x000fe20000100800 */
[----:B-1----:R-:W-:-:S05]  /*48f0*/  IMAD.WIDE R72, R8, 0x2, R86 ;  /* 0x0000000208487825 */ /* 0x002fca00078e0256 */
[----:B------:R-:W4:Y:S01]  /*4900*/  @!P4 LDG.E.U16 R68, desc[UR6][R72.64] ;  /* 0x000000064844c981 */ /* 0x000f22000c1e1500 */
[----:B0-----:R-:W-:-:S05]  /*4910*/  IMAD.WIDE R56, R8, 0x2, R84 ;  /* 0x0000000208387825 */ /* 0x001fca00078e0254 */
[----:B------:R0:W4:Y:S04]  /*4920*/  @!P4 LDG.E.U16 R49, desc[UR6][R56.64] ;  /* 0x000000063831c981 */ /* 0x000128000c1e1500 */
[----:B--2---:R1:W-:Y:S02]  /*4930*/  STL [R1+0x330], R77 ;  /* 0x0003304d01007387 */ /* 0x0043e40000100800 */
[C---:B-1----:R-:W-:Y:S02]  /*4940*/  IMAD.WIDE R76, R8.reuse, 0x2, R88 ;  /* 0x00000002084c7825 */ /* 0x042fe400078e0258 */
[----:B---3--:R-:W-:Y:S04]  /*4950*/  STL [R1+0x324], R52 ;  /* 0x0003243401007387 */ /* 0x008fe80000100800 */
[----:B------:R1:W-:Y:S04]  /*4960*/  STL [R1+0x328], R53 ;  /* 0x0003283501007387 */ /* 0x0003e80000100800 */
[----:B------:R-:W2:Y:S01]  /*4970*/  @!P4 LDG.E.U16 R69, desc[UR6][R76.64] ;  /* 0x000000064c45c981 */ /* 0x000ea2000c1e1500 */
[----:B-1----:R-:W-:-:S05]  /*4980*/  IMAD.WIDE R52, R8, 0x2, R82 ;  /* 0x0000000208347825 */ /* 0x002fca00078e0252 */
[----:B------:R1:W3:Y:S01]  /*4990*/  @!P4 LDG.E.U16 R48, desc[UR6][R52.64] ;  /* 0x000000063430c981 */ /* 0x0002e2000c1e1500 */
[----:B------:R-:W-:-:S03]  /*49a0*/  VIADD R8, R92, 0xffffffb7 ;  /* 0xffffffb75c087836 */ /* 0x000fc60000000000 */
[----:B------:R0:W-:Y:S02]  /*49b0*/  STL.64 [R1+0x8c0], R76 ;  /* 0x0008c04c01007387 */ /* 0x0001e40000100a00 */
[----:B------:R-:W-:Y:S02]  /*49c0*/  ISETP.GE.U32.AND P4, PT, R8, 0x7fffff38, PT ;  /* 0x7fffff380800780c */ /* 0x000fe40003f86070 */
[----:B------:R1:W-:Y:S01]  /*49d0*/  STL.64 [R1+0x8b8], R72 ;  /* 0x0008b84801007387 */ /* 0x0003e20000100a00 */
[----:B------:R-:W-:-:S03]  /*49e0*/  IMAD R8, R90, 0x38, RZ ;  /* 0x000000385a087824 */ /* 0x000fc600078e02ff */
[----:B0-----:R-:W3:Y:S04]  /*49f0*/  LDL.LU.64 R76, [R1+0x2770] ;  /* 0x00277000014c7983 */ /* 0x001ee80000300a00 */
[----:B------:R0:W-:Y:S04]  /*4a00*/  STL.64 [R1+0x8b0], R56 ;  /* 0x0008b03801007387 */ /* 0x0001e80000100a00 */
[----:B-1----:R-:W3:Y:S04]  /*4a10*/  LDL.LU.64 R72, [R1+0x2768] ;  /* 0x0027680001487983 */ /* 0x002ee80000300a00 */
[----:B------:R1:W-:Y:S04]  /*4a20*/  STL.64 [R1+0x8a8], R52 ;  /* 0x0008a83401007387 */ /* 0x0003e80000100a00 */
[----:B----4-:R-:W-:Y:S01]  /*4a30*/  STL [R1+0x31c], R68 ;  /* 0x00031c4401007387 */ /* 0x010fe20000100800 */
[----:B0-----:R-:W-:-:S05]  /*4a40*/  IMAD.WIDE R56, R8, 0x2, R86 ;  /* 0x0000000208387825 */ /* 0x001fca00078e0256 */
[----:B------:R-:W4:Y:S01]  /*4a50*/  @!P5 LDG.E.U16 R54, desc[UR6][R56.64] ;  /* 0x000000063836d981 */ /* 0x000f22000c1e1500 */
[----:B-1----:R-:W-:-:S05]  /*4a60*/  IMAD.WIDE R52, R8, 0x2, R84 ;  /* 0x0000000208347825 */ /* 0x002fca00078e0254 */
        /* <DEDUP_REMOVED lines=12> */
[----:B------:R-:W-:-:S03]  /*4b30*/  IMAD.SHL.U32 R8, R90, 0x40, RZ ;  /* 0x000000405a087824 */ /* 0x000fc600078e00ff */
        /* <DEDUP_REMOVED lines=62> */
[----:B------:R-:W-:Y:S01]  /*4f20*/  IMAD R8, R90, 0x58, RZ ;  /* 0x000000585a087824 */ /* 0x000fe200078e02ff */
[----:B------:R-:W-:Y:S02]  /*4f30*/  PRMT R74, RZ, 0x7610, R74 ;  /* 0x00007610ff4a7816 */ /* 0x000fe4000000004a */
[----:B0-----:R-:W3:Y:S04]  /*4f40*/  LDL.LU.64 R46, [R1+0x2730] ;  /* 0x00273000012e7983 */ /* 0x001ee80000300a00 */
[----:B------:R0:W-:Y:S04]  /*4f50*/  STL.64 [R1+0x4b0], R40 ;  /* 0x0004b02801007387 */ /* 0x0001e80000100a00 */
[----:B-1----:R-:W3:Y:S01]  /*4f60*/  LDL.LU.64 R44, [R1+0x2728] ;  /* 0x00272800012c7983 */ /* 0x002ee20000300a00 */
[----:B------:R-:W-:-:S03]  /*4f70*/  PRMT R75, RZ, 0x7610, R75 ;  /* 0x00007610ff4b7816 */ /* 0x000fc6000000004b */
[----:B------:R1:W-:Y:S04]  /*4f80*/  STL.64 [R1+0x4a8], R38 ;  /* 0x0004a82601007387 */ /* 0x0003e80000100a00 */
[----:B----4-:R-:W-:Y:S01]  /*4f90*/  STL [R1+0x2dc], R42 ;  /* 0x0002dc2a01007387 */ /* 0x010fe20000100800 */
[----:B0-----:R-:W-:-:S05]  /*4fa0*/  IMAD.WIDE R40, R8, 0x2, R86 ;  /* 0x0000000208287825 */ /* 0x001fca00078e0256 */
[----:B------:R-:W4:Y:S01]  /*4fb0*/  @!P0 LDG.E.U16 R74, desc[UR6][R40.64] ;  /* 0x00000006284a8981 */ /* 0x000f22000c1e1500 */
[----:B-1----:R-:W-:-:S05]  /*4fc0*/  IMAD.WIDE R38, R8, 0x2, R84 ;  /* 0x0000000208267825 */ /* 0x002fca00078e0254 */
[----:B------:R-:W4:Y:S04]  /*4fd0*/  @!P0 LDG.E.U16 R31, desc[UR6][R38.64] ;  /* 0x00000006261f8981 */ /* 0x000f28000c1e1500 */
[----:B--2---:R0:W-:Y:S02]  /*4fe0*/  STL [R1+0x2e0], R43 ;  /* 0x0002e02b01007387 */ /* 0x0041e40000100800 */
[C---:B0-----:R-:W-:Y:S02]  /*4ff0*/  IMAD.WIDE R42, R8.reuse, 0x2, R88 ;  /* 0x00000002082a7825 */ /* 0x041fe400078e0258 */
[----:B---3--:R-:W-:Y:S04]  /*5000*/  STL [R1+0x2d4], R36 ;  /* 0x0002d42401007387 */ /* 0x008fe80000100800 */
[----:B------:R0:W-:Y:S04]  /*5010*/  STL [R1+0x2d8], R37 ;  /* 0x0002d82501007387 */ /* 0x0001e80000100800 */
[----:B------:R-:W2:Y:S01]  /*5020*/  @!P0 LDG.E.U16 R75, desc[UR6][R42.64] ;  /* 0x000000062a4b8981 */ /* 0x000ea2000c1e1500 */
[----:B0-----:R-:W-:-:S05]  /*5030*/  IMAD.WIDE R36, R8, 0x2, R82 ;  /* 0x0000000208247825 */ /* 0x001fca00078e0252 */
[----:B------:R-:W3:Y:S01]  /*5040*/  @!P0 LDG.E.U16 R30, desc[UR6][R36.64] ;  /* 0x00000006241e8981 */ /* 0x000ee2000c1e1500 */
[----:B------:R-:W-:-:S03]  /*5050*/  VIADD R8, R92, 0xffffff8f ;  /* 0xffffff8f5c087836 */ /* 0x000fc60000000000 */
[----:B------:R0:W-:Y:S04]  /*5060*/  STL.64 [R1+0x3c0], R42 ;  /* 0x0003c02a01007387 */ /* 0x0001e80000100a00 */
[----:B------:R1:W-:Y:S01]  /*5070*/  STL.64 [R1+0x3b8], R40 ;  /* 0x0003b82801007387 */ /* 0x0003e20000100a00 */
[----:B------:R-:W-:Y:S01]  /*5080*/  ISETP.GE.U32.AND P0, PT, R8, 0x7fffff10, PT ;  /* 0x7fffff100800780c */ /* 0x000fe20003f06070 */
[----:B------:R-:W-:Y:S02]  /*5090*/  IMAD R8, R90, 0x60, RZ ;  /* 0x000000605a087824 */ /* 0x000fe400078e02ff */
[----:B0-----:R-:W3:Y:S04]  /*50a0*/  LDL.LU.64 R42, [R1+0x2720] ;  /* 0x00272000012a7983 */ /* 0x001ee80000300a00 */
[----:B------:R-:W-:Y:S04]  /*50b0*/  STL.64 [R1+0x3b0], R38 ;  /* 0x0003b02601007387 */ /* 0x000fe80000100a00 */
[----:B-1----:R-:W3:Y:S04]  /*50c0*/  LDL.LU.64 R40, [R1+0x2718] ;  /* 0x0027180001287983 */ /* 0x002ee80000300a00 */
[----:B------:R-:W-:Y:S04]  /*50d0*/  STL.64 [R1+0x3a8], R36 ;  /* 0x0003a82401007387 */ /* 0x000fe80000100a00 */
[----:B----4-:R-:W-:Y:S04]  /*50e0*/  STL [R1+0x2cc], R74 ;  /* 0x0002cc4a01007387 */ /* 0x010fe80000100800 */
[----:B--2---:R0:W-:Y:S04]  /*50f0*/  STL [R1+0x2d0], R75 ;  /* 0x0002d04b01007387 */ /* 0x0041e80000100800 */
[----:B---3--:R-:W-:Y:S01]  /*5100*/  STL [R1+0x264], R30 ;  /* 0x0002641e01007387 */ /* 0x008fe20000100800 */
[----:B0-----:R-:W-:-:S03]  /*5110*/  IMAD.WIDE R74, R8, 0x2, R84 ;  /* 0x00000002084a7825 */ /* 0x001fc600078e0254 */
[----:B------:R0:W-:Y:S04]  /*5120*/  STL [R1+0x2c8], R31 ;  /* 0x0002c81f01007387 */ /* 0x0001e80000100800 */
[----:B------:R-:W2:Y:S01]  /*5130*/  @!P4 LDG.E.U16 R29, desc[UR6][R74.64] ;  /* 0x000000064a1dc981 */ /* 0x000ea2000c1e1500 */
[----:B0-----:R-:W-:-:S05]  /*5140*/  IMAD.WIDE R30, R8, 0x2, R82 ;  /* 0x00000002081e7825 */ /* 0x001fca00078e0252 */
[----:B------:R0:W3:Y:S01]  /*5150*/  @!P4 LDG.E.U16 R28, desc[UR6][R30.64] ;  /* 0x000000061e1cc981 */ /* 0x0000e2000c1e1500 */
[----:B------:R-:W-:Y:S01]  /*5160*/  PRMT R79, RZ, 0x7610, R79 ;  /* 0x00007610ff4f7816 */ /* 0x000fe2000000004f */
[----:B------:R-:W-:Y:S01]  /*5170*/  IMAD.WIDE R38, R8, 0x2, R88 ;  /* 0x0000000208267825 */ /* 0x000fe200078e0258 */
[----:B------:R-:W-:-:S03]  /*5180*/  PRMT R78, RZ, 0x7610, R78 ;  /* 0x00007610ff4e7816 */ /* 0x000fc6000000004e */
[----:B------:R-:W-:Y:S01]  /*5190*/  IMAD.WIDE R36, R8, 0x2, R86 ;  /* 0x0000000208247825 */ /* 0x000fe200078e0256 */
[----:B------:R1:W-:Y:S03]  /*51a0*/  STL.64 [R1+0x2c0], R38 ;  /* 0x0002c02601007387 */ /* 0x0003e60000100a00 */
[----:B------:R-:W-:Y:S01]  /*51b0*/  VIADD R8, R92, 0xffffff87 ;  /* 0xffffff875c087836 */ /* 0x000fe20000000000 */
[----:B------:R4:W-:Y:S04]  /*51c0*/  STL.64 [R1+0x2b8], R36 ;  /* 0x0002b82401007387 */ /* 0x0009e80000100a00 */
[----:B------:R-:W2:Y:S04]  /*51d0*/  @!P4 LDG.E.U16 R79, desc[UR6][R38.64] ;  /* 0x00000006264fc981 */ /* 0x000ea8000c1e1500 */
[----:B------:R-:W2:Y:S01]  /*51e0*/  @!P4 LDG.E.U16 R78, desc[UR6][R36.64] ;  /* 0x00000006244ec981 */ /* 0x000ea2000c1e1500 */
[----:B------:R-:W-:Y:S01]  /*51f0*/  ISETP.GE.U32.AND P4, PT, R8, 0x7fffff08, PT ;  /* 0x7fffff080800780c */ /* 0x000fe20003f86070 */
[----:B------:R-:W-:-:S02]  /*5200*/  IMAD R8, R90, 0x68, RZ ;  /* 0x000000685a087824 */ /* 0x000fc400078e02ff */
[----:B-1----:R-:W2:Y:S04]  /*5210*/  LDL.LU.64 R38, [R1+0x2710] ;  /* 0x0027100001267983 */ /* 0x002ea80000300a00 */
[----:B------:R-:W-:Y:S01]  /*5220*/  STL.64 [R1+0x2b0], R74 ;  /* 0x0002b04a01007387 */ /* 0x000fe20000100a00 */
[----:B------:R-:W-:-:S03]  /*5230*/  PRMT R80, RZ, 0x7610, R80 ;  /* 0x00007610ff507816 */ /* 0x000fc60000000050 */
[----:B----4-:R-:W4:Y:S01]  /*5240*/  LDL.LU.64 R36, [R1+0x2708] ;  /* 0x0027080001247983 */ /* 0x010f220000300a00 */
[----:B------:R-:W-:-:S03]  /*5250*/  PRMT R81, RZ, 0x7610, R81 ;  /* 0x00007610ff517816 */ /* 0x000fc60000000051 */
[----:B------:R0:W-:Y:S02]  /*5260*/  STL.64 [R1+0x2a8], R30 ;  /* 0x0002a81e01007387 */ /* 0x0001e40000100a00 */
[----:B0-----:R-:W-:-:S05]  /*5270*/  IMAD.WIDE R30, R8, 0x2, R88 ;  /* 0x00000002081e7825 */ /* 0x001fca00078e0258 */
[----:B------:R-:W4:Y:S04]  /*5280*/  @!P5 LDG.E.U16 R81, desc[UR6][R30.64] ;  /* 0x000000061e51d981 */ /* 0x000f28000c1e1500 */
[----:B---3--:R-:W-:Y:S04]  /*5290*/  STL [R1+0x254], R28 ;  /* 0x0002541c01007387 */ /* 0x008fe80000100800 */
[----:B--2---:R0:W-:Y:S02]  /*52a0*/  STL [R1+0x258], R29 ;  /* 0x0002581d01007387 */ /* 0x0041e40000100800 */
[----:B0-----:R-:W-:-:S05]  /*52b0*/  IMAD.WIDE R28, R8, 0x2, R86 ;  /* 0x00000002081c7825 */ /* 0x001fca00078e0256 */
[----:B------:R-:W2:Y:S01]  /*52c0*/  @!P5 LDG.E.U16 R80, desc[UR6][R28.64] ;  /* 0x000000061c50d981 */ /* 0x000ea2000c1e1500 */
[----:B------:R-:W-:Y:S01]  /*52d0*/  PRMT R71, RZ, 0x7610, R71 ;  /* 0x00007610ff477816 */ /* 0x000fe20000000047 */
[C---:B------:R-:W-:Y:S01]  /*52e0*/  IMAD.WIDE R74, R8.reuse, 0x2, R82 ;  /* 0x00000002084a7825 */ /* 0x040fe200078e0252 */
[----:B------:R-:W-:Y:S01]  /*52f0*/  PRMT R70, RZ, 0x7610, R70 ;  /* 0x00007610ff467816 */ /* 0x000fe20000000046 */
[----:B------:R-:W-:Y:S04]  /*5300*/  STL [R1+0x25c], R78 ;  /* 0x00025c4e01007387 */ /* 0x000fe80000100800 */
[----:B------:R0:W-:Y:S04]  /*5310*/  STL [R1+0x260], R79 ;  /* 0x0002604f01007387 */ /* 0x0001e80000100800 */
[----:B------:R1:W-:Y:S04]  /*5320*/  STL.64 [R1+0x1c0], R30 ;  /* 0x0001c01e01007387 */ /* 0x0003e80000100a00 */
[----:B------:R-:W3:Y:S01]  /*5330*/  @!P5 LDG.E.U16 R70, desc[UR6][R74.64] ;  /* 0x000000064a46d981 */ /* 0x000ee2000c1e1500 */
[----:B0-----:R-:W-:-:S04]  /*5340*/  IMAD.WIDE R78, R8, 0x2, R84 ;  /* 0x00000002084e7825 */ /* 0x001fc800078e0254 */
[----:B------:R-:W-:Y:S01]  /*5350*/  VIADD R8, R92, 0xfffffff6 ;  /* 0xfffffff65c087836 */ /* 0x000fe20000000000 */
[----:B------:R0:W-:Y:S04]  /*5360*/  STL.64 [R1+0x1b8], R28 ;  /* 0x0001b81c01007387 */ /* 0x0001e80000100a00 */
[----:B------:R0:W3:Y:S01]  /*5370*/  @!P5 LDG.E.U16 R71, desc[UR6][R78.64] ;  /* 0x000000064e47d981 */ /* 0x0000e2000c1e1500 */
[----:B------:R-:W-:Y:S01]  /*5380*/  ISETP.GE.U32.AND P5, PT, R8, 0x7fffff77, PT ;  /* 0x7fffff770800780c */ /* 0x000fe20003fa6070 */
[----:B------:R-:W-:Y:S02]  /*5390*/  IMAD R8, R90, 0x70, RZ ;  /* 0x000000705a087824 */ /* 0x000fe400078e02ff */
[----:B-1----:R-:W3:Y:S01]  /*53a0*/  LDL.LU.64 R30, [R1+0x2700] ;  /* 0x00270000011e7983 */ /* 0x002ee20000300a00 */
[----:B------:R-:W-:-:S03]  /*53b0*/  PRMT R76, RZ, 0x7610, R76 ;  /* 0x00007610ff4c7816 */ /* 0x000fc6000000004c */
[----:B------:R1:W-:Y:S01]  /*53c0*/  STL.64 [R1+0x1b0], R78 ;  /* 0x0001b04e01007387 */ /* 0x0003e20000100a00 */
[----:B------:R-:W-:-:S03]  /*53d0*/  PRMT R77, RZ, 0x7610, R77 ;  /* 0x00007610ff4d7816 */ /* 0x000fc6000000004d */
[----:B0-----:R-:W3:Y:S04]  /*53e0*/  LDL.LU.64 R28, [R1+0x26f8] ;  /* 0x0026f800011c7983 */ /* 0x001ee80000300a00 */
[----:B------:R-:W-:Y:S01]  /*53f0*/  STL.64 [R1+0x1a8], R74 ;  /* 0x0001a84a01007387 */ /* 0x000fe20000100a00 */
[----:B-1----:R-:W-:-:S05]  /*5400*/  IMAD.WIDE R78, R8, 0x2, R86 ;  /* 0x00000002084e7825 */ /* 0x002fca00078e0256 */
[----:B------:R-:W3:Y:S04]  /*5410*/  @!P0 LDG.E.U16 R76, desc[UR6][R78.64] ;  /* 0x000000064e4c8981 */ /* 0x000ee8000c1e1500 */
[----:B--2---:R-:W-:Y:S04]  /*5420*/  STL [R1+0x24c], R80 ;  /* 0x00024c5001007387 */ /* 0x004fe80000100800 */
[----:B----4-:R0:W-:Y:S02]  /*5430*/  STL [R1+0x250], R81 ;  /* 0x0002505101007387 */ /* 0x0101e40000100800 */
[----:B0-----:R-:W-:-:S05]  /*5440*/  IMAD.WIDE R80, R8, 0x2, R88 ;  /* 0x0000000208507825 */ /* 0x001fca00078e0258 */
[----:B------:R-:W2:Y:S01]  /*5450*/  @!P0 LDG.E.U16 R77, desc[UR6][R80.64] ;  /* 0x00000006504d8981 */ /* 0x000ea2000c1e1500 */
[----:B------:R-:W-:-:S03]  /*5460*/  IMAD.WIDE R74, R8, 0x2, R84 ;  /* 0x00000002084a7825 */ /* 0x000fc600078e0254 */
[----:B---3--:R-:W-:Y:S04]  /*5470*/  STL [R1+0x244], R70 ;  /* 0x0002444601007387 */ /* 0x008fe80000100800 */
[----:B------:R0:W-:Y:S04]  /*5480*/  STL [R1+0x248], R71 ;  /* 0x0002484701007387 */ /* 0x0001e80000100800 */
[----:B------:R-:W-:Y:S04]  /*5490*/  STL.64 [R1+0xc0], R80 ;  /* 0x0000c05001007387 */ /* 0x000fe80000100a00 */
[----:B------:R-:W-:Y:S01]  /*54a0*/  STL.64 [R1+0xb8], R78 ;  /* 0x0000b84e01007387 */ /* 0x000fe20000100a00 */
[----:B0-----:R-:W-:-:S03]  /*54b0*/  IMAD.WIDE R70, R8, 0x2, R82 ;  /* 0x0000000208467825 */ /* 0x001fc600078e0252 */
[----:B------:R0:W-:Y:S04]  /*54c0*/  STL.64 [R1+0xb0], R74 ;  /* 0x0000b04a01007387 */ /* 0x0001e80000100a00 */
[----:B------:R0:W3:Y:S04]  /*54d0*/  @!P0 LDG.E.U16 R67, desc[UR6][R74.64] ;  /* 0x000000064a438981 */ /* 0x0000e8000c1e1500 */
[----:B------:R-:W-:Y:S04]  /*54e0*/  STL.64 [R1+0xa8], R70 ;  /* 0x0000a84601007387 */ /* 0x000fe80000100a00 */
[----:B------:R-:W4:Y:S01]  /*54f0*/  @!P0 LDG.E.U16 R66, desc[UR6][R70.64] ;  /* 0x0000000646428981 */ /* 0x000f22000c1e1500 */
[----:B0-----:R-:W-:-:S03]  /*5500*/  IMAD R74, R90, 0x78, RZ ;  /* 0x000000785a4a7824 */ /* 0x001fc600078e02ff */
[----:B------:R-:W-:Y:S01]  /*5510*/  STL [R1+0x230], R76 ;  /* 0x0002304c01007387 */ /* 0x000fe20000100800 */
[----:B------:R-:W-:-:S04]  /*5520*/  IMAD.WIDE R80, R74, 0x2, R88 ;  /* 0x000000024a507825 */ /* 0x000fc800078e0258 */
[C---:B------:R-:W-:Y:S01]  /*5530*/  IMAD.WIDE R78, R74.reuse, 0x2, R86 ;  /* 0x000000024a4e7825 */ /* 0x040fe200078e0256 */
[----:B------:R-:W3:Y:S04]  /*5540*/  @!P4 LDG.E.U16 R63, desc[UR6][R80.64] ;  /* 0x00000006503fc981 */ /* 0x000ee8000c1e1500 */
[----:B------:R-:W3:Y:S04]  /*5550*/  @!P4 LDG.E.U16 R62, desc[UR6][R78.64] ;  /* 0x000000064e3ec981 */ /* 0x000ee8000c1e1500 */
[----:B--2---:R0:W-:Y:S02]  /*5560*/  STL [R1+0x234], R77 ;  /* 0x0002344d01007387 */ /* 0x0041e40000100800 */
[----:B0-----:R-:W-:-:S04]  /*5570*/  IMAD.WIDE R76, R74, 0x2, R84 ;  /* 0x000000024a4c7825 */ /* 0x001fc800078e0254 */
[----:B------:R-:W-:Y:S01]  /*5580*/  IMAD.WIDE R74, R74, 0x2, R82 ;  /* 0x000000024a4a7825 */ /* 0x000fe200078e0252 */
[----:B------:R-:W2:Y:S04]  /*5590*/  @!P4 LDG.E.U16 R27, desc[UR6][R76.64] ;  /* 0x000000064c1bc981 */ /* 0x000ea8000c1e1500 */
[----:B------:R-:W2:Y:S04]  /*55a0*/  @!P4 LDG.E.U16 R26, desc[UR6][R74.64] ;  /* 0x000000064a1ac981 */ /* 0x000ea8000c1e1500 */
[----:B------:R-:W-:Y:S04]  /*55b0*/  STL [R1+0x1f4c], R80 ;  /* 0x001f4c5001007387 */ /* 0x000fe80000100800 */
[----:B------:R-:W-:Y:S04]  /*55c0*/  STL [R1+0x20e4], R80 ;  /* 0x0020e45001007387 */ /* 0x000fe80000100800 */
[----:B------:R-:W-:Y:S04]  /*55d0*/  STL [R1+0x1f48], R81 ;  /* 0x001f485101007387 */ /* 0x000fe80000100800 */
[----:B------:R-:W-:Y:S04]  /*55e0*/  STL [R1+0x20e8], R81 ;  /* 0x0020e85101007387 */ /* 0x000fe80000100800 */
[----:B------:R-:W-:Y:S04]  /*55f0*/  STL.64 [R1+0x2638], R80 ;  /* 0x0026385001007387 */ /* 0x000fe80000100a00 */
[----:B------:R-:W-:Y:S01]  /*5600*/  STL.64 [R1+0x2658], R80 ;  /* 0x0026585001007387 */ /* 0x000fe20000100a00 */
[----:B------:R-:W-:-:S03]  /*5610*/  VIADD R8, R92, 0xffffffee ;  /* 0xffffffee5c087836 */ /* 0x000fc60000000000 */
[----:B------:R-:W-:Y:S04]  /*5620*/  STL.64 [R1+0x2678], R80 ;  /* 0x0026785001007387 */ /* 0x000fe80000100a00 */
[----:B------:R-:W-:Y:S04]  /*5630*/  STL.64 [R1+0x2698], R80 ;  /* 0x0026985001007387 */ /* 0x000fe80000100a00 */
[----:B------:R-:W-:Y:S04]  /*5640*/  STL.64 [R1+0x26b8], R80 ;  /* 0x0026b85001007387 */ /* 0x000fe80000100a00 */
[----:B------:R-:W-:Y:S04]  /*5650*/  STL.64 [R1+0x26d8], R80 ;  /* 0x0026d85001007387 */ /* 0x000fe80000100a00 */
[----:B------:R-:W-:Y:S01]  /*5660*/  STL [R1+0x1f54], R78 ;  /* 0x001f544e01007387 */ /* 0x000fe20000100800 */
[----:B------:R-:W-:-:S03]  /*5670*/  ISETP.GE.U32.AND P0, PT, R8, 0x7fffff6f, PT ;  /* 0x7fffff6f0800780c */ /* 0x000fc60003f06070 */
[----:B------:R-:W-:Y:S01]  /*5680*/  STL [R1+0x1f50], R79 ;  /* 0x001f504f01007387 */ /* 0x000fe20000100800 */
[----:B------:R-:W-:-:S03]  /*5690*/  VIADD R8, R92, 0xffffffe6 ;  /* 0xffffffe65c087836 */ /* 0x000fc60000000000 */
[----:B------:R-:W-:Y:S04]  /*56a0*/  STL.64 [R1+0x20f0], R78 ;  /* 0x0020f04e01007387 */ /* 0x000fe80000100a00 */
[----:B------:R-:W-:Y:S04]  /*56b0*/  STL [R1+0x1f5c], R76 ;  /* 0x001f5c4c01007387 */ /* 0x000fe80000100800 */
[----:B------:R-:W-:Y:S04]  /*56c0*/  STL [R1+0x1f58], R77 ;  /* 0x001f584d01007387 */ /* 0x000fe80000100800 */
[----:B------:R-:W-:Y:S04]  /*56d0*/  STL.64 [R1+0x20f8], R76 ;  /* 0x0020f84c01007387 */ /* 0x000fe80000100a00 */
[----:B---3--:R-:W-:Y:S01]  /*56e0*/  STL [R1+0x22c], R67 ;  /* 0x00022c4301007387 */ /* 0x008fe20000100800 */
[----:B------:R-:W-:-:S03]  /*56f0*/  ISETP.GE.U32.AND P4, PT, R8, 0x7fffff67, PT ;  /* 0x7fffff670800780c */ /* 0x000fc60003f86070 */
[----:B----4-:R0:W-:Y:S01]  /*5700*/  STL [R1+0x228], R66 ;  /* 0x0002284201007387 */ /* 0x0101e20000100800 */
[----:B------:R-:W-:-:S03]  /*5710*/  IMAD R8, R90, 0x9, RZ ;  /* 0x000000095a087824 */ /* 0x000fc600078e02ff */
[----:B------:R-:W-:Y:S04]  /*5720*/  STL [R1+0x1f64], R74 ;  /* 0x001f644a01007387 */ /* 0x000fe80000100800 */
[----:B------:R-:W-:Y:S04]  /*5730*/  STL [R1+0x20d4], R74 ;  /* 0x0020d44a01007387 */ /* 0x000fe80000100800 */
[----:B------:R-:W-:Y:S01]  /*5740*/  STL [R1+0x1f60], R75 ;  /* 0x001f604b01007387 */ /* 0x000fe20000100800 */
[----:B------:R-:W-:Y:S01]  /*5750*/  PRMT R72, RZ, 0x7610, R72 ;  /* 0x00007610ff487816 */ /* 0x000fe20000000048 */
[----:B------:R-:W-:Y:S01]  /*5760*/  IMAD.WIDE R70, R8, 0x2, R84 ;  /* 0x0000000208467825 */ /* 0x000fe200078e0254 */
[----:B------:R-:W-:-:S03]  /*5770*/  PRMT R73, RZ, 0x7610, R73 ;  /* 0x00007610ff497816 */ /* 0x000fc60000000049 */
[C---:B0-----:R-:W-:Y:S01]  /*5780*/  IMAD.WIDE R66, R8.reuse, 0x2, R86 ;  /* 0x0000000208427825 */ /* 0x041fe200078e0256 */
[----:B------:R0:W3:Y:S04]  /*5790*/  @!P5 LDG.E.U16 R59, desc[UR6][R70.64] ;  /* 0x00000006463bd981 */ /* 0x0000e8000c1e1500 */
[----:B------:R-:W4:Y:S04]  /*57a0*/  @!P5 LDG.E.U16 R72, desc[UR6][R66.64] ;  /* 0x000000064248d981 */ /* 0x000f28000c1e1500 */
[----:B--2---:R-:W-:Y:S04]  /*57b0*/  STL [R1+0x218], R26 ;  /* 0x0002181a01007387 */ /* 0x004fe80000100800 */
[----:B------:R1:W-:Y:S04]  /*57c0*/  STL [R1+0x21c], R27 ;  /* 0x00021c1b01007387 */ /* 0x0003e80000100800 */
[----:B------:R-:W-:Y:S04]  /*57d0*/  STL [R1+0x224], R63 ;  /* 0x0002243f01007387 */ /* 0x000fe80000100800 */
[----:B------:R2:W-:Y:S01]  /*57e0*/  STL [R1+0x220], R62 ;  /* 0x0002203e01007387 */ /* 0x0005e20000100800 */
[----:B-1----:R-:W-:-:S05]  /*57f0*/  IMAD.WIDE R26, R8, 0x2, R88 ;  /* 0x00000002081a7825 */ /* 0x002fca00078e0258 */
[----:B------:R-:W3:Y:S01]  /*5800*/  @!P5 LDG.E.U16 R73, desc[UR6][R26.64] ;  /* 0x000000061a49d981 */ /* 0x000ee2000c1e1500 */
[----:B--2---:R-:W-:-:S04]  /*5810*/  IMAD.WIDE R62, R8, 0x2, R82 ;  /* 0x00000002083e7825 */ /* 0x004fc800078e0252 */
[----:B------:R-:W-:Y:S01]  /*5820*/  VIADD R8, R92, 0xffffffde ;  /* 0xffffffde5c087836 */ /* 0x000fe20000000000 */
[----:B------:R1:W2:Y:S04]  /*5830*/  @!P5 LDG.E.U16 R58, desc[UR6][R62.64] ;  /* 0x000000063e3ad981 */ /* 0x0002a8000c1e1500 */
[----:B------:R0:W-:Y:S01]  /*5840*/  STL.64 [R1+0xda0], R26 ;  /* 0x000da01a01007387 */ /* 0x0001e20000100a00 */
[----:B------:R-:W-:Y:S01]  /*5850*/  ISETP.GE.U32.AND P5, PT, R8, 0x7fffff5f, PT ;  /* 0x7fffff5f0800780c */ /* 0x000fe20003fa6070 */
[----:B------:R-:W-:Y:S02]  /*5860*/  IMAD R8, R90, 0x11, RZ ;  /* 0x000000115a087824 */ /* 0x000fe400078e02ff */
[----:B------:R1:W-:Y:S04]  /*5870*/  STL.64 [R1+0xd98], R66 ;  /* 0x000d984201007387 */ /* 0x0003e80000100a00 */
[----:B0-----:R-:W4:Y:S04]  /*5880*/  LDL.LU.64 R26, [R1+0x26f0] ;  /* 0x0026f000011a7983 */ /* 0x001f280000300a00 */
[----:B------:R0:W-:Y:S04]  /*5890*/  STL.64 [R1+0xd90], R70 ;  /* 0x000d904601007387 */ /* 0x0001e80000100a00 */
[----:B-1----:R-:W4:Y:S04]  /*58a0*/  LDL.LU.64 R66, [R1+0x26e8] ;  /* 0x0026e80001427983 */ /* 0x002f280000300a00 */
[----:B------:R1:W-:Y:S01]  /*58b0*/  STL.64 [R1+0xd88], R62 ;  /* 0x000d883e01007387 */ /* 0x0003e20000100a00 */
[----:B0-----:R-:W-:-:S05]  /*58c0*/  IMAD.WIDE R70, R8, 0x2, R84 ;  /* 0x0000000208467825 */ /* 0x001fca00078e0254 */
[----:B------:R-:W4:Y:S01]  /*58d0*/  @!P0 LDG.E.U16 R7, desc[UR6][R70.64] ;  /* 0x0000000646078981 */ /* 0x000f22000c1e1500 */
[----:B-1----:R-:W-:-:S05]  /*58e0*/  IMAD.WIDE R62, R8, 0x2, R82 ;  /* 0x00000002083e7825 */ /* 0x002fca00078e0252 */
[----:B------:R-:W4:Y:S01]  /*58f0*/  @!P0 LDG.E.U16 R6, desc[UR6][R62.64] ;  /* 0x000000063e068981 */ /* 0x000f22000c1e1500 */
[----:B------:R-:W-:Y:S02]  /*5900*/  PRMT R80, RZ, 0x7610, R80 ;  /* 0x00007610ff507816 */ /* 0x000fe40000000050 */
[----:B------:R-:W-:Y:S01]  /*5910*/  PRMT R69, RZ, 0x7610, R69 ;  /* 0x00007610ff457816 */ /* 0x000fe20000000045 */
[----:B--2---:R-:W-:Y:S04]  /*5920*/  STL [R1+0x208], R58 ;  /* 0x0002083a01007387 */ /* 0x004fe80000100800 */
[----:B---3--:R0:W-:Y:S04]  /*5930*/  STL [R1+0x20c], R59 ;  /* 0x00020c3b01007387 */ /* 0x0081e80000100800 */
[----:B----4-:R-:W-:Y:S04]  /*5940*/  STL [R1+0x210], R72 ;  /* 0x0002104801007387 */ /* 0x010fe80000100800 */
[----:B------:R1:W-:Y:S01]  /*5950*/  STL [R1+0x214], R73 ;  /* 0x0002144901007387 */ /* 0x0003e20000100800 */
[----:B0-----:R-:W-:-:S05]  /*5960*/  IMAD.WIDE R58, R8, 0x2, R88 ;  /* 0x00000002083a7825 */ /* 0x001fca00078e0258 */
[----:B------:R-:W2:Y:S01]  /*5970*/  @!P0 LDG.E.U16 R80, desc[UR6][R58.64] ;  /* 0x000000063a508981 */ /* 0x000ea2000c1e1500 */
[----:B-1----:R-:W-:-:S04]  /*5980*/  IMAD.WIDE R72, R8, 0x2, R86 ;  /* 0x0000000208487825 */ /* 0x002fc800078e0256 */
[----:B------:R-:W-:Y:S01]  /*5990*/  VIADD R8, R92, 0xffffffd6 ;  /* 0xffffffd65c087836 */ /* 0x000fe20000000000 */
[----:B------:R0:W3:Y:S04]  /*59a0*/  @!P0 LDG.E.U16 R69, desc[UR6][R72.64] ;  /* 0x0000000648458981 */ /* 0x0000e8000c1e1500 */
[----:B------:R-:W-:Y:S01]  /*59b0*/  ISETP.GE.U32.AND P0, PT, R8, 0x7fffff57, PT ;  /* 0x7fffff570800780c */ /* 0x000fe20003f06070 */
[----:B------:R1:W-:Y:S01]  /*59c0*/  STL.64 [R1+0xca0], R58 ;  /* 0x000ca03a01007387 */ /* 0x0003e20000100a00 */
[----:B------:R-:W-:-:S03]  /*59d0*/  IMAD R8, R90, 0x19, RZ ;  /* 0x000000195a087824 */ /* 0x000fc600078e02ff */
[----:B------:R0:W-:Y:S04]  /*59e0*/  STL.64 [R1+0xc98], R72 ;  /* 0x000c984801007387 */ /* 0x0001e80000100a00 */
[----:B-1----:R-:W4:Y:S04]  /*59f0*/  LDL.LU.64 R58, [R1+0x26e0] ;  /* 0x0026e000013a7983 */ /* 0x002f280000300a00 */
[----:B------:R1:W-:Y:S01]  /*5a00*/  STL.64 [R1+0xc90], R70 ;  /* 0x000c904601007387 */ /* 0x0003e20000100a00 */
[----:B0-----:R-:W-:-:S03]  /*5a10*/  IMAD.WIDE R72, R8, 0x2, R88 ;  /* 0x0000000208487825 */ /* 0x001fc600078e0258 */
[----:B------:R0:W-:Y:S04]  /*5a20*/  STL.64 [R1+0xc88], R62 ;  /* 0x000c883e01007387 */ /* 0x0001e80000100a00 */
[----:B------:R-:W-:Y:S01]  /*5a30*/  STL [R1+0x1e8], R6 ;  /* 0x0001e80601007387 */ /* 0x000fe20000100800 */
[----:B-1----:R-:W-:-:S03]  /*5a40*/  IMAD.WIDE R70, R8, 0x2, R86 ;  /* 0x0000000208467825 */ /* 0x002fc600078e0256 */
[----:B------:R1:W-:Y:S01]  /*5a50*/  STL [R1+0x1ec], R7 ;  /* 0x0001ec0701007387 */ /* 0x0003e20000100800 */
[----:B0-----:R-:W-:-:S03]  /*5a60*/  IMAD.WIDE R62, R8, 0x2, R84 ;  /* 0x00000002083e7825 */ /* 0x001fc600078e0254 */
[----:B------:R-:W3:Y:S04]  /*5a70*/  @!P4 LDG.E.U16 R64, desc[UR6][R70.64] ;  /* 0x000000064640c981 */ /* 0x000ee8000c1e1500 */
[----:B------:R-:W4:Y:S01]  /*5a80*/  @!P4 LDG.E.U16 R65, desc[UR6][R72.64] ;  /* 0x000000064841c981 */ /* 0x000f22000c1e1500 */
[----:B-1----:R-:W-:-:S03]  /*5a90*/  IMAD.WIDE R6, R8, 0x2, R82 ;  /* 0x0000000208067825 */ /* 0x002fc600078e0252 */
[----:B------:R0:W4:Y:S04]  /*5aa0*/  @!P4 LDG.E.U16 R5, desc[UR6][R62.64] ;  /* 0x000000063e05c981 */ /* 0x000128000c1e1500 */
[----:B------:R1:W4:Y:S01]  /*5ab0*/  @!P4 LDG.E.U16 R4, desc[UR6][R6.64] ;  /* 0x000000060604c981 */ /* 0x000322000c1e1500 */
[----:B------:R-:W-:-:S03]  /*5ac0*/  VIADD R8, R92, 0xffffffce ;  /* 0xffffffce5c087836 */ /* 0x000fc60000000000 */
[----:B------:R-:W-:Y:S04]  /*5ad0*/  STL.64 [R1+0xba0], R72 ;  /* 0x000ba04801007387 */ /* 0x000fe80000100a00 */
[----:B------:R-:W-:Y:S01]  /*5ae0*/  STL.64 [R1+0xb98], R70 ;  /* 0x000b984601007387 */ /* 0x000fe20000100a00 */
[----:B------:R-:W-:-:S03]  /*5af0*/  ISETP.GE.U32.AND P4, PT, R8, 0x7fffff4f, PT ;  /* 0x7fffff4f0800780c */ /* 0x000fc60003f86070 */
[----:B------:R0:W-:Y:S01]  /*5b00*/  STL.64 [R1+0xb90], R62 ;  /* 0x000b903e01007387 */ /* 0x0001e20000100a00 */
[----:B------:R-:W-:-:S03]  /*5b10*/  IMAD R8, R90, 0x21, RZ ;  /* 0x000000215a087824 */ /* 0x000fc600078e02ff */
[----:B------:R1:W-:Y:S01]  /*5b20*/  STL.64 [R1+0xb88], R6 ;  /* 0x000b880601007387 */ /* 0x0003e20000100a00 */
[----:B------:R-:W-:Y:S02]  /*5b30*/  PRMT R57, RZ, 0x7610, R57 ;  /* 0x00007610ff397816 */ /* 0x000fe40000000039 */
[----:B------:R-:W-:Y:S01]  /*5b40*/  PRMT R56, RZ, 0x7610, R56 ;  /* 0x00007610ff387816 */ /* 0x000fe20000000038 */
[----:B0-----:R-:W-:-:S04]  /*5b50*/  IMAD.WIDE R62, R8, 0x2, R86 ;  /* 0x00000002083e7825 */ /* 0x001fc800078e0256 */
[C---:B-1----:R-:W-:Y:S01]  /*5b60*/  IMAD.WIDE R6, R8.reuse, 0x2, R84 ;  /* 0x0000000208067825 */ /* 0x042fe200078e0254 */
[----:B------:R0:W4:Y:S04]  /*5b70*/  @!P5 LDG.E.U16 R10, desc[UR6][R62.64] ;  /* 0x000000063e0ad981 */ /* 0x000128000c1e1500 */
[----:B------:R-:W4:Y:S04]  /*5b80*/  @!P5 LDG.E.U16 R57, desc[UR6][R6.64] ;  /* 0x000000060639d981 */ /* 0x000f28000c1e1500 */
[----:B--2---:R-:W-:Y:S04]  /*5b90*/  STL [R1+0x1f4], R80 ;  /* 0x0001f45001007387 */ /* 0x004fe80000100800 */
[----:B---3--:R-:W-:Y:S04]  /*5ba0*/  STL [R1+0x130], R64 ;  /* 0x0001304001007387 */ /* 0x008fe80000100800 */
[----:B------:R-:W-:Y:S04]  /*5bb0*/  STL [R1+0x1f0], R69 ;  /* 0x0001f04501007387 */ /* 0x000fe80000100800 */
[----:B----4-:R1:W-:Y:S04]  /*5bc0*/  STL [R1+0x134], R65 ;  /* 0x0001344101007387 */ /* 0x0103e80000100800 */
[----:B------:R-:W-:Y:S04]  /*5bd0*/  STL [R1+0x128], R4 ;  /* 0x0001280401007387 */ /* 0x000fe80000100800 */
[----:B------:R2:W-:Y:S01]  /*5be0*/  STL [R1+0x12c], R5 ;  /* 0x00012c0501007387 */ /* 0x0005e20000100800 */
[----:B-1----:R-:W-:-:S05]  /*5bf0*/  IMAD.WIDE R64, R8, 0x2, R88 ;  /* 0x0000000208407825 */ /* 0x002fca00078e0258 */
[----:B------:R-:W3:Y:S01]  /*5c00*/  @!P5 LDG.E.U16 R11, desc[UR6][R64.64] ;  /* 0x00000006400bd981 */ /* 0x000ee2000c1e1500 */
[----:B--2---:R-:W-:-:S05]  /*5c10*/  IMAD.WIDE R4, R8, 0x2, R82 ;  /* 0x0000000208047825 */ /* 0x004fca00078e0252 */
[----:B------:R1:W2:Y:S01]  /*5c20*/  @!P5 LDG.E.U16 R56, desc[UR6][R4.64] ;  /* 0x000000060438d981 */ /* 0x0002a2000c1e1500 */
[----:B------:R-:W-:-:S03]  /*5c30*/  VIADD R8, R92, 0xffffffc6 ;  /* 0xffffffc65c087836 */ /* 0x000fc60000000000 */
[----:B------:R-:W-:Y:S02]  /*5c40*/  STL.64 [R1+0xaa0], R64 ;  /* 0x000aa04001007387 */ /* 0x000fe40000100a00 */
[----:B------:R-:W-:Y:S02]  /*5c50*/  ISETP.GE.U32.AND P5, PT, R8, 0x7fffff47, PT ;  /* 0x7fffff470800780c */ /* 0x000fe40003fa6070 */
[----:B------:R0:W-:Y:S01]  /*5c60*/  STL.64 [R1+0xa98], R62 ;  /* 0x000a983e01007387 */ /* 0x0001e20000100a00 */
[----:B------:R-:W-:-:S03]  /*5c70*/  IMAD R8, R90, 0x29, RZ ;  /* 0x000000295a087824 */ /* 0x000fc600078e02ff */
[----:B------:R4:W-:Y:S04]  /*5c80*/  STL.64 [R1+0xa90], R6 ;  /* 0x000a900601007387 */ /* 0x0009e80000100a00 */
[----:B------:R1:W-:Y:S01]  /*5c90*/  STL.64 [R1+0xa88], R4 ;  /* 0x000a880401007387 */ /* 0x0003e20000100a00 */
[----:B------:R-:W-:-:S03]  /*5ca0*/  PRMT R55, RZ, 0x7610, R55 ;  /* 0x00007610ff377816 */ /* 0x000fc60000000037 */
[----:B------:R-:W-:Y:S01]  /*5cb0*/  STL [R1+0x25ac], R57 ;  /* 0x0025ac3901007387 */ /* 0x000fe20000100800 */
[----:B------:R-:W-:Y:S01]  /*5cc0*/  PRMT R54, RZ, 0x7610, R54 ;  /* 0x00007610ff367816 */ /* 0x000fe20000000036 */
[C---:B0-----:R-:W-:Y:S01]  /*5cd0*/  IMAD.WIDE R62, R8.reuse, 0x2, R88 ;  /* 0x00000002083e7825 */ /* 0x041fe200078e0258 */
[----:B------:R-:W-:Y:S02]  /*5ce0*/  PRMT R53, RZ, 0x7610, R53 ;  /* 0x00007610ff357816 */ /* 0x000fe40000000035 */
[----:B------:R-:W-:Y:S01]  /*5cf0*/  PRMT R52, RZ, 0x7610, R52 ;  /* 0x00007610ff347816 */ /* 0x000fe20000000034 */
[C---:B----4-:R-:W-:Y:S01]  /*5d00*/  IMAD.WIDE R6, R8.reuse, 0x2, R84 ;  /* 0x0000000208067825 */ /* 0x050fe200078e0254 */
[----:B------:R0:W4:Y:S03]  /*5d10*/  @!P0 LDG.E.U16 R55, desc[UR6][R62.64] ;  /* 0x000000063e378981 */ /* 0x000126000c1e1500 */
[C---:B-1----:R-:W-:Y:S01]  /*5d20*/  IMAD.WIDE R4, R8.reuse, 0x2, R82 ;  /* 0x0000000208047825 */ /* 0x042fe200078e0252 */
[----:B------:R-:W4:Y:S04]  /*5d30*/  @!P0 LDG.E.U16 R53, desc[UR6][R6.64] ;  /* 0x0000000606358981 */ /* 0x000f28000c1e1500 */
[----:B------:R-:W4:Y:S04]  /*5d40*/  @!P0 LDG.E.U16 R52, desc[UR6][R4.64] ;  /* 0x0000000604348981 */ /* 0x000f28000c1e1500 */
[----:B--2---:R-:W-:Y:S04]  /*5d50*/  STL [R1+0x25b0], R56 ;  /* 0x0025b03801007387 */ /* 0x004fe80000100800 */
[----:B------:R-:W-:Y:S04]  /*5d60*/  STL [R1], R10 ;  /* 0x0000000a01007387 */ /* 0x000fe80000100800 */
[----:B---3--:R1:W-:Y:S02]  /*5d70*/  STL [R1+0x4], R11 ;  /* 0x0000040b01007387 */ /* 0x0083e40000100800 */
[----:B-1----:R-:W-:-:S05]  /*5d80*/  IMAD.WIDE R10, R8, 0x2, R86 ;  /* 0x00000002080a7825 */ /* 0x002fca00078e0256 */
[----:B------:R1:W4:Y:S01]  /*5d90*/  @!P0 LDG.E.U16 R54, desc[UR6][R10.64] ;  /* 0x000000060a368981 */ /* 0x000322000c1e1500 */
[----:B------:R-:W-:-:S03]  /*5da0*/  VIADD R8, R92, 0xffffffbe ;  /* 0xffffffbe5c087836 */ /* 0x000fc60000000000 */
[----:B------:R0:W-:Y:S02]  /*5db0*/  STL.64 [R1+0x9a0], R62 ;  /* 0x0009a03e01007387 */ /* 0x0001e40000100a00 */
[----:B------:R-:W-:Y:S01]  /*5dc0*/  ISETP.GE.U32.AND P0, PT, R8, 0x7fffff3f, PT ;  /* 0x7fffff3f0800780c */ /* 0x000fe20003f06070 */
[----:B------:R-:W-:Y:S01]  /*5dd0*/  IMAD R8, R90, 0x31, RZ ;  /* 0x000000315a087824 */ /* 0x000fe200078e02ff */
[----:B------:R1:W-:Y:S01]  /*5de0*/  STL.64 [R1+0x998], R10 ;  /* 0x0009980a01007387 */ /* 0x0003e20000100a00 */
[----:B------:R-:W-:Y:S02]  /*5df0*/  PRMT R51, RZ, 0x7610, R51 ;  /* 0x00007610ff337816 */ /* 0x000fe40000000033 */
[----:B------:R-:W-:Y:S01]  /*5e00*/  PRMT R50, RZ, 0x7610, R50 ;  /* 0x00007610ff327816 */ /* 0x000fe20000000032 */
[----:B------:R2:W-:Y:S01]  /*5e10*/  STL.64 [R1+0x990], R6 ;  /* 0x0009900601007387 */ /* 0x0005e20000100a00 */
[----:B------:R-:W-:Y:S02]  /*5e20*/  PRMT R49, RZ, 0x7610, R49 ;  /* 0x00007610ff317816 */ /* 0x000fe40000000031 */
[----:B------:R-:W-:Y:S01]  /*5e30*/  PRMT R48, RZ, 0x7610, R48 ;  /* 0x00007610ff307816 */ /* 0x000fe20000000030 */
[----:B------:R3:W-:Y:S01]  /*5e40*/  STL.64 [R1+0x988], R4 ;  /* 0x0009880401007387 */ /* 0x0007e20000100a00 */
[----:B0-----:R-:W-:-:S04]  /*5e50*/  IMAD.WIDE R62, R8, 0x2, R88 ;  /* 0x00000002083e7825 */ /* 0x001fc800078e0258 */
[C---:B-1----:R-:W-:Y:S01]  /*5e60*/  IMAD.WIDE R10, R8.reuse, 0x2, R86 ;  /* 0x00000002080a7825 */ /* 0x042fe200078e0256 */
[----:B------:R0:W4:Y:S03]  /*5e70*/  @!P4 LDG.E.U16 R51, desc[UR6][R62.64] ;  /* 0x000000063e33c981 */ /* 0x000126000c1e1500 */
[C---:B--2---:R-:W-:Y:S01]  /*5e80*/  IMAD.WIDE R6, R8.reuse, 0x2, R84 ;  /* 0x0000000208067825 */ /* 0x044fe200078e0254 */
[----:B------:R1:W2:Y:S03]  /*5e90*/  @!P4 LDG.E.U16 R50, desc[UR6][R10.64] ;  /* 0x000000060a32c981 */ /* 0x0002a6000c1e1500 */
[----:B---3--:R-:W-:Y:S01]  /*5ea0*/  IMAD.WIDE R4, R8, 0x2, R82 ;  /* 0x0000000208047825 */ /* 0x008fe200078e0252 */
[----:B------:R3:W2:Y:S03]  /*5eb0*/  @!P4 LDG.E.U16 R49, desc[UR6][R6.64] ;  /* 0x000000060631c981 */ /* 0x0006a6000c1e1500 */
[----:B------:R-:W-:Y:S01]  /*5ec0*/  VIADD R8, R92, 0xffffffb6 ;  /* 0xffffffb65c087836 */ /* 0x000fe20000000000 */
[----:B------:R0:W2:Y:S04]  /*5ed0*/  @!P4 LDG.E.U16 R48, desc[UR6][R4.64] ;  /* 0x000000060430c981 */ /* 0x0000a8000c1e1500 */
[----:B------:R-:W-:Y:S01]  /*5ee0*/  ISETP.GE.U32.AND P4, PT, R8, 0x7fffff37, PT ;  /* 0x7fffff370800780c */ /* 0x000fe20003f86070 */
[----:B------:R-:W-:Y:S01]  /*5ef0*/  IMAD R8, R90, 0x39, RZ ;  /* 0x000000395a087824 */ /* 0x000fe200078e02ff */
[----:B------:R-:W-:-:S02]  /*5f00*/  PRMT R47, RZ, 0x7610, R47 ;  /* 0x00007610ff2f7816 */ /* 0x000fc4000000002f */
[----:B------:R-:W-:Y:S02]  /*5f10*/  PRMT R46, RZ, 0x7610, R46 ;  /* 0x00007610ff2e7816 */ /* 0x000fe4000000002e */
        /* <DEDUP_REMOVED lines=21> */
[----:B------:R-:W-:Y:S01]  /*6070*/  PRMT R19, RZ, 0x7610, R19 ;  /* 0x00007610ff137816 */ /* 0x000fe20000000013 */
[----:B------:R-:W-:Y:S01]  /*6080*/  IMAD.MOV.U32 R65, RZ, RZ, R68 ;  /* 0x000000ffff417224 */ /* 0x000fe200078e0044 */
[----:B------:R-:W-:-:S02]  /*6090*/  PRMT R17, RZ, 0x7610, R17 ;  /* 0x00007610ff117816 */ /* 0x000fc40000000011 */
[----:B------:R-:W-:Y:S02]  /*60a0*/  PRMT R18, RZ, 0x7610, R18 ;  /* 0x00007610ff127816 */ /* 0x000fe40000000012 */
[----:B------:R-:W-:Y:S01]  /*60b0*/  PRMT R16, RZ, 0x7610, R16 ;  /* 0x00007610ff107816 */ /* 0x000fe20000000010 */
[----:B------:R-:W-:Y:S01]  /*60c0*/  IMAD.MOV.U32 R64, RZ, RZ, R67 ;  /* 0x000000ffff407224 */ /* 0x000fe200078e0043 */
[----:B------:R-:W-:Y:S01]  /*60d0*/  PRMT R2, RZ, 0x7610, R2 ;  /* 0x00007610ff027816 */ /* 0x000fe20000000002 */
[----:B------:R-:W-:Y:S01]  /*60e0*/  IMAD.WIDE R80, R90, 0x2, R88 ;  /* 0x000000025a507825 */ /* 0x000fe200078e0258 */
[----:B------:R-:W-:Y:S02]  /*60f0*/  PRMT R3, RZ, 0x7610, R3 ;  /* 0x00007610ff037816 */ /* 0x000fe40000000003 */
[----:B------:R-:W-:Y:S02]  /*6100*/  PRMT R61, RZ, 0x7610, R61 ;  /* 0x00007610ff3d7816 */ /* 0x000fe4000000003d */
[----:B------:R-:W-:Y:S01]  /*6110*/  PRMT R60, RZ, 0x7610, R60 ;  /* 0x00007610ff3c7816 */ /* 0x000fe2000000003c */
[----:B----4-:R-:W-:Y:S04]  /*6120*/  STL.64 [R1+0x25b8], R54 ;  /* 0x0025b83601007387 */ /* 0x010fe80000100a00 */
[----:B------:R-:W-:Y:S04]  /*6130*/  STL.64 [R1+0x25e8], R52 ;  /* 0x0025e83401007387 */ /* 0x000fe80000100a00 */
[----:B------:R0:W-:Y:S04]  /*6140*/  STL.64 [R1+0x8a0], R62 ;  /* 0x0008a03e01007387 */ /* 0x0001e80000100a00 */
[----:B------:R1:W-:Y:S04]  /*6150*/  STL.64 [R1+0x898], R10 ;  /* 0x0008980a01007387 */ /* 0x0003e80000100a00 */
[----:B------:R3:W-:Y:S04]  /*6160*/  STL.64 [R1+0x890], R6 ;  /* 0x0008900601007387 */ /* 0x0007e80000100a00 */
[----:B------:R4:W-:Y:S01]  /*6170*/  STL.64 [R1+0x888], R4 ;  /* 0x0008880401007387 */ /* 0x0009e20000100a00 */
[----:B0-----:R-:W-:-:S04]  /*6180*/  IMAD.WIDE R62, R8, 0x2, R88 ;  /* 0x00000002083e7825 */ /* 0x001fc800078e0258 */
[C---:B-1----:R-:W-:Y:S01]  /*6190*/  IMAD.WIDE R10, R8.reuse, 0x2, R86 ;  /* 0x00000002080a7825 */ /* 0x042fe200078e0256 */
[----:B------:R0:W2:Y:S03]  /*61a0*/  @!P5 LDG.E.U16 R47, desc[UR6][R62.64] ;  /* 0x000000063e2fd981 */ /* 0x0000a6000c1e1500 */
[C---:B---3--:R-:W-:Y:S01]  /*61b0*/  IMAD.WIDE R6, R8.reuse, 0x2, R84 ;  /* 0x0000000208067825 */ /* 0x048fe200078e0254 */
[----:B------:R1:W3:Y:S03]  /*61c0*/  @!P5 LDG.E.U16 R46, desc[UR6][R10.64] ;  /* 0x000000060a2ed981 */ /* 0x0002e6000c1e1500 */
[----:B----4-:R-:W-:Y:S01]  /*61d0*/  IMAD.WIDE R4, R8, 0x2, R82 ;  /* 0x0000000208047825 */ /* 0x010fe200078e0252 */
[----:B------:R4:W2:Y:S03]  /*61e0*/  @!P5 LDG.E.U16 R45, desc[UR6][R6.64] ;  /* 0x00000006062dd981 */ /* 0x0008a6000c1e1500 */
[----:B------:R-:W-:Y:S01]  /*61f0*/  VIADD R8, R92, 0xffffffae ;  /* 0xffffffae5c087836 */ /* 0x000fe20000000000 */
[----:B------:R0:W2:Y:S04]  /*6200*/  @!P5 LDG.E.U16 R44, desc[UR6][R4.64] ;  /* 0x00000006042cd981 */ /* 0x0000a8000c1e1500 */
[----:B------:R-:W-:Y:S01]  /*6210*/  ISETP.GE.U32.AND P5, PT, R8, 0x7fffff2f, PT ;  /* 0x7fffff2f0800780c */ /* 0x000fe20003fa6070 */
[----:B------:R0:W-:Y:S01]  /*6220*/  STL.64 [R1+0x7a0], R62 ;  /* 0x0007a03e01007387 */ /* 0x0001e20000100a00 */
[----:B------:R-:W-:-:S03]  /*6230*/  IMAD R8, R90, 0x41, RZ ;  /* 0x000000415a087824 */ /* 0x000fc600078e02ff */
[----:B------:R1:W-:Y:S04]  /*6240*/  STL.64 [R1+0x798], R10 ;  /* 0x0007980a01007387 */ /* 0x0003e80000100a00 */
[----:B------:R4:W-:Y:S04]  /*6250*/  STL.64 [R1+0x790], R6 ;  /* 0x0007900601007387 */ /* 0x0009e80000100a00 */
[----:B------:R4:W-:Y:S01]  /*6260*/  STL.64 [R1+0x788], R4 ;  /* 0x0007880401007387 */ /* 0x0009e20000100a00 */
[----:B0-----:R-:W-:-:S04]  /*6270*/  IMAD.WIDE R62, R8, 0x2, R88 ;  /* 0x00000002083e7825 */ /* 0x001fc800078e0258 */
[C---:B-1----:R-:W-:Y:S01]  /*6280*/  IMAD.WIDE R10, R8.reuse, 0x2, R86 ;  /* 0x00000002080a7825 */ /* 0x042fe200078e0256 */
[----:B------:R0:W2:Y:S03]  /*6290*/  @!P0 LDG.E.U16 R43, desc[UR6][R62.64] ;  /* 0x000000063e2b8981 */ /* 0x0000a6000c1e1500 */
[C---:B----4-:R-:W-:Y:S01]  /*62a0*/  IMAD.WIDE R6, R8.reuse, 0x2, R84 ;  /* 0x0000000208067825 */ /* 0x050fe200078e0254 */
[----:B------:R1:W4:Y:S03]  /*62b0*/  @!P0 LDG.E.U16 R42, desc[UR6][R10.64] ;  /* 0x000000060a2a8981 */ /* 0x000326000c1e1500 */
[----:B------:R-:W-:Y:S01]  /*62c0*/  IMAD.WIDE R4, R8, 0x2, R82 ;  /* 0x0000000208047825 */ /* 0x000fe200078e0252 */
        /* <DEDUP_REMOVED lines=12> */
[C---:B------:R-:W-:Y:S01]  /*6390*/  IMAD.WIDE R6, R8.reuse, 0x2, R84 ;  /* 0x0000000208067825 */ /* 0x040fe200078e0254 */
[----:B------:R1:W2:Y:S03]  /*63a0*/  @!P4 LDG.E.U16 R38, desc[UR6][R10.64] ;  /* 0x000000060a26c981 */ /* 0x0002a6000c1e1500 */
        /* <DEDUP_REMOVED lines=65> */
[----:B------:R-:W-:Y:S01]  /*67c0*/  IMAD R8, R90, 0x71, RZ ;  /* 0x000000715a087824 */ /* 0x000fe200078e02ff */
[----:B------:R0:W-:Y:S04]  /*67d0*/  STL.64 [R1+0x1a0], R62 ;  /* 0x0001a03e01007387 */ /* 0x0001e80000100a00 */
[----:B------:R1:W-:Y:S04]  /*67e0*/  STL.64 [R1+0x198], R10 ;  /* 0x0001980a01007387 */ /* 0x0003e80000100a00 */
[----:B------:R1:W-:Y:S01]  /*67f0*/  STL.64 [R1+0x190], R6 ;  /* 0x0001900601007387 */ /* 0x0003e20000100a00 */
[----:B0-----:R-:W-:-:S03]  /*6800*/  IMAD.WIDE R62, R8, 0x2, R88 ;  /* 0x00000002083e7825 */ /* 0x001fc600078e0258 */
[----:B------:R0:W-:Y:S04]  /*6810*/  STL.64 [R1+0x188], R4 ;  /* 0x0001880401007387 */ /* 0x0001e80000100a00 */
[----:B------:R0:W-:Y:S01]  /*6820*/  STL.64 [R1+0xa0], R62 ;  /* 0x0000a03e01007387 */ /* 0x0001e20000100a00 */
[----:B-1----:R-:W-:-:S03]  /*6830*/  IMAD.WIDE R10, R8, 0x2, R86 ;  /* 0x00000002080a7825 */ /* 0x002fc600078e0256 */
[----:B------:R1:W2:Y:S01]  /*6840*/  @!P0 LDG.E.U16 R19, desc[UR6][R62.64] ;  /* 0x000000063e138981 */ /* 0x0002a2000c1e1500 */
[----:B------:R-:W-:-:S03]  /*6850*/  IMAD.WIDE R6, R8, 0x2, R84 ;  /* 0x0000000208067825 */ /* 0x000fc600078e0254 */
[----:B------:R-:W2:Y:S01]  /*6860*/  @!P5 LDG.E.U16 R61, desc[UR6][R80.64] ;  /* 0x00000006503dd981 */ /* 0x000ea2000c1e1500 */
[----:B0-----:R-:W-:-:S03]  /*6870*/  IMAD.WIDE R4, R8, 0x2, R82 ;  /* 0x0000000208047825 */ /* 0x001fc600078e0252 */
[----:B------:R-:W-:Y:S01]  /*6880*/  STL.64 [R1+0x98], R10 ;  /* 0x0000980a01007387 */ /* 0x000fe20000100a00 */
[----:B-1----:R-:W-:Y:S02]  /*6890*/  IMAD.MOV.U32 R62, RZ, RZ, R66 ;  /* 0x000000ffff3e7224 */ /* 0x002fe400078e0042 */
[----:B------:R-:W-:Y:S01]  /*68a0*/  IMAD R66, R90, 0x79, RZ ;  /* 0x000000795a427824 */ /* 0x000fe200078e02ff */
[----:B------:R0:W-:Y:S03]  /*68b0*/  STL.64 [R1+0x90], R6 ;  /* 0x0000900601007387 */ /* 0x0001e60000100a00 */
[C---:B------:R-:W-:Y:S01]  /*68c0*/  IMAD.WIDE R72, R66.reuse, 0x2, R88 ;  /* 0x0000000242487825 */ /* 0x040fe200078e0258 */
[----:B------:R1:W-:Y:S03]  /*68d0*/  STL.64 [R1+0x88], R4 ;  /* 0x0000880401007387 */ /* 0x0003e60000100a00 */
[C---:B------:R-:W-:Y:S01]  /*68e0*/  IMAD.WIDE R70, R66.reuse, 0x2, R86 ;  /* 0x0000000242467825 */ /* 0x040fe200078e0256 */
[----:B------:R-:W-:Y:S03]  /*68f0*/  STL [R1+0x1f6c], R72 ;  /* 0x001f6c4801007387 */ /* 0x000fe60000100800 */
[C---:B------:R-:W-:Y:S01]  /*6900*/  IMAD.WIDE R68, R66.reuse, 0x2, R84 ;  /* 0x0000000242447825 */ /* 0x040fe200078e0254 */
[----:B------:R-:W-:Y:S04]  /*6910*/  STL [R1+0x1f68], R73 ;  /* 0x001f684901007387 */ /* 0x000fe80000100800 */
[----:B------:R-:W-:Y:S04]  /*6920*/  STL [R1+0x20d8], R73 ;  /* 0x0020d84901007387 */ /* 0x000fe80000100800 */
[----:B------:R-:W-:Y:S01]  /*6930*/  STL [R1+0x1f74], R70 ;  /* 0x001f744601007387 */ /* 0x000fe20000100800 */
[----:B------:R-:W-:-:S03]  /*6940*/  IMAD.WIDE R66, R66, 0x2, R82 ;  /* 0x0000000242427825 */ /* 0x000fc600078e0252 */
[----:B------:R-:W-:Y:S04]  /*6950*/  STL [R1+0x1f70], R71 ;  /* 0x001f704701007387 */ /* 0x000fe80000100800 */
[----:B------:R-:W-:Y:S04]  /*6960*/  STL [R1+0x20dc], R71 ;  /* 0x0020dc4701007387 */ /* 0x000fe80000100800 */
[----:B------:R-:W-:Y:S04]  /*6970*/  STL [R1+0x1f7c], R68 ;  /* 0x001f7c4401007387 */ /* 0x000fe80000100800 */
[----:B------:R-:W-:Y:S04]  /*6980*/  STL [R1+0x2140], R68 ;  /* 0x0021404401007387 */ /* 0x000fe80000100800 */
[----:B------:R0:W2:Y:S04]  /*6990*/  @!P0 LDG.E.U16 R17, desc[UR6][R6.64] ;  /* 0x0000000606118981 */ /* 0x0000a8000c1e1500 */
[----:B------:R-:W-:Y:S04]  /*69a0*/  STL [R1+0x24b0], R68 ;  /* 0x0024b04401007387 */ /* 0x000fe80000100800 */
[----:B------:R1:W2:Y:S01]  /*69b0*/  @!P0 LDG.E.U16 R18, desc[UR6][R10.64] ;  /* 0x000000060a128981 */ /* 0x0002a2000c1e1500 */
[----:B0-----:R-:W-:-:S03]  /*69c0*/  IMAD.WIDE R6, R90, 0x2, R82 ;  /* 0x000000025a067825 */ /* 0x001fc600078e0252 */
[----:B------:R-:W-:Y:S04]  /*69d0*/  STL [R1+0x24c0], R68 ;  /* 0x0024c04401007387 */ /* 0x000fe80000100800 */
[----:B------:R0:W2:Y:S01]  /*69e0*/  @!P0 LDG.E.U16 R16, desc[UR6][R4.64] ;  /* 0x0000000604108981 */ /* 0x0000a2000c1e1500 */
[----:B-1----:R-:W-:-:S03]  /*69f0*/  IMAD.WIDE R10, R90, 0x2, R84 ;  /* 0x000000025a0a7825 */ /* 0x002fc600078e0254 */
[----:B------:R-:W-:Y:S04]  /*6a00*/  STL [R1+0x257c], R68 ;  /* 0x00257c4401007387 */ /* 0x000fe80000100800 */
[----:B------:R-:W-:Y:S01]  /*6a10*/  STL [R1+0x1f78], R69 ;  /* 0x001f784501007387 */ /* 0x000fe20000100800 */
[----:B0-----:R-:W-:-:S03]  /*6a20*/  IMAD.WIDE R4, R90, 0x2, R86 ;  /* 0x000000025a047825 */ /* 0x001fc600078e0256 */
[----:B------:R-:W-:Y:S04]  /*6a30*/  STL [R1+0x1f84], R66 ;  /* 0x001f844201007387 */ /* 0x000fe80000100800 */
[----:B------:R-:W-:Y:S04]  /*6a40*/  STL [R1+0x1f80], R67 ;  /* 0x001f804301007387 */ /* 0x000fe80000100800 */
[----:B------:R-:W-:Y:S04]  /*6a50*/  STL.64 [R1+0x2100], R66 ;  /* 0x0021004201007387 */ /* 0x000fe80000100a00 */
[----:B------:R-:W2:Y:S04]  /*6a60*/  @!P5 LDG.E.U16 R2, desc[UR6][R6.64] ;  /* 0x000000060602d981 */ /* 0x000ea8000c1e1500 */
[----:B------:R0:W-:Y:S04]  /*6a70*/  STL.64 [R1+0xea0], R80 ;  /* 0x000ea05001007387 */ /* 0x0001e80000100a00 */
[----:B------:R1:W3:Y:S04]  /*6a80*/  @!P5 LDG.E.U16 R3, desc[UR6][R10.64] ;  /* 0x000000060a03d981 */ /* 0x0002e8000c1e1500 */
[----:B------:R1:W-:Y:S04]  /*6a90*/  STL.64 [R1+0xe98], R4 ;  /* 0x000e980401007387 */ /* 0x0003e80000100a00 */
[----:B------:R-:W4:Y:S04]  /*6aa0*/  @!P5 LDG.E.U16 R60, desc[UR6][R4.64] ;  /* 0x00000006043cd981 */ /* 0x000f28000c1e1500 */
[----:B0-----:R-:W4:Y:S04]  /*6ab0*/  LDL.LU.64 R80, [R1+0x26d8] ;  /* 0x0026d80001507983 */ /* 0x001f280000300a00 */
[----:B------:R0:W-:Y:S04]  /*6ac0*/  STL.64 [R1+0xe90], R10 ;  /* 0x000e900a01007387 */ /* 0x0001e80000100a00 */
[----:B-1----:R-:W4:Y:S01]  /*6ad0*/  LDL.LU.64 R4, [R1+0x26d0] ;  /* 0x0026d00001047983 */ /* 0x002f220000300a00 */
[----:B------:R-:W-:Y:S01]  /*6ae0*/  VIADD R8, R92, 0xfffffffd ;  /* 0xfffffffd5c087836 */ /* 0x000fe20000000000 */
[----:B------:R-:W-:Y:S01]  /*6af0*/  PRMT R15, RZ, 0x7610, R15 ;  /* 0x00007610ff0f7816 */ /* 0x000fe2000000000f */
[----:B------:R-:W-:Y:S01]  /*6b00*/  IMAD.MOV.U32 R63, RZ, RZ, R58 ;  /* 0x000000ffff3f7224 */ /* 0x000fe200078e003a */
[----:B------:R-:W-:-:S02]  /*6b10*/  PRMT R14, RZ, 0x7610, R14 ;  /* 0x00007610ff0e7816 */ /* 0x000fc4000000000e */
[----:B------:R-:W-:Y:S02]  /*6b20*/  ISETP.GE.U32.AND P0, PT, R8, 0x7fffff7e, PT ;  /* 0x7fffff7e0800780c */ /* 0x000fe40003f06070 */
[----:B------:R-:W-:Y:S01]  /*6b30*/  PRMT R13, RZ, 0x7610, R13 ;  /* 0x00007610ff0d7816 */ /* 0x000fe2000000000d */
[----:B------:R-:W4:Y:S01]  /*6b40*/  @!P4 LDG.E.U16 R15, desc[UR6][R72.64] ;  /* 0x00000006480fc981 */ /* 0x000f22000c1e1500 */
[----:B------:R-:W-:Y:S01]  /*6b50*/  PRMT R8, RZ, 0x7610, R8 ;  /* 0x00007610ff087816 */ /* 0x000fe20000000008 */
[----:B------:R-:W-:Y:S02]  /*6b60*/  VIADD R58, R92, 0xfffffff5 ;  /* 0xfffffff55c3a7836 */ /* 0x000fe40000000000 */
[----:B------:R-:W4:Y:S04]  /*6b70*/  @!P4 LDG.E.U16 R14, desc[UR6][R70.64] ;  /* 0x00000006460ec981 */ /* 0x000f28000c1e1500 */
[----:B------:R-:W4:Y:S04]  /*6b80*/  @!P4 LDG.E.U16 R13, desc[UR6][R68.64] ;  /* 0x00000006440dc981 */ /* 0x000f28000c1e1500 */
[----:B------:R-:W4:Y:S01]  /*6b90*/  @!P4 LDG.E.U16 R8, desc[UR6][R66.64] ;  /* 0x000000064208c981 */ /* 0x000f22000c1e1500 */
[----:B------:R-:W-:Y:S01]  /*6ba0*/  ISETP.GE.U32.AND P4, PT, R58, 0x7fffff76, PT ;  /* 0x7fffff763a00780c */ /* 0x000fe20003f86070 */
[----:B------:R-:W-:-:S02]  /*6bb0*/  VIADD R58, R92, 0xffffffed ;  /* 0xffffffed5c3a7836 */ /* 0x000fc40000000000 */
[----:B------:R1:W-:Y:S03]  /*6bc0*/  STL.64 [R1+0xe88], R6 ;  /* 0x000e880601007387 */ /* 0x0003e60000100a00 */
[----:B------:R-:W-:Y:S02]  /*6bd0*/  ISETP.GE.U32.AND P5, PT, R58, 0x7fffff6e, PT ;  /* 0x7fffff6e3a00780c */ /* 0x000fe40003fa6070 */
[----:B------:R-:W-:-:S05]  /*6be0*/  SHF.L.U32 R58, R90, 0x1, RZ ;  /* 0x000000015a3a7819 */ /* 0x000fca00000006ff */
[----:B0-----:R-:W-:-:S04]  /*6bf0*/  IMAD.WIDE R10, R58, 0x2, R84 ;  /* 0x000000023a0a7825 */ /* 0x001fc800078e0254 */
[C---:B-1----:R-:W-:Y:S01]  /*6c00*/  IMAD.WIDE R6, R58.reuse, 0x2, R82 ;  /* 0x000000023a067825 */ /* 0x042fe200078e0252 */
[----:B--2---:R-:W-:Y:S04]  /*6c10*/  STL [R1+0x1c8], R2 ;  /* 0x0001c80201007387 */ /* 0x004fe80000100800 */
[----:B---3--:R0:W-:Y:S04]  /*6c20*/  STL [R1+0x1cc], R3 ;  /* 0x0001cc0301007387 */ /* 0x0081e80000100800 */
[----:B----4-:R-:W-:Y:S01]  /*6c30*/  STL [R1+0x1d0], R60 ;  /* 0x0001d03c01007387 */ /* 0x010fe20000100800 */
[----:B0-----:R-:W-:Y:S01]  /*6c40*/  IMAD.WIDE R2, R58, 0x2, R88 ;  /* 0x000000023a027825 */ /* 0x001fe200078e0258 */
[----:B------:R-:W-:-:S02]  /*6c50*/  PRMT R81, RZ, 0x7610, R81 ;  /* 0x00007610ff517816 */ /* 0x000fc40000000051 */
[----:B------:R0:W-:Y:S01]  /*6c60*/  STL [R1+0x1d4], R61 ;  /* 0x0001d43d01007387 */ /* 0x0001e20000100800 */
[----:B------:R-:W-:-:S03]  /*6c70*/  PRMT R80, RZ, 0x7610, R80 ;  /* 0x00007610ff507816 */ /* 0x000fc60000000050 */
[----:B------:R1:W-:Y:S01]  /*6c80*/  STL.64 [R1+0xe80], R2 ;  /* 0x000e800201007387 */ /* 0x0003e20000100a00 */
[----:B------:R-:W-:-:S03]  /*6c90*/  PRMT R4, RZ, 0x7610, R4 ;  /* 0x00007610ff047816 */ /* 0x000fc60000000004 */
[----:B------:R-:W2:Y:S01]  /*6ca0*/  @!P0 LDG.E.U16 R81, desc[UR6][R2.64] ;  /* 0x0000000602518981 */ /* 0x000ea2000c1e1500 */
[----:B0-----:R-:W-:Y:S01]  /*6cb0*/  IMAD.WIDE R60, R58, 0x2, R86 ;  /* 0x000000023a3c7825 */ /* 0x001fe200078e0256 */
[----:B------:R-:W-:Y:S02]  /*6cc0*/  PRMT R5, RZ, 0x7610, R5 ;  /* 0x00007610ff057816 */ /* 0x000fe40000000005 */
[----:B------:R-:W3:Y:S04]  /*6cd0*/  @!P0 LDG.E.U16 R4, desc[UR6][R6.64] ;  /* 0x0000000606048981 */ /* 0x000ee8000c1e1500 */
[----:B------:R0:W-:Y:S04]  /*6ce0*/  STL.64 [R1+0xe78], R60 ;  /* 0x000e783c01007387 */ /* 0x0001e80000100a00 */
[----:B------:R-:W4:Y:S04]  /*6cf0*/  @!P0 LDG.E.U16 R80, desc[UR6][R60.64] ;  /* 0x000000063c508981 */ /* 0x000f28000c1e1500 */
[----:B-1----:R-:W2:Y:S04]  /*6d00*/  LDL.LU.64 R2, [R1+0x26c8] ;  /* 0x0026c80001027983 */ /* 0x002ea80000300a00 */
[----:B------:R1:W-:Y:S04]  /*6d10*/  STL.64 [R1+0xe70], R10 ;  /* 0x000e700a01007387 */ /* 0x0003e80000100a00 */
[----:B0-----:R-:W3:Y:S04]  /*6d20*/  LDL.LU.64 R60, [R1+0x26c0] ;  /* 0x0026c000013c7983 */ /* 0x001ee80000300a00 */
[----:B------:R1:W3:Y:S01]  /*6d30*/  @!P0 LDG.E.U16 R5, desc[UR6][R10.64] ;  /* 0x000000060a058981 */ /* 0x0002e2000c1e1500 */
[----:B------:R-:W-:-:S03]  /*6d40*/  VIADD R58, R92, 0xffffffe5 ;  /* 0xffffffe55c3a7836 */ /* 0x000fc60000000000 */
[----:B------:R0:W-:Y:S02]  /*6d50*/  STL.64 [R1+0xe68], R6 ;  /* 0x000e680601007387 */ /* 0x0001e40000100a00 */
[----:B------:R-:W-:Y:S01]  /*6d60*/  ISETP.GE.U32.AND P0, PT, R58, 0x7fffff66, PT ;  /* 0x7fffff663a00780c */ /* 0x000fe20003f06070 */
[----:B------:R-:W-:-:S04]  /*6d70*/  IMAD R58, R90, 0xa, RZ ;  /* 0x0000000a5a3a7824 */ /* 0x000fc800078e02ff */
[----:B-1----:R-:W-:-:S04]  /*6d80*/  IMAD.WIDE R10, R58, 0x2, R84 ;  /* 0x000000023a0a7825 */ /* 0x002fc800078e0254 */
[----:B0-----:R-:W-:Y:S01]  /*6d90*/  IMAD.WIDE R6, R58, 0x2, R82 ;  /* 0x000000023a067825 */ /* 0x001fe200078e0252 */
[----:B----4-:R-:W-:Y:S01]  /*6da0*/  STL [R1+0x160], R80 ;  /* 0x0001605001007387 */ /* 0x010fe20000100800 */
[----:B--2---:R-:W-:-:S03]  /*6db0*/  PRMT R2, RZ, 0x7610, R2 ;  /* 0x00007610ff027816 */ /* 0x004fc60000000002 */
[----:B------:R0:W-:Y:S01]  /*6dc0*/  STL [R1+0x164], R81 ;  /* 0x0001645101007387 */ /* 0x0001e20000100800 */
[----:B------:R-:W-:-:S03]  /*6dd0*/  PRMT R3, RZ, 0x7610, R3 ;  /* 0x00007610ff037816 */ /* 0x000fc60000000003 */
[----:B---3--:R-:W-:Y:S01]  /*6de0*/  STL [R1+0x158], R4 ;  /* 0x0001580401007387 */ /* 0x008fe20000100800 */
[----:B------:R-:W-:-:S03]  /*6df0*/  PRMT R61, RZ, 0x7610, R61 ;  /* 0x00007610ff3d7816 */ /* 0x000fc6000000003d */
[----:B------:R-:W2:Y:S01]  /*6e00*/  @!P4 LDG.E.U16 R2, desc[UR6][R6.64] ;  /* 0x000000060602c981 */ /* 0x000ea2000c1e1500 */
[----:B------:R-:W-:Y:S01]  /*6e10*/  PRMT R60, RZ, 0x7610, R60 ;  /* 0x00007610ff3c7816 */ /* 0x000fe2000000003c */
[C---:B0-----:R-:W-:Y:S02]  /*6e20*/  IMAD.WIDE R80, R58.reuse, 0x2, R88 ;  /* 0x000000023a507825 */ /* 0x041fe400078e0258 */
[----:B------:R0:W-:Y:S04]  /*6e30*/  STL [R1+0x15c], R5 ;  /* 0x00015c0501007387 */ /* 0x0001e80000100800 */
[----:B------:R1:W-:Y:S04]  /*6e40*/  STL.64 [R1+0xd80], R80 ;  /* 0x000d805001007387 */ /* 0x0003e80000100a00 */
[----:B------:R3:W4:Y:S01]  /*6e50*/  @!P4 LDG.E.U16 R3, desc[UR6][R10.64] ;  /* 0x000000060a03c981 */ /* 0x000722000c1e1500 */
[----:B0-----:R-:W-:-:S03]  /*6e60*/  IMAD.WIDE R4, R58, 0x2, R86 ;  /* 0x000000023a047825 */ /* 0x001fc600078e0256 */
[----:B------:R0:W4:Y:S04]  /*6e70*/  @!P4 LDG.E.U16 R61, desc[UR6][R80.64] ;  /* 0x00000006503dc981 */ /* 0x000128000c1e1500 */
[----:B------:R0:W-:Y:S04]  /*6e80*/  STL.64 [R1+0xd78], R4 ;  /* 0x000d780401007387 */ /* 0x0001e80000100a00 */
[----:B------:R-:W4:Y:S04]  /*6e90*/  @!P4 LDG.E.U16 R60, desc[UR6][R4.64] ;  /* 0x00000006043cc981 */ /* 0x000f28000c1e1500 */
[----:B-1----:R-:W4:Y:S04]  /*6ea0*/  LDL.LU.64 R80, [R1+0x26b8] ;  /* 0x0026b80001507983 */ /* 0x002f280000300a00 */
[----:B------:R3:W-:Y:S04]  /*6eb0*/  STL.64 [R1+0xd70], R10 ;  /* 0x000d700a01007387 */ /* 0x0007e80000100a00 */
[----:B0-----:R-:W4:Y:S01]  /*6ec0*/  LDL.LU.64 R4, [R1+0x26b0] ;  /* 0x0026b00001047983 */ /* 0x001f220000300a00 */
[----:B------:R-:W-:-:S03]  /*6ed0*/  VIADD R58, R92, 0xffffffdd ;  /* 0xffffffdd5c3a7836 */ /* 0x000fc60000000000 */
[----:B------:R0:W-:Y:S02]  /*6ee0*/  STL.64 [R1+0xd68], R6 ;  /* 0x000d680601007387 */ /* 0x0001e40000100a00 */
[----:B------:R-:W-:Y:S01]  /*6ef0*/  ISETP.GE.U32.AND P4, PT, R58, 0x7fffff5e, PT ;  /* 0x7fffff5e3a00780c */ /* 0x000fe20003f86070 */
[----:B------:R-:W-:-:S04]  /*6f00*/  IMAD R58, R90, 0x12, RZ ;  /* 0x000000125a3a7824 */ /* 0x000fc800078e02ff */
[----:B---3--:R-:W-:-:S04]  /*6f10*/  IMAD.WIDE R10, R58, 0x2, R84 ;  /* 0x000000023a0a7825 */ /* 0x008fc800078e0254 */
[C---:B0-----:R-:W-:Y:S01]  /*6f20*/  IMAD.WIDE R6, R58.reuse, 0x2, R82 ;  /* 0x000000023a067825 */ /* 0x041fe200078e0252 */
[----:B--2---:R-:W-:Y:S04]  /*6f30*/  STL [R1+0x148], R2 ;  /* 0x0001480201007387 */ /* 0x004fe80000100800 */
[----:B----4-:R0:W-:Y:S02]  /*6f40*/  STL [R1+0x14c], R3 ;  /* 0x00014c0301007387 */ /* 0x0101e40000100800 */
[----:B0-----:R-:W-:Y:S02]  /*6f50*/  IMAD.WIDE R2, R58, 0x2, R88 ;  /* 0x000000023a027825 */ /* 0x001fe400078e0258 */
[----:B------:R-:W-:Y:S01]  /*6f60*/  STL [R1+0x150], R60 ;  /* 0x0001503c01007387 */ /* 0x000fe20000100800 */
[----:B------:R-:W-:-:S03]  /*6f70*/  PRMT R81, RZ, 0x7610, R81 ;  /* 0x00007610ff517816 */ /* 0x000fc60000000051 */
        /* <DEDUP_REMOVED lines=170> */
[----:B----4-:R-:W-:Y:S04]  /*7a20*/  STL [R1+0xd0], R80 ;  /* 0x0000d05001007387 */ /* 0x010fe80000100800 */
[----:B--2---:R0:W-:Y:S01]  /*7a30*/  STL [R1+0xd4], R81 ;  /* 0x0000d45101007387 */ /* 0x0041e20000100800 */
[----:B------:R-:W-:-:S03]  /*7a40*/  PRMT R2, RZ, 0x7610, R2 ;  /* 0x00007610ff027816 */ /* 0x000fc60000000002 */
[----:B---3--:R-:W-:Y:S01]  /*7a50*/  STL [R1+0xc8], R4 ;  /* 0x0000c80401007387 */ /* 0x008fe20000100800 */
[----:B------:R-:W-:Y:S02]  /*7a60*/  PRMT R3, RZ, 0x7610, R3 ;  /* 0x00007610ff037816 */ /* 0x000fe40000000003 */
[----:B------:R-:W-:Y:S01]  /*7a70*/  PRMT R61, RZ, 0x7610, R61 ;  /* 0x00007610ff3d7816 */ /* 0x000fe2000000003d */
[----:B------:R-:W2:Y:S01]  /*7a80*/  @!P0 LDG.E.U16 R2, desc[UR6][R6.64] ;  /* 0x0000000606028981 */ /* 0x000ea2000c1e1500 */
[C---:B0-----:R-:W-:Y:S01]  /*7a90*/  IMAD.WIDE R80, R58.reuse, 0x2, R88 ;  /* 0x000000023a507825 */ /* 0x041fe200078e0258 */
[----:B------:R-:W-:Y:S02]  /*7aa0*/  PRMT R60, RZ, 0x7610, R60 ;  /* 0x00007610ff3c7816 */ /* 0x000fe4000000003c */
[----:B------:R0:W-:Y:S04]  /*7ab0*/  STL [R1+0xcc], R5 ;  /* 0x0000cc0501007387 */ /* 0x0001e80000100800 */
[----:B------:R1:W-:Y:S04]  /*7ac0*/  STL.64 [R1+0x580], R80 ;  /* 0x0005805001007387 */ /* 0x0003e80000100a00 */
[----:B------:R-:W3:Y:S01]  /*7ad0*/  @!P0 LDG.E.U16 R61, desc[UR6][R80.64] ;  /* 0x00000006503d8981 */ /* 0x000ee2000c1e1500 */
[----:B0-----:R-:W-:-:S03]  /*7ae0*/  IMAD.WIDE R4, R58, 0x2, R86 ;  /* 0x000000023a047825 */ /* 0x001fc600078e0256 */
[----:B------:R0:W4:Y:S04]  /*7af0*/  @!P0 LDG.E.U16 R3, desc[UR6][R10.64] ;  /* 0x000000060a038981 */ /* 0x000128000c1e1500 */
[----:B------:R0:W-:Y:S04]  /*7b00*/  STL.64 [R1+0x578], R4 ;  /* 0x0005780401007387 */ /* 0x0001e80000100a00 */
[----:B-1----:R-:W3:Y:S04]  /*7b10*/  LDL.LU.64 R80, [R1+0x2638] ;  /* 0x0026380001507983 */ /* 0x002ee80000300a00 */
[----:B------:R1:W-:Y:S04]  /*7b20*/  STL.64 [R1+0x570], R10 ;  /* 0x0005700a01007387 */ /* 0x0003e80000100a00 */
[----:B------:R-:W3:Y:S04]  /*7b30*/  @!P0 LDG.E.U16 R60, desc[UR6][R4.64] ;  /* 0x00000006043c8981 */ /* 0x000ee8000c1e1500 */
[----:B0-----:R-:W3:Y:S01]  /*7b40*/  LDL.LU.64 R4, [R1+0x2630] ;  /* 0x0026300001047983 */ /* 0x001ee20000300a00 */
[----:B------:R-:W-:-:S03]  /*7b50*/  VIADD R58, R92, 0xffffff9d ;  /* 0xffffff9d5c3a7836 */ /* 0x000fc60000000000 */
[----:B------:R0:W-:Y:S02]  /*7b60*/  STL.64 [R1+0x568], R6 ;  /* 0x0005680601007387 */ /* 0x0001e40000100a00 */
[----:B------:R-:W-:Y:S01]  /*7b70*/  ISETP.GE.U32.AND P0, PT, R58, 0x7fffff1e, PT ;  /* 0x7fffff1e3a00780c */ /* 0x000fe20003f06070 */
[----:B------:R-:W-:Y:S01]  /*7b80*/  IMAD R58, R90, 0x52, RZ ;  /* 0x000000525a3a7824 */ /* 0x000fe200078e02ff */
[----:B------:R-:W-:-:S03]  /*7b90*/  PRMT R76, RZ, 0x7610, R76 ;  /* 0x00007610ff4c7816 */ /* 0x000fc6000000004c */
[----:B-1----:R-:W-:Y:S01]  /*7ba0*/  IMAD.WIDE R10, R58, 0x2, R82 ;  /* 0x000000023a0a7825 */ /* 0x002fe200078e0252 */
[----:B------:R-:W-:-:S03]  /*7bb0*/  PRMT R77, RZ, 0x7610, R77 ;  /* 0x00007610ff4d7816 */ /* 0x000fc6000000004d */
[----:B0-----:R-:W-:-:S05]  /*7bc0*/  IMAD.WIDE R6, R58, 0x2, R86 ;  /* 0x000000023a067825 */ /* 0x001fca00078e0256 */
[----:B------:R-:W3:Y:S04]  /*7bd0*/  @!P4 LDG.E.U16 R76, desc[UR6][R6.64] ;  /* 0x00000006064cc981 */ /* 0x000ee8000c1e1500 */
[----:B--2---:R-:W-:Y:S04]  /*7be0*/  STL [R1+0x58], R2 ;  /* 0x0000580201007387 */ /* 0x004fe80000100800 */
[----:B----4-:R0:W-:Y:S02]  /*7bf0*/  STL [R1+0x5c], R3 ;  /* 0x00005c0301007387 */ /* 0x0101e40000100800 */
[----:B0-----:R-:W-:-:S05]  /*7c00*/  IMAD.WIDE R2, R58, 0x2, R88 ;  /* 0x000000023a027825 */ /* 0x001fca00078e0258 */
[----:B------:R-:W2:Y:S04]  /*7c10*/  @!P4 LDG.E.U16 R77, desc[UR6][R2.64] ;  /* 0x00000006024dc981 */ /* 0x000ea8000c1e1500 */
[----:B---3--:R-:W-:Y:S04]  /*7c20*/  STL [R1+0x60], R60 ;  /* 0x0000603c01007387 */ /* 0x008fe80000100800 */
[----:B------:R0:W-:Y:S01]  /*7c30*/  STL [R1+0x64], R61 ;  /* 0x0000643d01007387 */ /* 0x0001e20000100800 */
[----:B------:R-:W-:Y:S02]  /*7c40*/  PRMT R4, RZ, 0x7610, R4 ;  /* 0x00007610ff047816 */ /* 0x000fe40000000004 */
[----:B------:R-:W-:-:S04]  /*7c50*/  PRMT R5, RZ, 0x7610, R5 ;  /* 0x00007610ff057816 */ /* 0x000fc80000000005 */
[----:B------:R1:W3:Y:S01]  /*7c60*/  @!P4 LDG.E.U16 R4, desc[UR6][R10.64] ;  /* 0x000000060a04c981 */ /* 0x0002e2000c1e1500 */
[----:B0-----:R-:W-:-:S05]  /*7c70*/  IMAD.WIDE R60, R58, 0x2, R84 ;  /* 0x000000023a3c7825 */ /* 0x001fca00078e0254 */
[----:B------:R-:W4:Y:S01]  /*7c80*/  @!P4 LDG.E.U16 R5, desc[UR6][R60.64] ;  /* 0x000000063c05c981 */ /* 0x000f22000c1e1500 */
[----:B------:R-:W-:-:S03]  /*7c90*/  VIADD R58, R92, 0xffffff95 ;  /* 0xffffff955c3a7836 */ /* 0x000fc60000000000 */
[----:B------:R0:W-:Y:S02]  /*7ca0*/  STL.64 [R1+0x480], R2 ;  /* 0x0004800201007387 */ /* 0x0001e40000100a00 */
[----:B------:R-:W-:Y:S02]  /*7cb0*/  ISETP.GE.U32.AND P4, PT, R58, 0x7fffff16, PT ;  /* 0x7fffff163a00780c */ /* 0x000fe40003f86070 */
[----:B------:R1:W-:Y:S01]  /*7cc0*/  STL.64 [R1+0x478], R6 ;  /* 0x0004780601007387 */ /* 0x0003e20000100a00 */
[----:B------:R-:W-:Y:S01]  /*7cd0*/  IMAD R58, R90, 0x5a, RZ ;  /* 0x0000005a5a3a7824 */ /* 0x000fe200078e02ff */
[----:B------:R-:W-:Y:S02]  /*7ce0*/  PRMT R79, RZ, 0x7610, R79 ;  /* 0x00007610ff4f7816 */ /* 0x000fe4000000004f */
[----:B0-----:R-:W2:Y:S04]  /*7cf0*/  LDL.LU.64 R2, [R1+0x2628] ;  /* 0x0026280001027983 */ /* 0x001ea80000300a00 */
[----:B------:R-:W-:Y:S04]  /*7d00*/  STL.64 [R1+0x470], R60 ;  /* 0x0004703c01007387 */ /* 0x000fe80000100a00 */
[----:B-1----:R-:W2:Y:S04]  /*7d10*/  LDL.LU.64 R6, [R1+0x2620] ;  /* 0x0026200001067983 */ /* 0x002ea80000300a00 */
[----:B------:R0:W-:Y:S01]  /*7d20*/  STL.64 [R1+0x468], R10 ;  /* 0x0004680a01007387 */ /* 0x0001e20000100a00 */
[----:B------:R-:W-:Y:S01]  /*7d30*/  PRMT R78, RZ, 0x7610, R78 ;  /* 0x00007610ff4e7816 */ /* 0x000fe2000000004e */
[----:B0-----:R-:W-:-:S05]  /*7d40*/  IMAD.WIDE R10, R58, 0x2, R86 ;  /* 0x000000023a0a7825 */ /* 0x001fca00078e0256 */
[----:B------:R-:W2:Y:S04]  /*7d50*/  @!P5 LDG.E.U16 R78, desc[UR6][R10.64] ;  /* 0x000000060a4ed981 */ /* 0x000ea8000c1e1500 */
[----:B---3--:R-:W-:Y:S04]  /*7d60*/  STL [R1+0x48], R4 ;  /* 0x0000480401007387 */ /* 0x008fe80000100800 */
[----:B----4-:R0:W-:Y:S04]  /*7d70*/  STL [R1+0x4c], R5 ;  /* 0x00004c0501007387 */ /* 0x0101e80000100800 */
[----:B------:R-:W-:Y:S04]  /*7d80*/  STL [R1+0x50], R76 ;  /* 0x0000504c01007387 */ /* 0x000fe80000100800 */
[----:B--2---:R1:W-:Y:S01]  /*7d90*/  STL [R1+0x54], R77 ;  /* 0x0000544d01007387 */ /* 0x0043e20000100800 */
[----:B0-----:R-:W-:-:S05]  /*7da0*/  IMAD.WIDE R4, R58, 0x2, R88 ;  /* 0x000000023a047825 */ /* 0x001fca00078e0258 */
[----:B------:R0:W-:Y:S01]  /*7db0*/  STL.64 [R1+0x380], R4 ;  /* 0x0003800401007387 */ /* 0x0001e20000100a00 */
[----:B-1----:R-:W-:-:S03]  /*7dc0*/  IMAD.WIDE R76, R58, 0x2, R84 ;  /* 0x000000023a4c7825 */ /* 0x002fc600078e0254 */
[----:B------:R1:W-:Y:S04]  /*7dd0*/  STL.64 [R1+0x378], R10 ;  /* 0x0003780a01007387 */ /* 0x0003e80000100a00 */
[----:B------:R-:W2:Y:S04]  /*7de0*/  @!P5 LDG.E.U16 R79, desc[UR6][R4.64] ;  /* 0x00000006044fd981 */ /* 0x000ea8000c1e1500 */
[----:B0-----:R-:W3:Y:S04]  /*7df0*/  LDL.LU.64 R4, [R1+0x2618] ;  /* 0x0026180001047983 */ /* 0x001ee80000300a00 */
[----:B------:R0:W-:Y:S04]  /*7e00*/  STL.64 [R1+0x370], R76 ;  /* 0x0003704c01007387 */ /* 0x0001e80000100a00 */
[----:B-1----:R-:W4:Y:S01]  /*7e10*/  LDL.LU.64 R10, [R1+0x2610] ;  /* 0x00261000010a7983 */ /* 0x002f220000300a00 */
[----:B------:R-:W-:Y:S01]  /*7e20*/  PRMT R6, RZ, 0x7610, R6 ;  /* 0x00007610ff067816 */ /* 0x000fe20000000006 */
[----:B------:R-:W-:Y:S01]  /*7e30*/  IMAD.WIDE R60, R58, 0x2, R82 ;  /* 0x000000023a3c7825 */ /* 0x000fe200078e0252 */
[----:B------:R-:W-:-:S03]  /*7e40*/  PRMT R7, RZ, 0x7610, R7 ;  /* 0x00007610ff077816 */ /* 0x000fc60000000007 */
[----:B------:R-:W-:Y:S01]  /*7e50*/  VIADD R58, R92, 0xffffff8d ;  /* 0xffffff8d5c3a7836 */ /* 0x000fe20000000000 */
[----:B------:R-:W2:Y:S04]  /*7e60*/  @!P5 LDG.E.U16 R6, desc[UR6][R60.64] ;  /* 0x000000063c06d981 */ /* 0x000ea8000c1e1500 */
[----:B------:R0:W2:Y:S01]  /*7e70*/  @!P5 LDG.E.U16 R7, desc[UR6][R76.64] ;  /* 0x000000064c07d981 */ /* 0x0000a2000c1e1500 */
[----:B------:R-:W-:Y:S01]  /*7e80*/  ISETP.GE.U32.AND P5, PT, R58, 0x7fffff0e, PT ;  /* 0x7fffff0e3a00780c */ /* 0x000fe20003fa6070 */
[----:B------:R-:W-:Y:S02]  /*7e90*/  IMAD R58, R90, 0x62, RZ ;  /* 0x000000625a3a7824 */ /* 0x000fe400078e02ff */
[----:B------:R1:W-:Y:S02]  /*7ea0*/  STL.64 [R1+0x368], R60 ;  /* 0x0003683c01007387 */ /* 0x0003e40000100a00 */
[----:B0-----:R-:W-:-:S04]  /*7eb0*/  IMAD.WIDE R76, R58, 0x2, R84 ;  /* 0x000000023a4c7825 */ /* 0x001fc800078e0254 */
[----:B-1----:R-:W-:Y:S02]  /*7ec0*/  IMAD.MOV.U32 R61, RZ, RZ, R64 ;  /* 0x000000ffff3d7224 */ /* 0x002fe400078e0040 */
[----:B------:R-:W-:Y:S02]  /*7ed0*/  IMAD.MOV.U32 R60, RZ, RZ, R65 ;  /* 0x000000ffff3c7224 */ /* 0x000fe400078e0041 */
[----:B------:R-:W-:Y:S01]  /*7ee0*/  IMAD.WIDE R64, R58, 0x2, R82 ;  /* 0x000000023a407825 */ /* 0x000fe200078e0252 */
[----:B----4-:R-:W-:Y:S02]  /*7ef0*/  PRMT R10, RZ, 0x7610, R10 ;  /* 0x00007610ff0a7816 */ /* 0x010fe4000000000a */
[----:B------:R-:W-:-:S04]  /*7f00*/  PRMT R11, RZ, 0x7610, R11 ;  /* 0x00007610ff0b7816 */ /* 0x000fc8000000000b */
[----:B------:R-:W4:Y:S04]  /*7f10*/  @!P0 LDG.E.U16 R10, desc[UR6][R64.64] ;  /* 0x00000006400a8981 */ /* 0x000f28000c1e1500 */
[----:B------:R-:W4:Y:S01]  /*7f20*/  @!P0 LDG.E.U16 R11, desc[UR6][R76.64] ;  /* 0x000000064c0b8981 */ /* 0x000f22000c1e1500 */
[----:B------:R-:W-:-:S03]  /*7f30*/  PRMT R81, RZ, 0x7610, R81 ;  /* 0x00007610ff517816 */ /* 0x000fc60000000051 */
[----:B--2---:R-:W-:Y:S01]  /*7f40*/  STL [R1+0x38], R6 ;  /* 0x0000380601007387 */ /* 0x004fe20000100800 */
[----:B------:R-:W-:-:S03]  /*7f50*/  PRMT R74, RZ, 0x7610, R74 ;  /* 0x00007610ff4a7816 */ /* 0x000fc6000000004a */
[----:B------:R0:W-:Y:S04]  /*7f60*/  STL [R1+0x3c], R7 ;  /* 0x00003c0701007387 */ /* 0x0001e80000100800 */
[----:B------:R-:W-:Y:S04]  /*7f70*/  STL [R1+0x40], R78 ;  /* 0x0000404e01007387 */ /* 0x000fe80000100800 */
[----:B------:R1:W-:Y:S01]  /*7f80*/  STL [R1+0x44], R79 ;  /* 0x0000444f01007387 */ /* 0x0003e20000100800 */
[----:B0-----:R-:W-:-:S04]  /*7f90*/  IMAD.WIDE R6, R58, 0x2, R88 ;  /* 0x000000023a067825 */ /* 0x001fc800078e0258 */
[----:B-1----:R-:W-:Y:S01]  /*7fa0*/  IMAD.WIDE R78, R58, 0x2, R86 ;  /* 0x000000023a4e7825 */ /* 0x002fe200078e0256 */
[----:B------:R0:W-:Y:S03]  /*7fb0*/  STL.64 [R1+0x280], R6 ;  /* 0x0002800601007387 */ /* 0x0001e60000100a00 */
[----:B------:R-:W-:Y:S01]  /*7fc0*/  VIADD R58, R92, 0xffffff85 ;  /* 0xffffff855c3a7836 */ /* 0x000fe20000000000 */
[----:B------:R-:W-:Y:S04]  /*7fd0*/  STL.64 [R1+0x278], R78 ;  /* 0x0002784e01007387 */ /* 0x000fe80000100a00 */
[----:B------:R-:W2:Y:S04]  /*7fe0*/  @!P0 LDG.E.U16 R81, desc[UR6][R6.64] ;  /* 0x0000000606518981 */ /* 0x000ea8000c1e1500 */
[----:B------:R1:W2:Y:S01]  /*7ff0*/  @!P0 LDG.E.U16 R74, desc[UR6][R78.64] ;  /* 0x000000064e4a8981 */ /* 0x0002a2000c1e1500 */
[----:B------:R-:W-:Y:S01]  /*8000*/  ISETP.GE.U32.AND P0, PT, R58, 0x7fffff06, PT ;  /* 0x7fffff063a00780c */ /* 0x000fe20003f06070 */
[----:B------:R-:W-:-:S02]  /*8010*/  IMAD R58, R90, 0x6a, RZ ;  /* 0x0000006a5a3a7824 */ /* 0x000fc400078e02ff */
[----:B0-----:R-:W2:Y:S01]  /*8020*/  LDL.LU.64 R6, [R1+0x2608] ;  /* 0x0026080001067983 */ /* 0x001ea20000300a00 */
[----:B---3--:R-:W-:-:S03]  /*8030*/  PRMT R4, RZ, 0x7610, R4 ;  /* 0x00007610ff047816 */ /* 0x008fc60000000004 */
[----:B------:R-:W-:Y:S04]  /*8040*/  STL.64 [R1+0x270], R76 ;  /* 0x0002704c01007387 */ /* 0x000fe80000100a00 */
[----:B------:R-:W-:Y:S04]  /*8050*/  STL.64 [R1+0x268], R64 ;  /* 0x0002684001007387 */ /* 0x000fe80000100a00 */
[----:B----4-:R-:W-:Y:S04]  /*8060*/  STL [R1+0x28], R10 ;  /* 0x0000280a01007387 */ /* 0x010fe80000100800 */
[----:B------:R0:W-:Y:S02]  /*8070*/  STL [R1+0x2c], R11 ;  /* 0x00002c0b01007387 */ /* 0x0001e40000100800 */
[----:B0-----:R-:W-:-:S05]  /*8080*/  IMAD.WIDE R10, R58, 0x2, R82 ;  /* 0x000000023a0a7825 */ /* 0x001fca00078e0252 */
[----:B------:R-:W3:Y:S01]  /*8090*/  @!P4 LDG.E.U16 R4, desc[UR6][R10.64] ;  /* 0x000000060a04c981 */ /* 0x000ee2000c1e1500 */
[----:B------:R-:W-:Y:S01]  /*80a0*/  PRMT R5, RZ, 0x7610, R5 ;  /* 0x00007610ff057816 */ /* 0x000fe20000000005 */
[C---:B------:R-:W-:Y:S01]  /*80b0*/  IMAD.WIDE R76, R58.reuse, 0x2, R84 ;  /* 0x000000023a4c7825 */ /* 0x040fe200078e0254 */
[----:B------:R-:W-:Y:S02]  /*80c0*/  PRMT R73, RZ, 0x7610, R73 ;  /* 0x00007610ff497816 */ /* 0x000fe40000000049 */
[----:B------:R-:W-:Y:S01]  /*80d0*/  PRMT R71, RZ, 0x7610, R71 ;  /* 0x00007610ff477816 */ /* 0x000fe20000000047 */
[C---:B------:R-:W-:Y:S01]  /*80e0*/  IMAD.WIDE R64, R58.reuse, 0x2, R88 ;  /* 0x000000023a407825 */ /* 0x040fe200078e0258 */
[----:B------:R-:W4:Y:S03]  /*80f0*/  @!P4 LDG.E.U16 R5, desc[UR6][R76.64] ;  /* 0x000000064c05c981 */ /* 0x000f26000c1e1500 */
[----:B-1----:R-:W-:Y:S01]  /*8100*/  IMAD.WIDE R78, R58, 0x2, R86 ;  /* 0x000000023a4e7825 */ /* 0x002fe200078e0256 */
[----:B------:R0:W-:Y:S03]  /*8110*/  STL.64 [R1+0x180], R64 ;  /* 0x0001804001007387 */ /* 0x0001e60000100a00 */
[----:B------:R-:W-:Y:S01]  /*8120*/  VIADD R58, R92, 0xfffffffc ;  /* 0xfffffffc5c3a7836 */ /* 0x000fe20000000000 */
[----:B------:R1:W-:Y:S04]  /*8130*/  STL.64 [R1+0x178], R78 ;  /* 0x0001784e01007387 */ /* 0x0003e80000100a00 */
[----:B------:R-:W2:Y:S04]  /*8140*/  @!P4 LDG.E.U16 R73, desc[UR6][R64.64] ;  /* 0x000000064049c981 */ /* 0x000ea8000c1e1500 */
[----:B------:R1:W2:Y:S01]  /*8150*/  @!P4 LDG.E.U16 R71, desc[UR6][R78.64] ;  /* 0x000000064e47c981 */ /* 0x0002a2000c1e1500 */
[----:B------:R-:W-:Y:S01]  /*8160*/  ISETP.GE.U32.AND P4, PT, R58, 0x7fffff7d, PT ;  /* 0x7fffff7d3a00780c */ /* 0x000fe20003f86070 */
[----:B------:R-:W-:-:S02]  /*8170*/  IMAD R58, R90, 0x72, RZ ;  /* 0x000000725a3a7824 */ /* 0x000fc400078e02ff */
[----:B0-----:R-:W2:Y:S01]  /*8180*/  LDL.LU.64 R64, [R1+0x2600] ;  /* 0x0026000001407983 */ /* 0x001ea20000300a00 */
[----:B------:R-:W-:-:S03]  /*8190*/  PRMT R57, RZ, 0x7610, R57 ;  /* 0x00007610ff397816 */ /* 0x000fc60000000039 */
[----:B------:R0:W-:Y:S04]  /*81a0*/  STL.64 [R1+0x170], R76 ;  /* 0x0001704c01007387 */ /* 0x0001e80000100a00 */
[----:B------:R0:W-:Y:S01]  /*81b0*/  STL.64 [R1+0x168], R10 ;  /* 0x0001680a01007387 */ /* 0x0001e20000100a00 */
[----:B------:R-:W-:Y:S01]  /*81c0*/  PRMT R55, RZ, 0x7610, R55 ;  /* 0x00007610ff377816 */ /* 0x000fe20000000037 */
[----:B-1----:R-:W-:Y:S01]  /*81d0*/  IMAD.WIDE R78, R58, 0x2, R84 ;  /* 0x000000023a4e7825 */ /* 0x002fe200078e0254 */
[----:B------:R-:W-:-:S04]  /*81e0*/  PRMT R54, RZ, 0x7610, R54 ;  /* 0x00007610ff367816 */ /* 0x000fc80000000036 */
[----:B------:R1:W2:Y:S01]  /*81f0*/  @!P5 LDG.E.U16 R55, desc[UR6][R78.64] ;  /* 0x000000064e37d981 */ /* 0x0002a2000c1e1500 */
[----:B0-----:R-:W-:-:S04]  /*8200*/  IMAD.WIDE R76, R58, 0x2, R82 ;  /* 0x000000023a4c7825 */ /* 0x001fc800078e0252 */
[----:B------:R-:W-:Y:S01]  /*8210*/  IMAD.MOV.U32 R11, RZ, RZ, R60 ;  /* 0x000000ffff0b7224 */ /* 0x000fe200078e003c */
[----:B------:R-:W2:Y:S04]  /*8220*/  @!P5 LDG.E.U16 R54, desc[UR6][R76.64] ;  /* 0x000000064c36d981 */ /* 0x000ea8000c1e1500 */
[----:B---3--:R0:W-:Y:S02]  /*8230*/  STL [R1+0x18], R4 ;  /* 0x0000180401007387 */ /* 0x0081e40000100800 */
[----:B0-----:R-:W-:Y:S02]  /*8240*/  IMAD.MOV.U32 R4, RZ, RZ, R61 ;  /* 0x000000ffff047224 */ /* 0x001fe400078e003d */
[----:B------:R-:W-:-:S05]  /*8250*/  IMAD.WIDE R60, R58, 0x2, R86 ;  /* 0x000000023a3c7825 */ /* 0x000fca00078e0256 */
[----:B------:R-:W3:Y:S01]  /*8260*/  @!P5 LDG.E.U16 R57, desc[UR6][R60.64] ;  /* 0x000000063c39d981 */ /* 0x000ee2000c1e1500 */
[----:B------:R-:W-:Y:S01]  /*8270*/  IMAD.MOV.U32 R10, RZ, RZ, R63 ;  /* 0x000000ffff0a7224 */ /* 0x000fe200078e003f */
[----:B------:R-:W-:Y:S02]  /*8280*/  PRMT R69, RZ, 0x7610, R69 ;  /* 0x00007610ff457816 */ /* 0x000fe40000000045 */
[----:B----4-:R0:W-:Y:S04]  /*8290*/  STL [R1+0x1c], R5 ;  /* 0x00001c0501007387 */ /* 0x0101e80000100800 */
[----:B--2---:R-:W-:Y:S01]  /*82a0*/  STL [R1+0x34], R81 ;  /* 0x0000345101007387 */ /* 0x004fe20000100800 */
[----:B0-----:R-:W-:Y:S02]  /*82b0*/  IMAD.MOV.U32 R5, RZ, RZ, R62 ;  /* 0x000000ffff057224 */ /* 0x001fe400078e003e */
[----:B------:R-:W-:Y:S01]  /*82c0*/  IMAD.WIDE R62, R58, 0x2, R88 ;  /* 0x000000023a3e7825 */ /* 0x000fe200078e0258 */
[----:B------:R-:W-:Y:S01]  /*82d0*/  STL [R1+0x30], R74 ;  /* 0x0000304a01007387 */ /* 0x000fe20000100800 */
[----:B------:R-:W-:-:S03]  /*82e0*/  PRMT R7, RZ, 0x7610, R7 ;  /* 0x00007610ff077816 */ /* 0x000fc60000000007 */
[----:B------:R0:W-:Y:S01]  /*82f0*/  STL.64 [R1+0x80], R62 ;  /* 0x0000803e01007387 */ /* 0x0001e20000100a00 */
[----:B------:R-:W-:-:S03]  /*8300*/  VIADD R58, R92, 0xfffffff4 ;  /* 0xfffffff45c3a7836 */ /* 0x000fc60000000000 */
[----:B------:R2:W-:Y:S04]  /*8310*/  STL.64 [R1+0x78], R60 ;  /* 0x0000783c01007387 */ /* 0x0005e80000100a00 */
[----:B------:R-:W4:Y:S01]  /*8320*/  @!P5 LDG.E.U16 R69, desc[UR6][R62.64] ;  /* 0x000000063e45d981 */ /* 0x000f22000c1e1500 */
[----:B------:R-:W-:Y:S02]  /*8330*/  PRMT R53, RZ, 0x7610, R53 ;  /* 0x00007610ff357816 */ /* 0x000fe40000000035 */
[----:B------:R-:W-:Y:S01]  /*8340*/  ISETP.GE.U32.AND P5, PT, R58, 0x7fffff75, PT ;  /* 0x7fffff753a00780c */ /* 0x000fe20003fa6070 */
[C---:B------:R-:W-:Y:S01]  /*8350*/  IMAD R58, R90.reuse, 0x7a, RZ ;  /* 0x0000007a5a3a7824 */ /* 0x040fe200078e02ff */
[----:B0-----:R-:W4:Y:S04]  /*8360*/  LDL.LU.64 R62, [R1+0x25f8] ;  /* 0x0025f800013e7983 */ /* 0x001f280000300a00 */
[----:B------:R1:W-:Y:S04]  /*8370*/  STL.64 [R1+0x70], R78 ;  /* 0x0000704e01007387 */ /* 0x0003e80000100a00 */
[----:B--2---:R-:W2:Y:S04]  /*8380*/  LDL.LU.64 R60, [R1+0x25f0] ;  /* 0x0025f000013c7983 */ /* 0x004ea80000300a00 */
[----:B------:R-:W-:Y:S04]  /*8390*/  STL.64 [R1+0x68], R76 ;  /* 0x0000684c01007387 */ /* 0x000fe80000100a00 */
[----:B------:R-:W-:Y:S01]  /*83a0*/  STL [R1+0x24], R73 ;  /* 0x0000244901007387 */ /* 0x000fe20000100800 */
[----:B------:R-:W-:-:S03]  /*83b0*/  IMAD R92, R90, 0x3, RZ ;  /* 0x000000035a5c7824 */ /* 0x000fc600078e02ff */
[----:B------:R-:W-:Y:S01]  /*83c0*/  STL [R1+0x20], R71 ;  /* 0x0000204701007387 */ /* 0x000fe20000100800 */
[----:B------:R-:W-:-:S03]  /*83d0*/  PRMT R52, RZ, 0x7610, R52 ;  /* 0x00007610ff347816 */ /* 0x000fc60000000034 */
[----:B------:R-:W-:Y:S01]  /*83e0*/  STL.S16 [R1+0x1e0], R7 ;  /* 0x0001e00701007387 */ /* 0x000fe20000100600 */
[----:B-1----:R-:W-:Y:S02]  /*83f0*/  IMAD.MOV.U32 R79, RZ, RZ, R65 ;  /* 0x000000ffff4f7224 */ /* 0x002fe400078e0041 */
[----:B------:R-:W-:Y:S01]  /*8400*/  IMAD.MOV.U32 R78, RZ, RZ, R64 ;  /* 0x000000ffff4e7224 */ /* 0x000fe200078e0040 */
[----:B------:R-:W-:Y:S01]  /*8410*/  PRMT R6, RZ, 0x7610, R6 ;  /* 0x00007610ff067816 */ /* 0x000fe20000000006 */
[----:B------:R-:W-:-:S05]  /*8420*/  IMAD.WIDE R64, R58, 0x2, R88 ;  /* 0x000000023a407825 */ /* 0x000fca00078e0258 */
[----:B------:R0:W2:Y:S04]  /*8430*/  @!P0 LDG.E.U16 R52, desc[UR6][R64.64] ;  /* 0x0000000640348981 */ /* 0x0000a8000c1e1500 */
[----:B---3--:R-:W-:Y:S04]  /*8440*/  STL [R1+0x10], R57 ;  /* 0x0000103901007387 */ /* 0x008fe80000100800 */
[----:B------:R-:W-:Y:S04]  /*8450*/  STL.S16 [R1+0x240], R53 ;  /* 0x0002403501007387 */ /* 0x000fe80000100600 */
[----:B------:R1:W-:Y:S04]  /*8460*/  STL [R1+0xc], R55 ;  /* 0x00000c3701007387 */ /* 0x0003e80000100800 */
[----:B------:R3:W-:Y:S01]  /*8470*/  STL [R1+0x8], R54 ;  /* 0x0000083601007387 */ /* 0x0007e20000100800 */
[----:B-1----:R-:W-:-:S02]  /*8480*/  IMAD.MOV.U32 R55, RZ, RZ, R10 ;  /* 0x000000ffff377224 */ /* 0x002fc400078e000a */
[----:B---3--:R-:W-:Y:S02]  /*8490*/  IMAD.MOV.U32 R54, RZ, RZ, R11 ;  /* 0x000000ffff367224 */ /* 0x008fe400078e000b */
[----:B------:R-:W-:-:S05]  /*84a0*/  IMAD.WIDE R10, R92, 0x2, R88 ;  /* 0x000000025c0a7825 */ /* 0x000fca00078e0258 */
[----:B------:R1:W3:Y:S04]  /*84b0*/  @!P4 LDG.E.U16 R6, desc[UR6][R10.64] ;  /* 0x000000060a06c981 */ /* 0x0002e8000c1e1500 */
[----:B----4-:R4:W-:Y:S01]  /*84c0*/  STL [R1+0x14], R69 ;  /* 0x0000144501007387 */ /* 0x0109e20000100800 */
[----:B------:R-:W-:Y:S02]  /*84d0*/  IMAD.MOV.U32 R74, RZ, RZ, R4 ;  /* 0x000000ffff4a7224 */ /* 0x000fe400078e0004 */
[----:B------:R-:W-:Y:S01]  /*84e0*/  IMAD.MOV.U32 R57, RZ, RZ, R5 ;  /* 0x000000ffff397224 */ /* 0x000fe200078e0005 */
[----:B------:R-:W-:Y:S01]  /*84f0*/  STL.64 [R1+0xe60], R10 ;  /* 0x000e600a01007387 */ /* 0x000fe20000100a00 */
[----:B----4-:R-:W-:-:S03]  /*8500*/  IMAD R69, R90, 0xb, RZ ;  /* 0x0000000b5a457824 */ /* 0x010fc600078e02ff */
[----:B------:R-:W-:Y:S01]  /*8510*/  STL [R1+0x1f8c], R64 ;  /* 0x001f8c4001007387 */ /* 0x000fe20000100800 */
[----:B------:R-:W-:-:S03]  /*8520*/  IMAD.WIDE R4, R69, 0x2, R88 ;  /* 0x0000000245047825 */ /* 0x000fc600078e0258 */
[----:B------:R0:W-:Y:S01]  /*8530*/  STL [R1+0x20e0], R64 ;  /* 0x0020e04001007387 */ /* 0x0001e20000100800 */
[----:B------:R-:W-:Y:S01]  /*8540*/  PRMT R66, RZ, 0x7610, R66 ;  /* 0x00007610ff427816 */ /* 0x000fe20000000042 */
[----:B------:R-:W-:Y:S02]  /*8550*/  IMAD.MOV.U32 R81, RZ, RZ, R63 ;  /* 0x000000ffff517224 */ /* 0x000fe400078e003f */
[----:B------:R-:W-:Y:S01]  /*8560*/  STL.64 [R1+0xd60], R4 ;  /* 0x000d600401007387 */ /* 0x000fe20000100a00 */
[----:B------:R-:W-:Y:S01]  /*8570*/  IMAD.MOV.U32 R71, RZ, RZ, R62 ;  /* 0x000000ffff477224 */ /* 0x000fe200078e003e */
[----:B------:R-:W-:Y:S01]  /*8580*/  MOV R77, R59 ;  /* 0x0000003b004d7202 */ /* 0x000fe20000000f00 */
[----:B--2---:R-:W-:Y:S01]  /*8590*/  IMAD.MOV.U32 R73, RZ, RZ, R61 ;  /* 0x000000ffff497224 */ /* 0x004fe200078e003d */
[----:B------:R-:W-:Y:S01]  /*85a0*/  STL [R1+0x1f88], R65 ;  /* 0x001f884101007387 */ /* 0x000fe20000100800 */
[----:B------:R-:W-:Y:S01]  /*85b0*/  IMAD.MOV.U32 R76, RZ, RZ, R60 ;  /* 0x000000ffff4c7224 */ /* 0x000fe200078e003c */
[----:B------:R-:W-:Y:S01]  /*85c0*/  PRMT R67, RZ, 0x7610, R67 ;  /* 0x00007610ff437816 */ /* 0x000fe20000000043 */
[----:B------:R-:W-:-:S04]  /*85d0*/  IMAD.WIDE R62, R58, 0x2, R86 ;  /* 0x000000023a3e7825 */ /* 0x000fc800078e0256 */
[----:B------:R-:W-:Y:S01]  /*85e0*/  IMAD.WIDE R60, R58, 0x2, R84 ;  /* 0x000000023a3c7825 */ /* 0x000fe200078e0254 */
[----:B------:R-:W-:-:S03]  /*85f0*/  PRMT R3, RZ, 0x7610, R3 ;  /* 0x00007610ff037816 */ /* 0x000fc60000000003 */
[----:B------:R-:W-:Y:S01]  /*8600*/  IMAD.WIDE R58, R58, 0x2, R82 ;  /* 0x000000023a3a7825 */ /* 0x000fe200078e0252 */
[----:B------:R-:W2:Y:S03]  /*8610*/  @!P0 LDG.E.U16 R67, desc[UR6][R60.64] ;  /* 0x000000063c438981 */ /* 0x000ea6000c1e1500 */
[----:B0-----:R-:W-:Y:S01]  /*8620*/  IMAD.MOV.U32 R64, RZ, RZ, R7 ;  /* 0x000000ffff407224 */ /* 0x001fe200078e0007 */
[----:B------:R-:W4:Y:S04]  /*8630*/  @!P0 LDG.E.U16 R66, desc[UR6][R58.64] ;  /* 0x000000063a428981 */ /* 0x000f28000c1e1500 */
[----:B------:R0:W-:Y:S01]  /*8640*/  STL [R1+0x1e4], R52 ;  /* 0x0001e43401007387 */ /* 0x0001e20000100800 */
[----:B-1----:R-:W-:Y:S01]  /*8650*/  IMAD.WIDE R10, R92, 0x2, R82 ;  /* 0x000000025c0a7825 */ /* 0x002fe200078e0252 */
[----:B------:R-:W-:-:S02]  /*8660*/  PRMT R12, RZ, 0x7610, R12 ;  /* 0x00007610ff0c7816 */ /* 0x000fc4000000000c */
[----:B------:R-:W2:Y:S01]  /*8670*/  @!P0 LDG.E.U16 R64, desc[UR6][R62.64] ;  /* 0x000000063e408981 */ /* 0x000ea2000c1e1500 */
[----:B0-----:R-:W-:-:S05]  /*8680*/  IMAD.WIDE R52, R92, 0x2, R86 ;  /* 0x000000025c347825 */ /* 0x001fca00078e0256 */
[----:B------:R-:W2:Y:S04]  /*8690*/  @!P4 LDG.E.U16 R3, desc[UR6][R52.64] ;  /* 0x000000063403c981 */ /* 0x000ea8000c1e1500 */
[----:B---3--:R0:W-:Y:S04]  /*86a0*/  STL [R1+0x204], R6 ;  /* 0x0002040601007387 */ /* 0x0081e80000100800 */
[----:B------:R-:W-:Y:S01]  /*86b0*/  STL.64 [R1+0xe58], R52 ;  /* 0x000e583401007387 */ /* 0x000fe20000100a00 */
[----:B0-----:R-:W-:-:S03]  /*86c0*/  IMAD.WIDE R6, R92, 0x2, R84 ;  /* 0x000000025c067825 */ /* 0x001fc600078e0254 */
[----:B------:R-:W-:Y:S04]  /*86d0*/  STL [R1+0x1f94], R62 ;  /* 0x001f943e01007387 */ /* 0x000fe80000100800 */
[----:B------:R-:W-:Y:S04]  /*86e0*/  STL.64 [R1+0xe50], R6 ;  /* 0x000e500601007387 */ /* 0x000fe80000100a00 */
[----:B------:R-:W-:Y:S04]  /*86f0*/  STL [R1+0x1f90], R63 ;  /* 0x001f903f01007387 */ /* 0x000fe80000100800 */
[----:B------:R-:W-:Y:S04]  /*8700*/  STL.64 [R1+0xe48], R10 ;  /* 0x000e480a01007387 */ /* 0x000fe80000100a00 */
[----:B------:R-:W-:Y:S04]  /*8710*/  STL.64 [R1+0x2108], R62 ;  /* 0x0021083e01007387 */ /* 0x000fe80000100a00 */
[----:B------:R-:W-:Y:S04]  /*8720*/  STL [R1+0x1f9c], R60 ;  /* 0x001f9c3c01007387 */ /* 0x000fe80000100800 */
[----:B------:R-:W-:Y:S04]  /*8730*/  STL [R1+0x1f98], R61 ;  /* 0x001f983d01007387 */ /* 0x000fe80000100800 */
[----:B------:R-:W-:Y:S04]  /*8740*/  STL.64 [R1+0x2110], R60 ;  /* 0x0021103c01007387 */ /* 0x000fe80000100a00 */
[----:B------:R-:W-:Y:S04]  /*8750*/  STL [R1+0x1fa4], R58 ;  /* 0x001fa43a01007387 */ /* 0x000fe80000100800 */
[----:B------:R-:W3:Y:S04]  /*8760*/  @!P4 LDG.E.U16 R12, desc[UR6][R6.64] ;  /* 0x00000006060cc981 */ /* 0x000ee8000c1e1500 */
[----:B------:R-:W-:Y:S04]  /*8770*/  STL [R1+0x1fa0], R59 ;  /* 0x001fa03b01007387 */ /* 0x000fe80000100800 */
[----:B------:R-:W-:Y:S04]  /*8780*/  STL.64 [R1+0x2120], R58 ;  /* 0x0021203a01007387 */ /* 0x000fe80000100a00 */
[----:B------:R0:W-:Y:S04]  /*8790*/  STL [R1+0x2580], R58 ;  /* 0x0025803a01007387 */ /* 0x0001e80000100800 */
[----:B0-----:R-:W3:Y:S04]  /*87a0*/  LDL.LU R58, [R1+0x240] ;  /* 0x00024000013a7983 */ /* 0x001ee80000300800 */
[----:B----4-:R-:W-:Y:S01]  /*87b0*/  STL [R1+0x1d8], R66 ;  /* 0x0001d84201007387 */ /* 0x010fe20000100800 */
[----:B------:R-:W-:-:S03]  /*87c0*/  PRMT R80, RZ, 0x7610, R80 ;  /* 0x00007610ff507816 */ /* 0x000fc60000000050 */
[----:B--2---:R-:W-:Y:S04]  /*87d0*/  STL [R1+0x1dc], R67 ;  /* 0x0001dc4301007387 */ /* 0x004fe80000100800 */
[----:B------:R-:W-:Y:S04]  /*87e0*/  @!P0 STL [R1+0x1e0], R64 ;  /* 0x0001e04001008387 */ /* 0x000fe80000100800 */
[----:B------:R-:W2:Y:S04]  /*87f0*/  LDL.LU.64 R52, [R1+0x25e8] ;  /* 0x0025e80001347983 */ /* 0x000ea80000300a00 */
[----:B------:R0:W-:Y:S04]  /*8800*/  STL [R1+0x200], R3 ;  /* 0x0002000301007387 */ /* 0x0001e80000100800 */
[----:B------:R-:W4:Y:S04]  /*8810*/  @!P4 LDG.E.U16 R80, desc[UR6][R10.64] ;  /* 0x000000060a50c981 */ /* 0x000f28000c1e1500 */
[----:B0-----:R-:W2:Y:S04]  /*8820*/  LDL.LU R3, [R1+0x25e0] ;  /* 0x0025e00001037983 */ /* 0x001ea80000300800 */
[----:B------:R-:W2:Y:S01]  /*8830*/  LDL.LU.64 R6, [R1+0x25d8] ;  /* 0x0025d80001067983 */ /* 0x000ea20000300a00 */
[----:B------:R-:W-:Y:S01]  /*8840*/  IMAD.WIDE R66, R69, 0x2, R86 ;  /* 0x0000000245427825 */ /* 0x000fe200078e0256 */
[----:B------:R-:W-:-:S02]  /*8850*/  PRMT R68, RZ, 0x7610, R68 ;  /* 0x00007610ff447816 */ /* 0x000fc40000000044 */
[----:B------:R-:W-:Y:S01]  /*8860*/  PRMT R91, RZ, 0x7610, R91 ;  /* 0x00007610ff5b7816 */ /* 0x000fe2000000005b */
[----:B------:R-:W-:-:S03]  /*8870*/  IMAD.WIDE R62, R69, 0x2, R84 ;  /* 0x00000002453e7825 */ /* 0x000fc600078e0254 */
[----:B------:R0:W4:Y:S04]  /*8880*/  @!P5 LDG.E.U16 R68, desc[UR6][R66.64] ;  /* 0x000000064244d981 */ /* 0x000128000c1e1500 */
[----:B------:R1:W4:Y:S04]  /*8890*/  @!P5 LDG.E.U16 R91, desc[UR6][R62.64] ;  /* 0x000000063e5bd981 */ /* 0x000328000c1e1500 */
[----:B---3--:R3:W-:Y:S04]  /*88a0*/  STL [R1+0x1fc], R12 ;  /* 0x0001fc0c01007387 */ /* 0x0087e80000100800 */
[----:B---3--:R-:W3:Y:S04]  /*88b0*/  LDL.LU R12, [R1+0x25d0] ;  /* 0x0025d000010c7983 */ /* 0x008ee80000300800 */
[----:B------:R-:W3:Y:S04]  /*88c0*/  LDL.LU.64 R10, [R1+0x25c8] ;  /* 0x0025c800010a7983 */ /* 0x000ee80000300a00 */
[----:B------:R-:W4:Y:S04]  /*88d0*/  @!P5 LDG.E.U16 R58, desc[UR6][R4.64] ;  /* 0x00000006043ad981 */ /* 0x000f28000c1e1500 */
[----:B------:R0:W-:Y:S04]  /*88e0*/  STL.64 [R1+0xd58], R66 ;  /* 0x000d584201007387 */ /* 0x0001e80000100a00 */
[----:B------:R-:W4:Y:S01]  /*88f0*/  LDL.LU.64 R4, [R1+0x25c0] ;  /* 0x0025c00001047983 */ /* 0x000f220000300a00 */
[----:B------:R-:W-:Y:S01]  /*8900*/  ISETP.GE.AND P0, PT, R9, RZ, PT ;  /* 0x000000ff0900720c */ /* 0x000fe20003f06270 */
[----:B--2---:R-:W-:-:S04]  /*8910*/  IMAD.MOV.U32 R64, RZ, RZ, R6 ;  /* 0x000000ffff407224 */ /* 0x004fc800078e0006 */
[----:B------:R-:W-:Y:S02]  /*8920*/  @!P2 IMAD.MOV R64, RZ, RZ, -R64 ;  /* 0x000000ffff40a224 */ /* 0x000fe400078e0a40 */
[----:B------:R-:W-:Y:S02]  /*8930*/  IMAD.MOV.U32 R69, RZ, RZ, R73 ;  /* 0x000000ffff457224 */ /* 0x000fe400078e0049 */
[----:B0-----:R-:W-:Y:S02]  /*8940*/  IMAD.MOV.U32 R66, RZ, RZ, R71 ;  /* 0x000000ffff427224 */ /* 0x001fe400078e0047 */
[----:B------:R-:W-:Y:S02]  /*8950*/  IMAD.MOV.U32 R67, RZ, RZ, R74 ;  /* 0x000000ffff437224 */ /* 0x000fe400078e004a */
[----:B------:R-:W-:Y:S01]  /*8960*/  IMAD.MOV.U32 R74, RZ, RZ, R0 ;  /* 0x000000ffff4a7224 */ /* 0x000fe200078e0000 */
[----:B------:R-:W-:Y:S01]  /*8970*/  PRMT R56, RZ, 0x7610, R56 ;  /* 0x00007610ff387816 */ /* 0x000fe20000000038 */
[----:B------:R-:W-:Y:S01]  /*8980*/  IMAD.MOV.U32 R61, RZ, RZ, R55 ;  /* 0x000000ffff3d7224 */ /* 0x000fe200078e0037 */
[----:B------:R-:W-:-:S02]  /*8990*/  IABS R92, R93 ;  /* 0x0000005d005c7213 */ /* 0x000fc40000000000 */
[----:B---3--:R-:W-:Y:S02]  /*89a0*/  ISETP.GE.AND P2, PT, R11, RZ, PT ;  /* 0x000000ff0b00720c */ /* 0x008fe40003f46270 */
[----:B------:R-:W0:Y:S01]  /*89b0*/  LDC R11, c[0x0][0x3a0] ;  /* 0x0000e800ff0b7b82 */ /* 0x000e220000000800 */
[----:B----4-:R-:W-:Y:S04]  /*89c0*/  STL [R1+0x2584], R58 ;  /* 0x0025843a01007387 */ /* 0x010fe80000100800 */
[----:B------:R-:W-:Y:S04]  /*89d0*/  STL.64 [R1+0xd50], R62 ;  /* 0x000d503e01007387 */ /* 0x000fe80000100a00 */
[----:B------:R2:W-:Y:S02]  /*89e0*/  STL [R1+0x1f8], R80 ;  /* 0x0001f85001007387 */ /* 0x0005e40000100800 */
[----:B--2---:R-:W-:-:S02]  /*89f0*/  IMAD.MOV.U32 R80, RZ, RZ, R7 ;  /* 0x000000ffff507224 */ /* 0x004fc400078e0007 */
[----:B------:R-:W-:Y:S02]  /*8a00*/  VIADD R7, R93, 0x36 ;  /* 0x000000365d077836 */ /* 0x000fe40000000000 */
[----:B------:R-:W-:Y:S01]  /*8a10*/  @!P1 IMAD.MOV R80, RZ, RZ, -R80 ;  /* 0x000000ffff509224 */ /* 0x000fe200078e0a50 */
[----:B------:R-:W-:Y:S02]  /*8a20*/  ISETP.GE.AND P1, PT, R10, RZ, PT ;  /* 0x000000ff0a00720c */ /* 0x000fe40003f26270 */
[----:B------:R-:W-:Y:S01]  /*8a30*/  IABS R9, R7 ;  /* 0x0000000700097213 */ /* 0x000fe20000000000 */
[----:B------:R-:W-:Y:S02]  /*8a40*/  IMAD.MOV.U32 R73, RZ, RZ, R4 ;  /* 0x000000ffff497224 */ /* 0x000fe400078e0004 */
[----:B------:R-:W-:Y:S02]  /*8a50*/  IMAD.MOV.U32 R71, RZ, RZ, R5 ;  /* 0x000000ffff477224 */ /* 0x000fe400078e0005 */
[----:B------:R-:W-:-:S04]  /*8a60*/  IMAD.MOV.U32 R5, RZ, RZ, R9 ;  /* 0x000000ffff057224 */ /* 0x000fc800078e0009 */
[----:B------:R-:W-:-:S04]  /*8a70*/  IMAD.HI.U32 R4, R3, R5, RZ ;  /* 0x0000000503047227 */ /* 0x000fc800078e00ff */
[----:B------:R-:W-:Y:S01]  /*8a80*/  @!P1 IMAD.MOV R73, RZ, RZ, -R73 ;  /* 0x000000ffff499224 */ /* 0x000fe200078e0a49 */
[----:B------:R-:W-:Y:S01]  /*8a90*/  ISETP.GE.AND P1, PT, R7, RZ, PT ;  /* 0x000000ff0700720c */ /* 0x000fe20003f26270 */
[----:B0-----:R-:W-:Y:S02]  /*8aa0*/  VIADD R7, R11, 0xfffffffb ;  /* 0xfffffffb0b077836 */ /* 0x001fe40000000000 */
[----:B------:R-:W-:Y:S02]  /*8ab0*/  IMAD.MOV R0, RZ, RZ, -R4 ;  /* 0x000000ffff007224 */ /* 0x000fe400078e0a04 */
[----:B-1----:R-:W-:Y:S01]  /*8ac0*/  IMAD.MOV.U32 R63, RZ, RZ, R57 ;  /* 0x000000ffff3f7224 */ /* 0x002fe200078e0039 */
[----:B------:R-:W-:Y:S01]  /*8ad0*/  ISETP.GE.U32.AND P4, PT, R7, 0x7fffff7c, PT ;  /* 0x7fffff7c0700780c */ /* 0x000fe20003f86070 */
[----:B------:R-:W-:Y:S02]  /*8ae0*/  IMAD.MOV.U32 R57, RZ, RZ, R81 ;  /* 0x000000ffff397224 */ /* 0x000fe400078e0051 */
[----:B------:R-:W-:-:S02]  /*8af0*/  IMAD R81, R2, R0, R5 ;  /* 0x0000000002517224 */ /* 0x000fc400078e0205 */
[----:B------:R-:W-:Y:S02]  /*8b00*/  IMAD.SHL.U32 R0, R90, 0x4, RZ ;  /* 0x000000045a007824 */ /* 0x000fe400078e00ff */
[----:B------:R-:W-:Y:S02]  /*8b10*/  IMAD.MOV.U32 R62, RZ, RZ, R54 ;  /* 0x000000ffff3e7224 */ /* 0x000fe400078e0036 */
[----:B------:R-:W-:-:S05]  /*8b20*/  IMAD.WIDE R54, R0, 0x2, R88 ;  /* 0x0000000200367825 */ /* 0x000fca00078e0258 */
[----:B------:R-:W2:Y:S04]  /*8b30*/  @!P4 LDG.E.U16 R56, desc[UR6][R54.64] ;  /* 0x000000063638c981 */ /* 0x000ea8000c1e1500 */
[----:B------:R-:W-:Y:S04]  /*8b40*/  STL [R1+0x2588], R68 ;  /* 0x0025884401007387 */ /* 0x000fe80000100800 */
[----:B------:R-:W-:Y:S01]  /*8b50*/  STL [R1+0x258c], R91 ;  /* 0x00258c5b01007387 */ /* 0x000fe20000100800 */
[----:B------:R-:W-:-:S03]  /*8b60*/  IMAD.HI.U32 R6, R3, R92, RZ ;  /* 0x0000005c03067227 */ /* 0x000fc600078e00ff */
[----:B------:R-:W-:Y:S01]  /*8b70*/  STL [R1+0x2144], R80 ;  /* 0x0021445001007387 */ /* 0x000fe20000100800 */
[----:B------:R-:W-:-:S03]  /*8b80*/  @!P0 IMAD.MOV R71, RZ, RZ, -R71 ;  /* 0x000000ffff478224 */ /* 0x000fc600078e0a47 */
[----:B------:R-:W-:Y:S04]  /*8b90*/  STL [R1+0x2590], R10 ;  /* 0x0025900a01007387 */ /* 0x000fe80000100800 */
[----:B------:R-:W-:Y:S04]  /*8ba0*/  STL.64 [R1+0x2118], R64 ;  /* 0x0021184001007387 */ /* 0x000fe80000100a00 */
[----:B------:R-:W-:Y:S01]  /*8bb0*/  STL.64 [R1+0x24b8], R64 ;  /* 0x0024b84001007387 */ /* 0x000fe20000100a00 */
[----:B------:R-:W-:-:S03]  /*8bc0*/  IMAD.MOV R6, RZ, RZ, -R6 ;  /* 0x000000ffff067224 */ /* 0x000fc600078e0a06 */
[----:B------:R-:W-:Y:S04]  /*8bd0*/  STL.64 [R1+0x2530], R64 ;  /* 0x0025304001007387 */ /* 0x000fe80000100a00 */
[----:B------:R-:W-:Y:S04]  /*8be0*/  STL.64 [R1+0x2558], R64 ;  /* 0x0025584001007387 */ /* 0x000fe80000100a00 */
[----:B------:R-:W-:Y:S04]  /*8bf0*/  STL [R1+0x2598], R64 ;  /* 0x0025984001007387 */ /* 0x000fe80000100800 */
[----:B------:R-:W-:Y:S01]  /*8c00*/  STL [R1+0x2594], R65 ;  /* 0x0025944101007387 */ /* 0x000fe20000100800 */
[----:B------:R-:W-:-:S03]  /*8c10*/  IMAD R92, R2, R6, R92 ;  /* 0x00000006025c7224 */ /* 0x000fc600078e025c */
[----:B------:R-:W-:Y:S04]  /*8c20*/  STL [R1+0x259c], R9 ;  /* 0x00259c0901007387 */ /* 0x000fe80000100800 */
[----:B------:R-:W-:Y:S04]  /*8c30*/  STL.64 [R1+0x2128], R70 ;  /* 0x0021284601007387 */ /* 0x000fe80000100a00 */
[----:B------:R0:W-:Y:S04]  /*8c40*/  STL.64 [R1+0x24f0], R70 ;  /* 0x0024f04601007387 */ /* 0x0001e80000100a00 */
        /* <DEDUP_REMOVED lines=25> */
[----:B------:R-:W-:Y:S01]  /*8de0*/  STL [R1+0x2488], R92 ;  /* 0x0024885c01007387 */ /* 0x000fe20000100800 */
[----:B------:R-:W-:-:S03]  /*8df0*/  @!P2 IMAD.MOV R74, RZ, RZ, -R74 ;  /* 0x000000ffff4aa224 */ /* 0x000fc600078e0a4a */
[----:B------:R-:W-:Y:S04]  /*8e00*/  STL.64 [R1+0x24a8], R92 ;  /* 0x0024a85c01007387 */ /* 0x000fe80000100a00 */
[----:B------:R-:W-:Y:S04]  /*8e10*/  STL.64 [R1+0x24e0], R92 ;  /* 0x0024e05c01007387 */ /* 0x000fe80000100a00 */
[----:B------:R-:W-:Y:S04]  /*8e20*/  STL.64 [R1+0x2500], R92 ;  /* 0x0025005c01007387 */ /* 0x000fe80000100a00 */
[----:B------:R-:W-:Y:S04]  /*8e30*/  STL.64 [R1+0x2520], R92 ;  /* 0x0025205c01007387 */ /* 0x000fe80000100a00 */
[----:B------:R-:W-:Y:S04]  /*8e40*/  STL [R1+0x2538], R92 ;  /* 0x0025385c01007387 */ /* 0x000fe80000100800 */
[----:B------:R-:W-:Y:S04]  /*8e50*/  STL.64 [R1+0x2560], R92 ;  /* 0x0025605c01007387 */ /* 0x000fe80000100a00 */
[----:B------:R-:W-:Y:S04]  /*8e60*/  STL [R1+0x25a8], R92 ;  /* 0x0025a85c01007387 */ /* 0x000fe80000100800 */
[----:B------:R1:W-:Y:S04]  /*8e70*/  STL [R1+0x25a4], R93 ;  /* 0x0025a45d01007387 */ /* 0x0003e80000100800 */
[----:B------:R-:W-:Y:S04]  /*8e80*/  STL.64 [R1+0x2138], R74 ;  /* 0x0021384a01007387 */ /* 0x000fe80000100a00 */
[----:B------:R-:W-:Y:S04]  /*8e90*/  STL.64 [R1+0x2540], R74 ;  /* 0x0025404a01007387 */ /* 0x000fe80000100a00 */
[----:B------:R3:W-:Y:S04]  /*8ea0*/  STL.64 [R1+0x2568], R74 ;  /* 0x0025684a01007387 */ /* 0x0007e80000100a00 */
        /* <DEDUP_REMOVED lines=39> */
[----:B0-----:R-:W-:-:S03]  /*9120*/  PRMT R71, RZ, 0x7610, R71 ;  /* 0x00007610ff477816 */ /* 0x001fc60000000047 */
[----:B------:R-:W-:Y:S01]  /*9130*/  STL.64 [R1+0x2330], R2 ;  /* 0x0023300201007387 */ /* 0x000fe20000100a00 */
[----:B------:R-:W-:-:S03]  /*9140*/  PRMT R70, RZ, 0x7610, R70 ;  /* 0x00007610ff467816 */ /* 0x000fc60000000046 */
[----:B------:R-:W-:Y:S01]  /*9150*/  STL.64 [R1+0x2350], R2 ;  /* 0x0023500201007387 */ /* 0x000fe20000100a00 */
[----:B-1----:R-:W-:-:S03]  /*9160*/  IMAD.WIDE R92, R0, 0x2, R84 ;  /* 0x00000002005c7825 */ /* 0x002fc600078e0254 */
[----:B------:R-:W-:Y:S01]  /*9170*/  STL.64 [R1+0x2370], R2 ;  /* 0x0023700201007387 */ /* 0x000fe20000100a00 */
[----:B------:R-:W-:-:S03]  /*9180*/  VIADD R4, R11, 0xfffffffa ;  /* 0xfffffffa0b047836 */ /* 0x000fc60000000000 */
[----:B------:R-:W-:Y:S01]  /*9190*/  STL.64 [R1+0x2390], R2 ;  /* 0x0023900201007387 */ /* 0x000fe20000100a00 */
[C---:B---3--:R-:W-:Y:S01]  /*91a0*/  IMAD.WIDE R74, R0.reuse, 0x2, R86 ;  /* 0x00000002004a7825 */ /* 0x048fe200078e0256 */
[----:B------:R-:W-:Y:S02]  /*91b0*/  PRMT R91, RZ, 0x7610, R91 ;  /* 0x00007610ff5b7816 */ /* 0x000fe4000000005b */
[----:B------:R-:W-:Y:S01]  /*91c0*/  STL.64 [R1+0x23b0], R2 ;  /* 0x0023b00201007387 */ /* 0x000fe20000100a00 */
[----:B------:R-:W-:-:S03]  /*91d0*/  IMAD.WIDE R64, R0, 0x2, R82 ;  /* 0x0000000200407825 */ /* 0x000fc600078e0252 */
[----:B------:R-:W-:Y:S01]  /*91e0*/  STL.64 [R1+0x23d0], R2 ;  /* 0x0023d00201007387 */ /* 0x000fe20000100a00 */
[----:B------:R-:W-:-:S03]  /*91f0*/  VIADD R0, R11, 0xfffffff9 ;  /* 0xfffffff90b007836 */ /* 0x000fc60000000000 */
[----:B------:R-:W-:Y:S01]  /*9200*/  STL.64 [R1+0x23f0], R2 ;  /* 0x0023f00201007387 */ /* 0x000fe20000100a00 */
[----:B------:R-:W-:-:S03]  /*9210*/  ISETP.GE.U32.AND P2, PT, R4, 0x7fffff7b, PT ;  /* 0x7fffff7b0400780c */ /* 0x000fc60003f46070 */
[----:B------:R-:W-:Y:S04]  /*9220*/  STL.64 [R1+0x2410], R2 ;  /* 0x0024100201007387 */ /* 0x000fe80000100a00 */
[----:B------:R-:W-:Y:S04]  /*9230*/  STL.64 [R1+0x2430], R2 ;  /* 0x0024300201007387 */ /* 0x000fe80000100a00 */
[----:B------:R-:W-:Y:S04]  /*9240*/  STL.64 [R1+0x2450], R2 ;  /* 0x0024500201007387 */ /* 0x000fe80000100a00 */
[----:B------:R-:W3:Y:S04]  /*9250*/  @!P4 LDG.E.U16 R71, desc[UR6][R92.64] ;  /* 0x000000065c47c981 */ /* 0x000ee8000c1e1500 */
[----:B------:R-:W-:Y:S04]  /*9260*/  STL.64 [R1+0x2470], R2 ;  /* 0x0024700201007387 */ /* 0x000fe80000100a00 */
[----:B------:R0:W4:Y:S04]  /*9270*/  @!P4 LDG.E.U16 R70, desc[UR6][R74.64] ;  /* 0x000000064a46c981 */ /* 0x000128000c1e1500 */
[----:B------:R-:W-:Y:S04]  /*9280*/  STL.64 [R1+0x2490], R2 ;  /* 0x0024900201007387 */ /* 0x000fe80000100a00 */
[----:B------:R-:W-:Y:S04]  /*9290*/  STL.64 [R1+0x24d8], R2 ;  /* 0x0024d80201007387 */ /* 0x000fe80000100a00 */
[----:B------:R1:W4:Y:S01]  /*92a0*/  @!P4 LDG.E.U16 R91, desc[UR6][R64.64] ;  /* 0x00000006405bc981 */ /* 0x000322000c1e1500 */
[----:B------:R-:W-:Y:S01]  /*92b0*/  ISETP.GE.U32.AND P4, PT, R0, 0x7fffff7a, PT ;  /* 0x7fffff7a0000780c */ /* 0x000fe20003f86070 */
[----:B------:R-:W-:-:S02]  /*92c0*/  IMAD R0, R90, 0x5, RZ ;  /* 0x000000055a007824 */ /* 0x000fc400078e02ff */
[----:B------:R0:W-:Y:S01]  /*92d0*/  STL.64 [R1+0xe40], R54 ;  /* 0x000e403601007387 */ /* 0x0001e20000100a00 */
[----:B------:R-:W-:-:S03]  /*92e0*/  PRMT R72, RZ, 0x7610, R72 ;  /* 0x00007610ff487816 */ /* 0x000fc60000000048 */
[----:B------:R1:W-:Y:S01]  /*92f0*/  STL.64 [R1+0xe38], R74 ;  /* 0x000e384a01007387 */ /* 0x0003e20000100a00 */
[----:B------:R-:W-:-:S03]  /*9300*/  PRMT R73, RZ, 0x7610, R73 ;  /* 0x00007610ff497816 */ /* 0x000fc60000000049 */
[----:B0-----:R-:W4:Y:S04]  /*9310*/  LDL.LU.64 R54, [R1+0x25b8] ;  /* 0x0025b80001367983 */ /* 0x001f280000300a00 */
[----:B--2---:R0:W-:Y:S01]  /*9320*/  STL [R1+0x12b8], R56 ;  /* 0x0012b83801007387 */ /* 0x0041e20000100800 */
[----:B-1----:R-:W-:-:S05]  /*9330*/  IMAD.WIDE R74, R0, 0x2, R86 ;  /* 0x00000002004a7825 */ /* 0x002fca00078e0256 */
[----:B------:R1:W2:Y:S04]  /*9340*/  @!P2 LDG.E.U16 R72, desc[UR6][R74.64] ;  /* 0x000000064a48a981 */ /* 0x0002a8000c1e1500 */
[----:B0-----:R-:W2:Y:S04]  /*9350*/  LDL.LU R56, [R1+0x25b0] ;  /* 0x0025b00001387983 */ /* 0x001ea80000300800 */
[----:B------:R0:W-:Y:S02]  /*9360*/  STL.64 [R1+0xe30], R92 ;  /* 0x000e305c01007387 */ /* 0x0001e40000100a00 */
[----:B0-----:R-:W-:-:S05]  /*9370*/  IMAD.WIDE R92, R0, 0x2, R88 ;  /* 0x00000002005c7825 */ /* 0x001fca00078e0258 */
[----:B------:R-:W2:Y:S01]  /*9380*/  @!P2 LDG.E.U16 R73, desc[UR6][R92.64] ;  /* 0x000000065c49a981 */ /* 0x000ea2000c1e1500 */
[----:B------:R-:W-:-:S03]  /*9390*/  PRMT R68, RZ, 0x7610, R68 ;  /* 0x00007610ff447816 */ /* 0x000fc60000000044 */
[----:B------:R0:W-:Y:S01]  /*93a0*/  STL.64 [R1+0xe28], R64 ;  /* 0x000e284001007387 */ /* 0x0001e20000100a00 */
[----:B------:R-:W-:Y:S01]  /*93b0*/  PRMT R60, RZ, 0x7610, R60 ;  /* 0x00007610ff3c7816 */ /* 0x000fe2000000003c */
[----:B0-----:R-:W-:-:S05]  /*93c0*/  IMAD.WIDE R64, R0, 0x2, R82 ;  /* 0x0000000200407825 */ /* 0x001fca00078e0252 */
[----:B------:R0:W2:Y:S01]  /*93d0*/  @!P2 LDG.E.U16 R60, desc[UR6][R64.64] ;  /* 0x00000006403ca981 */ /* 0x0000a2000c1e1500 */
[----:B------:R-:W-:Y:S02]  /*93e0*/  PRMT R59, RZ, 0x7610, R59 ;  /* 0x00007610ff3b7816 */ /* 0x000fe4000000003b */
[----:B------:R-:W-:Y:S02]  /*93f0*/  PRMT R58, RZ, 0x7610, R58 ;  /* 0x00007610ff3a7816 */ /* 0x000fe4000000003a */
[----:B------:R-:W-:Y:S01]  /*9400*/  PRMT R4, RZ, 0x7610, R4 ;  /* 0x00007610ff047816 */ /* 0x000fe20000000004 */
[----:B---3--:R-:W-:Y:S04]  /*9410*/  STL [R1+0x12b0], R71 ;  /* 0x0012b04701007387 */ /* 0x008fe80000100800 */
[----:B----4-:R3:W-:Y:S02]  /*9420*/  STL [R1+0x12b4], R70 ;  /* 0x0012b44601007387 */ /* 0x0107e40000100800 */
[----:B---3--:R-:W-:-:S04]  /*9430*/  IMAD.WIDE R70, R0, 0x2, R84 ;  /* 0x0000000200467825 */ /* 0x008fc800078e0254 */
[----:B------:R-:W-:Y:S01]  /*9440*/  VIADD R0, R11, 0xfffffff8 ;  /* 0xfffffff80b007836 */ /* 0x000fe20000000000 */
[----:B------:R3:W4:Y:S04]  /*9450*/  @!P2 LDG.E.U16 R68, desc[UR6][R70.64] ;  /* 0x000000064644a981 */ /* 0x000728000c1e1500 */
[----:B------:R-:W-:Y:S01]  /*9460*/  ISETP.GE.U32.AND P2, PT, R0, 0x7fffff79, PT ;  /* 0x7fffff790000780c */ /* 0x000fe20003f46070 */
[----:B------:R-:W-:Y:S01]  /*9470*/  STL.64 [R1+0xe20], R92 ;  /* 0x000e205c01007387 */ /* 0x000fe20000100a00 */
[----:B------:R-:W-:-:S03]  /*9480*/  IMAD R0, R90, 0x6, RZ ;  /* 0x000000065a007824 */ /* 0x000fc600078e02ff */
[----:B------:R1:W-:Y:S04]  /*9490*/  STL.64 [R1+0xe18], R74 ;  /* 0x000e184a01007387 */ /* 0x0003e80000100a00 */
[----:B------:R-:W-:Y:S04]  /*94a0*/  STL.64 [R1+0xe10], R70 ;  /* 0x000e104601007387 */ /* 0x000fe80000100a00 */
[----:B------:R0:W-:Y:S04]  /*94b0*/  STL.64 [R1+0xe08], R64 ;  /* 0x000e084001007387 */ /* 0x0001e80000100a00 */
[----:B------:R-:W-:Y:S01]  /*94c0*/  STL [R1+0x12ac], R91 ;  /* 0x0012ac5b01007387 */ /* 0x000fe20000100800 */
[----:B-1----:R-:W-:-:S03]  /*94d0*/  IMAD.WIDE R74, R0, 0x2, R88 ;  /* 0x00000002004a7825 */ /* 0x002fc600078e0258 */
[----:B--2---:R-:W-:Y:S01]  /*94e0*/  STL [R1+0x12c4], R72 ;  /* 0x0012c44801007387 */ /* 0x004fe20000100800 */
[----:B0-----:R-:W-:-:S03]  /*94f0*/  IMAD.WIDE R64, R0, 0x2, R82 ;  /* 0x0000000200407825 */ /* 0x001fc600078e0252 */
[----:B------:R-:W2:Y:S04]  /*9500*/  @!P4 LDG.E.U16 R59, desc[UR6][R74.64] ;  /* 0x000000064a3bc981 */ /* 0x000ea8000c1e1500 */
[----:B------:R-:W4:Y:S04]  /*9510*/  @!P4 LDG.E.U16 R4, desc[UR6][R64.64] ;  /* 0x000000064004c981 */ /* 0x000f28000c1e1500 */
[----:B------:R0:W-:Y:S02]  /*9520*/  STL [R1+0x12c8], R73 ;  /* 0x0012c84901007387 */ /* 0x0001e40000100800 */
[----:B0-----:R-:W-:-:S05]  /*9530*/  IMAD.WIDE R72, R0, 0x2, R86 ;  /* 0x0000000200487825 */ /* 0x001fca00078e0256 */
[----:B------:R-:W4:Y:S01]  /*9540*/  @!P4 LDG.E.U16 R58, desc[UR6][R72.64] ;  /* 0x00000006483ac981 */ /* 0x000f22000c1e1500 */
[----:B---3--:R-:W-:-:S03]  /*9550*/  IMAD.WIDE R70, R0, 0x2, R84 ;  /* 0x0000000200467825 */ /* 0x008fc600078e0254 */
[----:B------:R-:W-:Y:S04]  /*9560*/  STL.64 [R1+0xe00], R74 ;  /* 0x000e004a01007387 */ /* 0x000fe80000100a00 */
[----:B------:R-:W-:Y:S04]  /*9570*/  STL.64 [R1+0xdf8], R72 ;  /* 0x000df84801007387 */ /* 0x000fe80000100a00 */
[----:B------:R-:W-:Y:S01]  /*9580*/  STL.64 [R1+0xdf0], R70 ;  /* 0x000df04601007387 */ /* 0x000fe20000100a00 */
[----:B------:R-:W-:-:S03]  /*9590*/  PRMT R5, RZ, 0x7610, R5 ;  /* 0x00007610ff057816 */ /* 0x000fc60000000005 */
[----:B------:R-:W-:Y:S01]  /*95a0*/  STL.64 [R1+0xde8], R64 ;  /* 0x000de84001007387 */ /* 0x000fe20000100a00 */
[----:B------:R-:W-:-:S03]  /*95b0*/  PRMT R7, RZ, 0x7610, R7 ;  /* 0x00007610ff077816 */ /* 0x000fc60000000007 */
[----:B------:R0:W3:Y:S01]  /*95c0*/  @!P4 LDG.E.U16 R5, desc[UR6][R70.64] ;  /* 0x000000064605c981 */ /* 0x0000e2000c1e1500 */
[----:B------:R-:W-:Y:S02]  /*95d0*/  ISETP.GE.AND P0, PT, R12, RZ, PT ;  /* 0x000000ff0c00720c */ /* 0x000fe40003f06270 */
[----:B------:R-:W-:Y:S02]  /*95e0*/  PRMT R12, RZ, 0x7610, R12 ;  /* 0x00007610ff0c7816 */ /* 0x000fe4000000000c */
[----:B------:R-:W-:Y:S01]  /*95f0*/  PRMT R9, RZ, 0x7610, R9 ;  /* 0x00007610ff097816 */ /* 0x000fe20000000009 */
[----:B--2---:R-:W-:Y:S04]  /*9600*/  STL [R1+0x12d8], R59 ;  /* 0x0012d83b01007387 */ /* 0x004fe80000100800 */
[----:B----4-:R-:W-:Y:S04]  /*9610*/  STL [R1+0x12c0], R68 ;  /* 0x0012c04401007387 */ /* 0x010fe80000100800 */
[----:B------:R-:W-:Y:S04]  /*9620*/  STL [R1+0x12bc], R60 ;  /* 0x0012bc3c01007387 */ /* 0x000fe80000100800 */
[----:B------:R-:W-:Y:S04]  /*9630*/  STL [R1+0x12d4], R58 ;  /* 0x0012d43a01007387 */ /* 0x000fe80000100800 */
[----:B------:R1:W-:Y:S02]  /*9640*/  STL [R1+0x12cc], R4 ;  /* 0x0012cc0401007387 */ /* 0x0003e40000100800 */
[----:B-1----:R-:W-:-:S04]  /*9650*/  IMAD R4, R90, 0x7, RZ ;  /* 0x000000075a047824 */ /* 0x002fc800078e02ff */
[----:B------:R-:W-:-:S05]  /*9660*/  IMAD.WIDE R64, R4, 0x2, R82 ;  /* 0x0000000204407825 */ /* 0x000fca00078e0252 */
[----:B------:R-:W2:Y:S01]  /*9670*/  @!P2 LDG.E.U16 R7, desc[UR6][R64.64] ;  /* 0x000000064007a981 */ /* 0x000ea2000c1e1500 */
[----:B------:R-:W-:Y:S01]  /*9680*/  IMAD.WIDE R74, R4, 0x2, R88 ;  /* 0x00000002044a7825 */ /* 0x000fe200078e0258 */
[----:B------:R-:W-:-:S03]  /*9690*/  PRMT R10, RZ, 0x7610, R10 ;  /* 0x00007610ff0a7816 */ /* 0x000fc6000000000a */
[C---:B0-----:R-:W-:Y:S01]  /*96a0*/  IMAD.WIDE R70, R4.reuse, 0x2, R84 ;  /* 0x0000000204467825 */ /* 0x041fe200078e0254 */
[----:B------:R-:W4:Y:S03]  /*96b0*/  @!P2 LDG.E.U16 R12, desc[UR6][R74.64] ;  /* 0x000000064a0ca981 */ /* 0x000f26000c1e1500 */
[----:B------:R-:W-:Y:S01]  /*96c0*/  IMAD.WIDE R72, R4, 0x2, R86 ;  /* 0x0000000204487825 */ /* 0x000fe200078e0256 */
[----:B------:R-:W4:Y:S04]  /*96d0*/  @!P2 LDG.E.U16 R9, desc[UR6][R70.64] ;  /* 0x000000064609a981 */ /* 0x000f28000c1e1500 */
[----:B------:R-:W4:Y:S01]  /*96e0*/  @!P2 LDG.E.U16 R10, desc[UR6][R72.64] ;  /* 0x00000006480aa981 */ /* 0x000f22000c1e1500 */
[----:B------:R-:W0:Y:S01]  /*96f0*/  S2R R59, SR_TID.X ;  /* 0x00000000003b7919 */ /* 0x000e220000002100 */
[----:B------:R-:W-:-:S05]  /*9700*/  VIADD R0, R11, 0xfffffff3 ;  /* 0xfffffff30b007836 */ /* 0x000fca0000000000 */
[----:B------:R-:W-:Y:S01]  /*9710*/  ISETP.GE.U32.AND P4, PT, R0, 0x7fffff74, PT ;  /* 0x7fffff740000780c */ /* 0x000fe20003f86070 */
[----:B---3--:R-:W-:Y:S04]  /*9720*/  STL [R1+0x12d0], R5 ;  /* 0x0012d00501007387 */ /* 0x008fe80000100800 */
[----:B------:R-:W-:Y:S04]  /*9730*/  STL.64 [R1+0xde0], R74 ;  /* 0x000de04a01007387 */ /* 0x000fe80000100a00 */
[----:B------:R-:W-:Y:S04]  /*9740*/  STL.64 [R1+0xdd8], R72 ;  /* 0x000dd84801007387 */ /* 0x000fe80000100a00 */
[----:B------:R-:W-:Y:S04]  /*9750*/  STL.64 [R1+0xdd0], R70 ;  /* 0x000dd04601007387 */ /* 0x000fe80000100a00 */
[----:B------:R-:W-:Y:S04]  /*9760*/  STL.64 [R1+0xdc8], R64 ;  /* 0x000dc84001007387 */ /* 0x000fe80000100a00 */
[----:B------:R-:W3:Y:S01]  /*9770*/  LDL.LU R4, [R1+0x3e0] ;  /* 0x0003e00001047983 */ /* 0x000ee20000300800 */
[C---:B0-----:R-:W-:Y:S01]  /*9780*/  IMAD.SHL.U32 R0, R59.reuse, 0x2, RZ ;  /* 0x000000023b007824 */ /* 0x041fe200078e00ff */
[----:B------:R-:W-:-:S04]  /*9790*/  LOP3.LUT R58, R59, 0x40, RZ, 0xc0, !PT ;  /* 0x000000403b3a7812 */ /* 0x000fc800078ec0ff */
[----:B------:R-:W-:-:S05]  /*97a0*/  LOP3.LUT R60, R0, 0x7e, RZ, 0xc0, !PT ;  /* 0x0000007e003c7812 */ /* 0x000fca00078ec0ff */
[----:B------:R-:W-:Y:S01]  /*97b0*/  IMAD R0, R58, 0x100, R60 ;  /* 0x000001003a007824 */ /* 0x000fe200078e023c */
[----:B--2---:R0:W-:Y:S04]  /*97c0*/  STL [R1+0x1494], R7 ;  /* 0x0014940701007387 */ /* 0x0041e80000100800 */
[----:B0-----:R-:W2:Y:S04]  /*97d0*/  LDL.LU R7, [R1+0x3dc] ;  /* 0x0003dc0001077983 */ /* 0x001ea80000300800 */
[----:B------:R-:W2:Y:S04]  /*97e0*/  LDL.LU R58, [R1+0x3d8] ;  /* 0x0003d800013a7983 */ /* 0x000ea80000300800 */
[----:B------:R-:W3:Y:S04]  /*97f0*/  LDL.LU R74, [R1+0x3d4] ;  /* 0x0003d400014a7983 */ /* 0x000ee80000300800 */
[----:B------:R-:W3:Y:S04]  /*9800*/  LDL.LU R75, [R1+0x3d0] ;  /* 0x0003d000014b7983 */ /* 0x000ee80000300800 */
[----:B------:R-:W3:Y:S04]  /*9810*/  LDL.LU R93, [R1+0x3cc] ;  /* 0x0003cc00015d7983 */ /* 0x000ee80000300800 */
[----:B------:R-:W3:Y:S04]  /*9820*/  LDL.LU R92, [R1+0x3c8] ;  /* 0x0003c800015c7983 */ /* 0x000ee80000300800 */
[----:B------:R-:W3:Y:S04]  /*9830*/  LDL.LU R72, [R1+0x364] ;  /* 0x0003640001487983 */ /* 0x000ee80000300800 */
[----:B------:R-:W3:Y:S04]  /*9840*/  LDL.LU R73, [R1+0x360] ;  /* 0x0003600001497983 */ /* 0x000ee80000300800 */
[----:B----4-:R0:W-:Y:S04]  /*9850*/  STL [R1+0x14a0], R12 ;  /* 0x0014a00c01007387 */ /* 0x0101e80000100800 */
[----:B0-----:R-:W4:Y:S04]  /*9860*/  LDL.LU R12, [R1+0x35c] ;  /* 0x00035c00010c7983 */ /* 0x001f280000300800 */
[----:B------:R-:W4:Y:S04]  /*9870*/  LDL.LU R70, [R1+0x358] ;  /* 0x0003580001467983 */ /* 0x000f280000300800 */
[----:B------:R-:W4:Y:S04]  /*9880*/  LDL.LU R71, [R1+0x354] ;  /* 0x0003540001477983 */ /* 0x000f280000300800 */
[----:B------:R0:W-:Y:S04]  /*9890*/  STL [R1+0x1498], R9 ;  /* 0x0014980901007387 */ /* 0x0001e80000100800 */
[----:B0-----:R-:W4:Y:S04]  /*98a0*/  LDL.LU R9, [R1+0x350] ;  /* 0x0003500001097983 */ /* 0x001f280000300800 */
[----:B------:R-:W4:Y:S04]  /*98b0*/  LDL.LU R65, [R1+0x34c] ;  /* 0x00034c0001417983 */ /* 0x000f280000300800 */
[----:B------:R-:W4:Y:S04]  /*98c0*/  LDL.LU R64, [R1+0x348] ;  /* 0x0003480001407983 */ /* 0x000f280000300800 */
[----:B------:R0:W-:Y:S04]  /*98d0*/  STL [R1+0x149c], R10 ;  /* 0x00149c0a01007387 */ /* 0x0001e80000100800 */
[----:B0-----:R-:W4:Y:S04]  /*98e0*/  LDL.LU R10, [R1+0x344] ;  /* 0x00034400010a7983 */ /* 0x001f280000300800 */
[----:B------:R-:W4:Y:S04]  /*98f0*/  LDL.LU R91, [R1+0x340] ;  /* 0x00034000015b7983 */ /* 0x000f280000300800 */
[----:B------:R-:W4:Y:S04]  /*9900*/  LDL.LU R68, [R1+0x33c] ;  /* 0x00033c0001447983 */ /* 0x000f280000300800 */
[----:B------:R-:W4:Y:S01]  /*9910*/  LDL.LU R60, [R1+0x338] ;  /* 0x00033800013c7983 */ /* 0x000f220000300800 */
[----:B------:R-:W-:-:S04]  /*9920*/  @!UP0 UIADD3 UR8, UPT, UPT, -UR8, 0x100000, URZ ;  /* 0x0010000008088890 */ /* 0x000fc8000fffe1ff */
[----:B------:R-:W-:Y:S02]  /*9930*/  @!UP0 USHF.L.U32 UR9, UR8, 0xb, URZ ;  /* 0x0000000b08098899 */ /* 0x000fe400080006ff */
[----:B------:R-:W-:Y:S01]  /*9940*/  @!UP0 USHF.L.U32 UR8, UR8, 0x1, URZ ;  /* 0x0000000108088899 */ /* 0x000fe200080006ff */
[----:B------:R-:W-:-:S11]  /*9950*/  VOTEU.ALL UP0, P6 ;  /* 0x0000000000ff7886 */ /* 0x000fd60003000000 */
[----:B------:R0:W1:Y:S01]  /*9960*/  @!UP0 SYNCS.EXCH.64 URZ, [UR76+0x48008], UR8 ;  /* 0x048008084cff85b2 */ /* 0x0000620008000100 */
[----:B--2---:R2:W-:Y:S04]  /*9970*/  STS.U16 [R0+UR76+0x10000], R58 ;  /* 0x0100003a00007988 */ /* 0x0045e8000800044c */
[----:B--2---:R-:W2:Y:S04]  /*9980*/  LDL.LU R58, [R1+0x334] ;  /* 0x00033400013a7983 */ /* 0x004ea80000300800 */
[----:B---3--:R3:W-:Y:S04]  /*9990*/  STS.U16 [R0+UR76], R4 ;  /* 0x0000000400007988 */ /* 0x0087e8000800044c */
[----:B------:R0:W-:Y:S04]  /*99a0*/  STS.U16 [R0+UR76+0x8000], R7 ;  /* 0x0080000700007988 */ /* 0x0001e8000800044c */
[----:B---3--:R-:W3:Y:S04]  /*99b0*/  LDL.LU R4, [R1+0x330] ;  /* 0x0003300001047983 */ /* 0x008ee80000300800 */
[----:B0-----:R-:W3:Y:S04]  /*99c0*/  LDL.LU R7, [R1+0x32c] ;  /* 0x00032c0001077983 */ /* 0x001ee80000300800 */
[----:B------:R-:W-:Y:S04]  /*99d0*/  STS.U16 [R0+UR76+0x18000], R74 ;  /* 0x0180004a00007988 */ /* 0x000fe8000800044c */
[----:B------:R-:W-:Y:S04]  /*99e0*/  STS.U16 [R0+UR76+0x400], R75 ;  /* 0x0004004b00007988 */ /* 0x000fe8000800044c */
[----:B------:R-:W-:Y:S04]  /*99f0*/  STS.U16 [R0+UR76+0x8400], R93 ;  /* 0x0084005d00007988 */ /* 0x000fe8000800044c */
[----:B----4-:R0:W-:Y:S04]  /*9a00*/  STS.U16 [R0+UR76+0x11000], R60 ;  /* 0x0110003c00007988 */ /* 0x0101e8000800044c */
[----:B0-----:R-:W4:Y:S04]  /*9a10*/  LDL.LU R60, [R1+0x328] ;  /* 0x00032800013c7983 */ /* 0x001f280000300800 */
[----:B------:R-:W4:Y:S04]  /*9a20*/  LDL.LU R74, [R1+0x324] ;  /* 0x00032400014a7983 */ /* 0x000f280000300800 */
[----:B------:R-:W4:Y:S04]  /*9a30*/  LDL.LU R75, [R1+0x320] ;  /* 0x00032000014b7983 */ /* 0x000f280000300800 */
[----:B------:R0:W-:Y:S04]  /*9a40*/  STS.U16 [R0+UR76+0x10400], R92 ;  /* 0x0104005c00007988 */ /* 0x0001e8000800044c */
[----:B------:R-:W4:Y:S04]  /*9a50*/  LDL.LU R93, [R1+0x31c] ;  /* 0x00031c00015d7983 */ /* 0x000f280000300800 */
[----:B------:R1:W-:Y:S04]  /*9a60*/  STS.U16 [R0+UR76+0x18400], R72 ;  /* 0x0184004800007988 */ /* 0x0003e8000800044c */
[----:B0-----:R-:W4:Y:S04]  /*9a70*/  LDL.LU R92, [R1+0x318] ;  /* 0x00031800015c7983 */ /* 0x001f280000300800 */
[----:B------:R0:W-:Y:S04]  /*9a80*/  STS.U16 [R0+UR76+0x800], R73 ;  /* 0x0008004900007988 */ /* 0x0001e8000800044c */
[----:B-1----:R-:W4:Y:S04]  /*9a90*/  LDL.LU R72, [R1+0x314] ;  /* 0x0003140001487983 */ /* 0x002f280000300800 */
        /* <DEDUP_REMOVED lines=18> */
[----:B-1----:R-:W4:Y:S04]  /*9bc0*/  LDL.LU R68, [R1+0x2ec] ;  /* 0x0002ec0001447983 */ /* 0x002f280000300800 */
[----:B--2---:R0:W-:Y:S04]  /*9bd0*/  STS.U16 [R0+UR76+0x19000], R58 ;  /* 0x0190003a00007988 */ /* 0x0041e8000800044c */
[----:B0-----:R-:W2:Y:S04]  /*9be0*/  LDL.LU R58, [R1+0x2e8] ;  /* 0x0002e800013a7983 */ /* 0x001ea80000300800 */
[----:B---3--:R-:W-:Y:S04]  /*9bf0*/  STS.U16 [R0+UR76+0x1400], R4 ;  /* 0x0014000400007988 */ /* 0x008fe8000800044c */
[----:B------:R-:W-:Y:S04]  /*9c00*/  STS.U16 [R0+UR76+0x9400], R7 ;  /* 0x0094000700007988 */ /* 0x000fe8000800044c */
[----:B----4-:R0:W-:Y:S04]  /*9c10*/  STS.U16 [R0+UR76+0x11400], R60 ;  /* 0x0114003c00007988 */ /* 0x0101e8000800044c */
[----:B0-----:R-:W3:Y:S04]  /*9c20*/  LDL.LU R60, [R1+0x2e4] ;  /* 0x0002e400013c7983 */ /* 0x001ee80000300800 */
[----:B------:R-:W4:Y:S04]  /*9c30*/  LDL.LU R4, [R1+0x2e0] ;  /* 0x0002e00001047983 */ /* 0x000f280000300800 */
[----:B------:R-:W3:Y:S04]  /*9c40*/  LDL.LU R7, [R1+0x2dc] ;  /* 0x0002dc0001077983 */ /* 0x000ee80000300800 */
[----:B--2---:R0:W-:Y:S04]  /*9c50*/  STS.U16 [R0+UR76+0x12400], R58 ;  /* 0x0124003a00007988 */ /* 0x0041e8000800044c */
[----:B0-----:R-:W2:Y:S04]  /*9c60*/  LDL.LU R58, [R1+0x2d8] ;  /* 0x0002d800013a7983 */ /* 0x001ea80000300800 */
[----:B------:R0:W-:Y:S04]  /*9c70*/  STS.U16 [R0+UR76+0x19400], R74 ;  /* 0x0194004a00007988 */ /* 0x0001e8000800044c */
[----:B------:R1:W-:Y:S04]  /*9c80*/  STS.U16 [R0+UR76+0x1800], R75 ;  /* 0x0018004b00007988 */ /* 0x0003e8000800044c */
[----:B------:R1:W-:Y:S04]  /*9c90*/  STS.U16 [R0+UR76+0x9800], R93 ;  /* 0x0098005d00007988 */ /* 0x0003e8000800044c */
[----:B0-----:R-:W4:Y:S04]  /*9ca0*/  LDL.LU R74, [R1+0x2d4] ;  /* 0x0002d400014a7983 */ /* 0x001f280000300800 */
[----:B-1----:R-:W4:Y:S04]  /*9cb0*/  LDL.LU R75, [R1+0x2d0] ;  /* 0x0002d000014b7983 */ /* 0x002f280000300800 */
        /* <DEDUP_REMOVED lines=18> */
[----:B------:R-:W-:Y:S04]  /*9de0*/  STS.U16 [R0+UR76+0x1a000], R10 ;  /* 0x01a0000a00007988 */ /* 0x000fe8000800044c */
[----:B---3--:R1:W-:Y:S04]  /*9df0*/  STS.U16 [R0+UR76+0x1a400], R60 ;  /* 0x01a4003c00007988 */ /* 0x0083e8000800044c */
[----:B0-----:R-:W3:Y:S04]  /*9e00*/  LDL.LU R64, [R1+0x248] ;  /* 0x0002480001407983 */ /* 0x001ee80000300800 */
[----:B------:R0:W-:Y:S01]  /*9e10*/  STS.U16 [R0+UR76+0x2400], R91 ;  /* 0x0024005b00007988 */ /* 0x0001e2000800044c */
[----:B-1----:R-:W-:Y:S01]  /*9e20*/  MOV R60, R63 ;  /* 0x0000003f003c7202 */ /* 0x002fe20000000f00 */
[----:B------:R-:W-:-:S02]  /*9e30*/  IMAD.MOV.U32 R63, RZ, RZ, R66 ;  /* 0x000000ffff3f7224 */ /* 0x000fc400078e0042 */
[----:B------:R-:W3:Y:S01]  /*9e40*/  LDL.LU R10, [R1+0x244] ;  /* 0x00024400010a7983 */ /* 0x000ee20000300800 */
[----:B------:R-:W-:-:S03]  /*9e50*/  IMAD.MOV.U32 R66, RZ, RZ, R57 ;  /* 0x000000ffff427224 */ /* 0x000fc600078e0039 */
[----:B------:R1:W-:Y:S04]  /*9e60*/  STS.U16 [R0+UR76+0xa400], R68 ;  /* 0x00a4004400007988 */ /* 0x0003e8000800044c */
[----:B0-----:R-:W3:Y:S04]  /*9e70*/  LDL.LU R91, [R1+0x234] ;  /* 0x00023400015b7983 */ /* 0x001ee80000300800 */
[----:B-1----:R-:W3:Y:S04]  /*9e80*/  LDL.LU R68, [R1+0x230] ;  /* 0x0002300001447983 */ /* 0x002ee80000300800 */
[----:B------:R-:W3:Y:S04]  /*9e90*/  LDL.LU R57, [R1+0x22c] ;  /* 0x00022c0001397983 */ /* 0x000ee80000300800 */
[----:B--2---:R0:W-:Y:S04]  /*9ea0*/  STS.U16 [R0+UR76+0x12800], R58 ;  /* 0x0128003a00007988 */ /* 0x0041e8000800044c */
[----:B0-----:R-:W2:Y:S04]  /*9eb0*/  LDL.LU R58, [R1+0x228] ;  /* 0x00022800013a7983 */ /* 0x001ea80000300800 */
[----:B----4-:R-:W-:Y:S04]  /*9ec0*/  STS.U16 [R0+UR76+0x2800], R4 ;  /* 0x0028000400007988 */ /* 0x010fe8000800044c */
[----:B------:R-:W-:Y:S04]  /*9ed0*/  STS.U16 [R0+UR76+0x1a800], R74 ;  /* 0x01a8004a00007988 */ /* 0x000fe8000800044c */
        /* <DEDUP_REMOVED lines=9> */
[----:B---3--:R0:W-:Y:S04]  /*9f70*/  STS.U16 [R0+UR76+0x13800], R57 ;  /* 0x0138003900007988 */ /* 0x0081e8000800044c */
[----:B0-----:R-:W3:Y:S04]  /*9f80*/  LDL.LU R57, [R1+0x224] ;  /* 0x0002240001397983 */ /* 0x001ee80000300800 */
[----:B------:R-:W4:Y:S04]  /*9f90*/  LDL.LU R4, [R1+0x220] ;  /* 0x0002200001047983 */ /* 0x000f280000300800 */
        /* <DEDUP_REMOVED lines=19> */
[----:B0-----:R-:W4:Y:S04]  /*a0d0*/  LDL.LU R68, [R1+0x4] ;  /* 0x0000040001447983 */ /* 0x001f280000300800 */
[----:B--2---:R0:W-:Y:S04]  /*a0e0*/  STS.U16 [R0+UR76+0x1b800], R58 ;  /* 0x01b8003a00007988 */ /* 0x0041e8000800044c */
[----:B0-----:R-:W2:Y:S04]  /*a0f0*/  LDL.LU R58, [R1] ;  /* 0x00000000013a7983 */ /* 0x001ea80000300800 */
[----:B------:R0:W-:Y:S02]  /*a100*/  STS.U16 [R0+UR76+0xa800], R7 ;  /* 0x00a8000700007988 */ /* 0x0001e4000800044c */
[----:B0-----:R-:W-:-:S02]  /*a110*/  LOP3.LUT R7, R0, 0x10, RZ, 0x3c, !PT ;  /* 0x0000001000077812 */ /* 0x001fc400078e3cff */
[----:B---3--:R0:W-:Y:S04]  /*a120*/  STS.U16 [R0+UR76+0x3c00], R57 ;  /* 0x003c003900007988 */ /* 0x0081e8000800044c */
[----:B0-----:R-:W3:Y:S04]  /*a130*/  LDL.LU R57, [R1+0x25ac] ;  /* 0x0025ac0001397983 */ /* 0x001ee80000300800 */
[----:B----4-:R-:W-:Y:S04]  /*a140*/  STS.U16 [R0+UR76+0xbc00], R4 ;  /* 0x00bc000400007988 */ /* 0x010fe8000800044c */
[----:B------:R-:W-:Y:S04]  /*a150*/  STS.U16 [R0+UR76+0x13c00], R74 ;  /* 0x013c004a00007988 */ /* 0x000fe8000800044c */
[----:B------:R-:W-:Y:S04]  /*a160*/  STS.U16 [R0+UR76+0x1bc00], R75 ;  /* 0x01bc004b00007988 */ /* 0x000fe8000800044c */
[----:B------:R-:W-:Y:S04]  /*a170*/  STS.U16 [R7+UR76+0x480], R93 ;  /* 0x0004805d07007988 */ /* 0x000fe8000800044c */
[----:B------:R-:W-:Y:S04]  /*a180*/  STS.U16 [R7+UR76+0x8480], R92 ;  /* 0x0084805c07007988 */ /* 0x000fe8000800044c */
[----:B------:R0:W-:Y:S04]  /*a190*/  STS.U16 [R7+UR76+0x10480], R72 ;  /* 0x0104804807007988 */ /* 0x0001e8000800044c */
[----:B------:R1:W-:Y:S04]  /*a1a0*/  STS.U16 [R7+UR76+0x18480], R73 ;  /* 0x0184804907007988 */ /* 0x0003e8000800044c */
[----:B------:R4:W-:Y:S04]  /*a1b0*/  STS.U16 [R7+UR76+0x880], R12 ;  /* 0x0008800c07007988 */ /* 0x0009e8000800044c */
[----:B------:R-:W-:Y:S04]  /*a1c0*/  STS.U16 [R7+UR76+0x8880], R70 ;  /* 0x0088804607007988 */ /* 0x000fe8000800044c */
[----:B------:R-:W-:Y:S04]  /*a1d0*/  STS.U16 [R7+UR76+0x10880], R71 ;  /* 0x0108804707007988 */ /* 0x000fe8000800044c */
[----:B------:R-:W-:Y:S04]  /*a1e0*/  STS.U16 [R7+UR76+0x18880], R9 ;  /* 0x0188800907007988 */ /* 0x000fe8000800044c */
[----:B------:R-:W-:Y:S04]  /*a1f0*/  STS.U16 [R7+UR76+0xc80], R65 ;  /* 0x000c804107007988 */ /* 0x000fe8000800044c */
[----:B0-----:R-:W3:Y:S04]  /*a200*/  LDL.LU R72, [R1+0x1d4] ;  /* 0x0001d40001487983 */ /* 0x001ee80000300800 */
[----:B------:R-:W-:Y:S04]  /*a210*/  STS.U16 [R7+UR76+0x8c80], R64 ;  /* 0x008c804007007988 */ /* 0x000fe8000800044c */
[----:B-1----:R-:W3:Y:S04]  /*a220*/  LDL.LU R73, [R1+0x1d0] ;  /* 0x0001d00001497983 */ /* 0x002ee80000300800 */
[----:B------:R-:W-:Y:S04]  /*a230*/  STS.U16 [R7+UR76+0x10c80], R10 ;  /* 0x010c800a07007988 */ /* 0x000fe8000800044c */
[----:B----4-:R-:W4:Y:S04]  /*a240*/  LDL.LU R12, [R1+0x1cc] ;  /* 0x0001cc00010c7983 */ /* 0x010f280000300800 */
[----:B------:R0:W-:Y:S04]  /*a250*/  STS.U16 [R7+UR76+0x18c80], R91 ;  /* 0x018c805b07007988 */ /* 0x0001e8000800044c */
[----:B------:R1:W-:Y:S04]  /*a260*/  STS.U16 [R7+UR76+0x1080], R68 ;  /* 0x0010804407007988 */ /* 0x0003e8000800044c */
[----:B0-----:R-:W4:Y:S04]  /*a270*/  LDL.LU R91, [R1+0x1c8] ;  /* 0x0001c800015b7983 */ /* 0x001f280000300800 */
[----:B------:R-:W4:Y:S04]  /*a280*/  LDL.LU R70, [R1+0x164] ;  /* 0x0001640001467983 */ /* 0x000f280000300800 */
[----:B------:R-:W4:Y:S04]  /*a290*/  LDL.LU R71, [R1+0x160] ;  /* 0x0001600001477983 */ /* 0x000f280000300800 */
[----:B-1----:R-:W4:Y:S04]  /*a2a0*/  LDL.LU R68, [R1+0x15c] ;  /* 0x00015c0001447983 */ /* 0x002f280000300800 */
[----:B------:R-:W4:Y:S04]  /*a2b0*/  LDL.LU R9, [R1+0x158] ;  /* 0x0001580001097983 */ /* 0x000f280000300800 */
[----:B------:R-:W4:Y:S04]  /*a2c0*/  LDL.LU R65, [R1+0x154] ;  /* 0x0001540001417983 */ /* 0x000f280000300800 */
[----:B--2---:R0:W-:Y:S04]  /*a2d0*/  STS.U16 [R7+UR76+0x9080], R58 ;  /* 0x0090803a07007988 */ /* 0x0041e8000800044c */
[----:B0-----:R-:W2:Y:S04]  /*a2e0*/  LDL.LU R58, [R1+0x150] ;  /* 0x00015000013a7983 */ /* 0x001ea80000300800 */
[----:B------:R-:W2:Y:S04]  /*a2f0*/  LDL.LU R64, [R1+0x14c] ;  /* 0x00014c0001407983 */ /* 0x000ea80000300800 */
[----:B------:R-:W2:Y:S01]  /*a300*/  LDL.LU R10, [R1+0x148] ;  /* 0x00014800010a7983 */ /* 0x000ea20000300800 */
[----:B------:R-:W-:-:S03]  /*a310*/  LOP3.LUT R4, R0, 0x20, RZ, 0x3c, !PT ;  /* 0x0000002000047812 */ /* 0x000fc600078e3cff */
[----:B---3--:R-:W-:Y:S04]  /*a320*/  STS.U16 [R7+UR76+0x11080], R57 ;  /* 0x0110803907007988 */ /* 0x008fe8000800044c */
        /* <DEDUP_REMOVED lines=28> */
[----:B------:R-:W-:Y:S04]  /*a4f0*/  STL.64 [R1+0x2220], R56 ;  /* 0x0022203801007387 */ /* 0x000fe80000100a00 */
        /* <DEDUP_REMOVED lines=38> */
[----:B----4-:R-:W-:Y:S04]  /*a760*/  STS.U16 [R7+UR76+0x10080], R12 ;  /* 0x0100800c07007988 */ /* 0x010fe8000800044c */
[----:B------:R-:W-:Y:S04]  /*a770*/  STL.64 [R1+0x24a0], R56 ;  /* 0x0024a03801007387 */ /* 0x000fe80000100a00 */
[----:B------:R0:W-:Y:S04]  /*a780*/  STS.U16 [R7+UR76+0x18080], R91 ;  /* 0x0180805b07007988 */ /* 0x0001e8000800044c */
[----:B------:R-:W-:Y:S04]  /*a790*/  STS.U16 [R4+UR76+0x100], R70 ;  /* 0x0001004604007988 */ /* 0x000fe8000800044c */
[----:B------:R-:W-:Y:S04]  /*a7a0*/  STS.U16 [R4+UR76+0x8100], R71 ;  /* 0x0081004704007988 */ /* 0x000fe8000800044c */
[----:B0-----:R-:W3:Y:S04]  /*a7b0*/  LDL.LU R91, [R1+0x144] ;  /* 0x00014400015b7983 */ /* 0x001ee80000300800 */
[----:B------:R0:W-:Y:S04]  /*a7c0*/  STS.U16 [R4+UR76+0x10100], R68 ;  /* 0x0101004404007988 */ /* 0x0001e8000800044c */
[----:B------:R-:W-:Y:S04]  /*a7d0*/  STS.U16 [R4+UR76+0x18100], R9 ;  /* 0x0181000904007988 */ /* 0x000fe8000800044c */
[----:B0-----:R-:W4:Y:S04]  /*a7e0*/  LDL.LU R68, [R1+0x140] ;  /* 0x0001400001447983 */ /* 0x001f280000300800 */
[----:B------:R-:W-:Y:S04]  /*a7f0*/  STS.U16 [R4+UR76+0x500], R65 ;  /* 0x0005004104007988 */ /* 0x000fe8000800044c */
[----:B--2---:R0:W-:Y:S04]  /*a800*/  STS.U16 [R4+UR76+0x8500], R58 ;  /* 0x0085003a04007988 */ /* 0x0041e8000800044c */
[----:B0-----:R-:W2:Y:S04]  /*a810*/  LDL.LU R58, [R1+0x13c] ;  /* 0x00013c00013a7983 */ /* 0x001ea80000300800 */
[----:B------:R-:W2:Y:S04]  /*a820*/  LDL.LU R7, [R1+0x138] ;  /* 0x0001380001077983 */ /* 0x000ea80000300800 */
[----:B------:R-:W2:Y:S04]  /*a830*/  LDL.LU R74, [R1+0x124] ;  /* 0x00012400014a7983 */ /* 0x000ea80000300800 */
[----:B------:R-:W2:Y:S04]  /*a840*/  LDL.LU R75, [R1+0x120] ;  /* 0x00012000014b7983 */ /* 0x000ea80000300800 */
[----:B------:R-:W2:Y:S04]  /*a850*/  LDL.LU R93, [R1+0x11c] ;  /* 0x00011c00015d7983 */ /* 0x000ea80000300800 */
[----:B------:R-:W2:Y:S04]  /*a860*/  LDL.LU R92, [R1+0x118] ;  /* 0x00011800015c7983 */ /* 0x000ea80000300800 */
[----:B------:R-:W2:Y:S04]  /*a870*/  LDL.LU R72, [R1+0x114] ;  /* 0x0001140001487983 */ /* 0x000ea80000300800 */
[----:B------:R-:W-:Y:S04]  /*a880*/  STS.U16 [R4+UR76+0x10500], R64 ;  /* 0x0105004004007988 */ /* 0x000fe8000800044c */
[----:B------:R-:W2:Y:S04]  /*a890*/  LDL.LU R73, [R1+0x110] ;  /* 0x0001100001497983 */ /* 0x000ea80000300800 */
[----:B------:R0:W-:Y:S04]  /*a8a0*/  STS.U16 [R4+UR76+0x18500], R10 ;  /* 0x0185000a04007988 */ /* 0x0001e8000800044c */
[----:B------:R-:W2:Y:S04]  /*a8b0*/  LDL.LU R12, [R1+0x10c] ;  /* 0x00010c00010c7983 */ /* 0x000ea80000300800 */
[----:B0-----:R-:W2:Y:S04]  /*a8c0*/  LDL.LU R10, [R1+0x108] ;  /* 0x00010800010a7983 */ /* 0x001ea80000300800 */
[----:B------:R-:W2:Y:S04]  /*a8d0*/  LDL.LU R70, [R1+0x104] ;  /* 0x0001040001467983 */ /* 0x000ea80000300800 */
[----:B------:R-:W2:Y:S04]  /*a8e0*/  LDL.LU R71, [R1+0x100] ;  /* 0x0001000001477983 */ /* 0x000ea80000300800 */
[----:B---3--:R0:W-:Y:S04]  /*a8f0*/  STS.U16 [R4+UR76+0x900], R91 ;  /* 0x0009005b04007988 */ /* 0x0081e8000800044c */
[----:B0-----:R-:W3:Y:S04]  /*a900*/  LDL.LU R91, [R1+0xfc] ;  /* 0x0000fc00015b7983 */ /* 0x001ee80000300800 */
[----:B------:R-:W3:Y:S04]  /*a910*/  LDL.LU R9, [R1+0xf8] ;  /* 0x0000f80001097983 */ /* 0x000ee80000300800 */
[----:B----4-:R0:W-:Y:S04]  /*a920*/  STS.U16 [R4+UR76+0x8900], R68 ;  /* 0x0089004404007988 */ /* 0x0101e8000800044c */
[----:B------:R-:W4:Y:S04]  /*a930*/  LDL.LU R65, [R1+0xf4] ;  /* 0x0000f40001417983 */ /* 0x000f280000300800 */
[----:B0-----:R-:W4:Y:S04]  /*a940*/  LDL.LU R68, [R1+0xf0] ;  /* 0x0000f00001447983 */ /* 0x001f280000300800 */
[----:B--2---:R0:W-:Y:S04]  /*a950*/  STS.U16 [R4+UR76+0x10900], R58 ;  /* 0x0109003a04007988 */ /* 0x0041e8000800044c */
[----:B------:R-:W2:Y:S04]  /*a960*/  LDL.LU R64, [R1+0xec] ;  /* 0x0000ec0001407983 */ /* 0x000ea80000300800 */
[----:B0-----:R-:W2:Y:S04]  /*a970*/  LDL.LU R58, [R1+0xe8] ;  /* 0x0000e800013a7983 */ /* 0x001ea80000300800 */
        /* <DEDUP_REMOVED lines=8> */
[----:B------:R0:W-:Y:S04]  /*aa00*/  STS.U16 [R4+UR76+0x19100], R10 ;  /* 0x0191000a04007988 */ /* 0x0001e8000800044c */
[----:B------:R-:W-:Y:S04]  /*aa10*/  STS.U16 [R4+UR76+0x1500], R70 ;  /* 0x0015004604007988 */ /* 0x000fe8000800044c */
[----:B------:R-:W-:Y:S04]  /*aa20*/  STS.U16 [R4+UR76+0x9500], R71 ;  /* 0x0095004704007988 */ /* 0x000fe8000800044c */
[----:B0-----:R-:W2:Y:S04]  /*aa30*/  LDL.LU R10, [R1+0xe4] ;  /* 0x0000e400010a7983 */ /* 0x001ea80000300800 */
[----:B---3--:R0:W-:Y:S04]  /*aa40*/  STS.U16 [R4+UR76+0x11500], R91 ;  /* 0x0115005b04007988 */ /* 0x0081e8000800044c */
[----:B------:R-:W-:Y:S04]  /*aa50*/  STS.U16 [R4+UR76+0x19500], R9 ;  /* 0x0195000904007988 */ /* 0x000fe8000800044c */
[----:B0-----:R-:W3:Y:S04]  /*aa60*/  LDL.LU R91, [R1+0xe0] ;  /* 0x0000e000015b7983 */ /* 0x001ee80000300800 */
[----:B----4-:R-:W-:Y:S04]  /*aa70*/  STS.U16 [R4+UR76+0x1900], R65 ;  /* 0x0019004104007988 */ /* 0x010fe8000800044c */
[----:B------:R0:W-:Y:S04]  /*aa80*/  STS.U16 [R4+UR76+0x9900], R68 ;  /* 0x0099004404007988 */ /* 0x0001e8000800044c */
[----:B0-----:R-:W4:Y:S04]  /*aa90*/  LDL.LU R68, [R1+0xdc] ;  /* 0x0000dc0001447983 */ /* 0x001f280000300800 */
[----:B------:R-:W4:Y:S04]  /*aaa0*/  LDL.LU R7, [R1+0xd8] ;  /* 0x0000d80001077983 */ /* 0x000f280000300800 */
[----:B------:R-:W4:Y:S04]  /*aab0*/  LDL.LU R74, [R1+0xd4] ;  /* 0x0000d400014a7983 */ /* 0x000f280000300800 */
[----:B------:R-:W4:Y:S04]  /*aac0*/  LDL.LU R75, [R1+0xd0] ;  /* 0x0000d000014b7983 */ /* 0x000f280000300800 */
[----:B------:R-:W4:Y:S04]  /*aad0*/  LDL.LU R93, [R1+0xcc] ;  /* 0x0000cc00015d7983 */ /* 0x000f280000300800 */
[----:B------:R-:W4:Y:S04]  /*aae0*/  LDL.LU R92, [R1+0xc8] ;  /* 0x0000c800015c7983 */ /* 0x000f280000300800 */
[----:B------:R-:W4:Y:S04]  /*aaf0*/  LDL.LU R72, [R1+0x64] ;  /* 0x0000640001487983 */ /* 0x000f280000300800 */
[----:B--2---:R-:W-:Y:S04]  /*ab00*/  STS.U16 [R4+UR76+0x11900], R64 ;  /* 0x0119004004007988 */ /* 0x004fe8000800044c */
[----:B------:R-:W2:Y:S04]  /*ab10*/  LDL.LU R73, [R1+0x60] ;  /* 0x0000600001497983 */ /* 0x000ea80000300800 */
[----:B------:R0:W-:Y:S04]  /*ab20*/  STS.U16 [R4+UR76+0x19900], R58 ;  /* 0x0199003a04007988 */ /* 0x0001e8000800044c */
[----:B------:R-:W2:Y:S04]  /*ab30*/  LDL.LU R12, [R1+0x5c] ;  /* 0x00005c00010c7983 */ /* 0x000ea80000300800 */
[----:B0-----:R-:W2:Y:S04]  /*ab40*/  LDL.LU R58, [R1+0x58] ;  /* 0x00005800013a7983 */ /* 0x001ea80000300800 */
[----:B------:R-:W2:Y:S04]  /*ab50*/  LDL.LU R70, [R1+0x54] ;  /* 0x0000540001467983 */ /* 0x000ea80000300800 */
[----:B------:R-:W2:Y:S04]  /*ab60*/  LDL.LU R71, [R1+0x50] ;  /* 0x0000500001477983 */ /* 0x000ea80000300800 */
[----:B------:R0:W-:Y:S04]  /*ab70*/  STS.U16 [R4+UR76+0x1d00], R10 ;  /* 0x001d000a04007988 */ /* 0x0001e8000800044c */
[----:B------:R-:W2:Y:S04]  /*ab80*/  LDL.LU R9, [R1+0x4c] ;  /* 0x00004c0001097983 */ /* 0x000ea80000300800 */
[----:B------:R-:W2:Y:S04]  /*ab90*/  LDL.LU R65, [R1+0x48] ;  /* 0x0000480001417983 */ /* 0x000ea80000300800 */
[----:B------:R-:W2:Y:S04]  /*aba0*/  LDL.LU R64, [R1+0x44] ;  /* 0x0000440001407983 */ /* 0x000ea80000300800 */
[----:B0-----:R-:W2:Y:S04]  /*abb0*/  LDL.LU R10, [R1+0x40] ;  /* 0x00004000010a7983 */ /* 0x001ea80000300800 */
[----:B---3--:R0:W-:Y:S04]  /*abc0*/  STS.U16 [R4+UR76+0x9d00], R91 ;  /* 0x009d005b04007988 */ /* 0x0081e8000800044c */
[----:B0-----:R-:W3:Y:S04]  /*abd0*/  LDL.LU R91, [R1+0x3c] ;  /* 0x00003c00015b7983 */ /* 0x001ee80000300800 */
[----:B----4-:R0:W-:Y:S04]  /*abe0*/  STS.U16 [R4+UR76+0x11d00], R68 ;  /* 0x011d004404007988 */ /* 0x0101e8000800044c */
[----:B------:R-:W-:Y:S04]  /*abf0*/  STS.U16 [R4+UR76+0x19d00], R7 ;  /* 0x019d000704007988 */ /* 0x000fe8000800044c */
[----:B------:R-:W-:Y:S04]  /*ac00*/  STS.U16 [R4+UR76+0x2100], R74 ;  /* 0x0021004a04007988 */ /* 0x000fe8000800044c */
[----:B------:R-:W-:Y:S04]  /*ac10*/  STS.U16 [R4+UR76+0xa100], R75 ;  /* 0x00a1004b04007988 */ /* 0x000fe8000800044c */
[----:B------:R-:W-:Y:S04]  /*ac20*/  STS.U16 [R4+UR76+0x12100], R93 ;  /* 0x0121005d04007988 */ /* 0x000fe8000800044c */
[----:B------:R-:W-:Y:S04]  /*ac30*/  STS.U16 [R4+UR76+0x1a100], R92 ;  /* 0x01a1005c04007988 */ /* 0x000fe8000800044c */
[----:B------:R-:W-:Y:S04]  /*ac40*/  STS.U16 [R4+UR76+0x2500], R72 ;  /* 0x0025004804007988 */ /* 0x000fe8000800044c */
[----:B0-----:R-:W4:Y:S04]  /*ac50*/  LDL.LU R68, [R1+0x38] ;  /* 0x0000380001447983 */ /* 0x001f280000300800 */
[----:B--2---:R-:W-:Y:S04]  /*ac60*/  STS.U16 [R4+UR76+0xa500], R73 ;  /* 0x00a5004904007988 */ /* 0x004fe8000800044c */
[----:B------:R-:W-:Y:S04]  /*ac70*/  STS.U16 [R4+UR76+0x12500], R12 ;  /* 0x0125000c04007988 */ /* 0x000fe8000800044c */
[----:B------:R0:W-:Y:S04]  /*ac80*/  STS.U16 [R4+UR76+0x1a500], R58 ;  /* 0x01a5003a04007988 */ /* 0x0001e8000800044c */
[----:B------:R-:W-:Y:S04]  /*ac90*/  STS.U16 [R4+UR76+0x2900], R70 ;  /* 0x0029004604007988 */ /* 0x000fe8000800044c */
[----:B0-----:R-:W2:Y:S04]  /*aca0*/  LDL.LU R58, [R1+0x34] ;  /* 0x00003400013a7983 */ /* 0x001ea80000300800 */
[----:B------:R0:W-:Y:S04]  /*acb0*/  STS.U16 [R4+UR76+0xa900], R71 ;  /* 0x00a9004704007988 */ /* 0x0001e8000800044c */
[----:B0-----:R-:W2:Y:S04]  /*acc0*/  LDL.LU R71, [R1+0x30] ;  /* 0x0000300001477983 */ /* 0x001ea80000300800 */
[----:B------:R-:W2:Y:S04]  /*acd0*/  LDL.LU R70, [R1+0x2c] ;  /* 0x00002c0001467983 */ /* 0x000ea80000300800 */
[----:B------:R-:W2:Y:S04]  /*ace0*/  LDL.LU R92, [R1+0x28] ;  /* 0x00002800015c7983 */ /* 0x000ea80000300800 */
[----:B------:R0:W-:Y:S04]  /*acf0*/  STS.U16 [R4+UR76+0x12900], R9 ;  /* 0x0129000904007988 */ /* 0x0001e8000800044c */
[----:B------:R-:W2:Y:S04]  /*ad00*/  LDL.LU R93, [R1+0x24] ;  /* 0x00002400015d7983 */ /* 0x000ea80000300800 */
[----:B------:R-:W-:Y:S04]  /*ad10*/  STS.U16 [R4+UR76+0x1a900], R65 ;  /* 0x01a9004104007988 */ /* 0x000fe8000800044c */
[----:B------:R-:W2:Y:S04]  /*ad20*/  LDL.LU R12, [R1+0x20] ;  /* 0x00002000010c7983 */ /* 0x000ea80000300800 */
[----:B------:R1:W-:Y:S04]  /*ad30*/  STS.U16 [R4+UR76+0x2d00], R64 ;  /* 0x002d004004007988 */ /* 0x0003e8000800044c */
[----:B0-----:R-:W2:Y:S04]  /*ad40*/  LDL.LU R9, [R1+0x1c] ;  /* 0x00001c0001097983 */ /* 0x001ea80000300800 */
[----:B------:R0:W-:Y:S04]  /*ad50*/  STS.U16 [R4+UR76+0xad00], R10 ;  /* 0x00ad000a04007988 */ /* 0x0001e8000800044c */
[----:B-1----:R-:W2:Y:S04]  /*ad60*/  LDL.LU R64, [R1+0x18] ;  /* 0x0000180001407983 */ /* 0x002ea80000300800 */
[----:B------:R-:W2:Y:S04]  /*ad70*/  LDL.LU R65, [R1+0x14] ;  /* 0x0000140001417983 */ /* 0x000ea80000300800 */
[----:B0-----:R-:W2:Y:S04]  /*ad80*/  LDL.LU R10, [R1+0x10] ;  /* 0x00001000010a7983 */ /* 0x001ea80000300800 */
[----:B---3--:R0:W-:Y:S04]  /*ad90*/  STS.U16 [R4+UR76+0x12d00], R91 ;  /* 0x012d005b04007988 */ /* 0x0081e8000800044c */
[----:B0-----:R-:W3:Y:S04]  /*ada0*/  LDL.LU R91, [R1+0xc] ;  /* 0x00000c00015b7983 */ /* 0x001ee80000300800 */
[----:B------:R-:W3:Y:S04]  /*adb0*/  LDL.LU R7, [R1+0x8] ;  /* 0x0000080001077983 */ /* 0x000ee80000300800 */
[----:B----4-:R0:W-:Y:S04]  /*adc0*/  STS.U16 [R4+UR76+0x1ad00], R68 ;  /* 0x01ad004404007988 */ /* 0x0101e8000800044c */
[----:B0-----:R-:W4:Y:S04]  /*add0*/  LDL.LU R68, [R1+0x1e4] ;  /* 0x0001e40001447983 */ /* 0x001f280000300800 */
[----:B--2---:R0:W-:Y:S04]  /*ade0*/  STS.U16 [R4+UR76+0x3100], R58 ;  /* 0x0031003a04007988 */ /* 0x0041e8000800044c */
[----:B0-----:R-:W2:Y:S04]  /*adf0*/  LDL.LU R58, [R1+0x1e0] ;  /* 0x0001e000013a7983 */ /* 0x001ea80000300800 */
[----:B------:R-:W2:Y:S04]  /*ae00*/  LDL.LU R74, [R1+0x1dc] ;  /* 0x0001dc00014a7983 */ /* 0x000ea80000300800 */
[----:B------:R-:W2:Y:S04]  /*ae10*/  LDL.LU R75, [R1+0x1d8] ;  /* 0x0001d800014b7983 */ /* 0x000ea80000300800 */
[----:B------:R0:W-:Y:S04]  /*ae20*/  STS.U16 [R4+UR76+0xb100], R71 ;  /* 0x00b1004704007988 */ /* 0x0001e8000800044c */
[----:B------:R-:W2:Y:S04]  /*ae30*/  LDL.LU R72, [R1+0x204] ;  /* 0x0002040001487983 */ /* 0x000ea80000300800 */
[----:B0-----:R-:W2:Y:S04]  /*ae40*/  LDL.LU R71, [R1+0x200] ;  /* 0x0002000001477983 */ /* 0x001ea80000300800 */
[----:B------:R0:W-:Y:S04]  /*ae50*/  STS.U16 [R4+UR76+0x13100], R70 ;  /* 0x0131004604007988 */ /* 0x0001e8000800044c */
[----:B------:R-:W2:Y:S04]  /*ae60*/  LDL.LU R73, [R1+0x1fc] ;  /* 0x0001fc0001497983 */ /* 0x000ea80000300800 */
[----:B0-----:R-:W2:Y:S04]  /*ae70*/  LDL.LU R70, [R1+0x1f8] ;  /* 0x0001f80001467983 */ /* 0x001ea80000300800 */
[----:B------:R0:W-:Y:S04]  /*ae80*/  STS.U16 [R4+UR76+0x1b100], R92 ;  /* 0x01b1005c04007988 */ /* 0x0001e8000800044c */
[----:B------:R1:W-:Y:S04]  /*ae90*/  STS.U16 [R4+UR76+0x3500], R93 ;  /* 0x0035005d04007988 */ /* 0x0003e8000800044c */
[----:B------:R0:W-:Y:S04]  /*aea0*/  STS.U16 [R4+UR76+0xb500], R12 ;  /* 0x00b5000c04007988 */ /* 0x0001e8000800044c */
[----:B------:R0:W-:Y:S04]  /*aeb0*/  STS.U16 [R4+UR76+0x13500], R9 ;  /* 0x0135000904007988 */ /* 0x0001e8000800044c */
[----:B------:R0:W-:Y:S04]  /*aec0*/  STS.U16 [R4+UR76+0x1b500], R64 ;  /* 0x01b5004004007988 */ /* 0x0001e8000800044c */
[----:B------:R1:W-:Y:S04]  /*aed0*/  STS.U16 [R4+UR76+0x3900], R65 ;  /* 0x0039004104007988 */ /* 0x0003e8000800044c */
[----:B------:R1:W-:Y:S04]  /*aee0*/  STS.U16 [R4+UR76+0xb900], R10 ;  /* 0x00b9000a04007988 */ /* 0x0003e8000800044c */
[----:B0-----:R-:W2:Y:S04]  /*aef0*/  LDL.LU R92, [R1+0x25a8] ;  /* 0x0025a800015c7983 */ /* 0x001ea80000300800 */
[----:B-1----:R-:W2:Y:S04]  /*af00*/  LDL.LU R93, [R1+0x25a4] ;  /* 0x0025a400015d7983 */ /* 0x002ea80000300800 */
[----:B------:R-:W2:Y:S04]  /*af10*/  LDL.LU R12, [R1+0x25a0] ;  /* 0x0025a000010c7983 */ /* 0x000ea80000300800 */
[----:B------:R-:W2:Y:S04]  /*af20*/  LDL.LU R9, [R1+0x259c] ;  /* 0x00259c0001097983 */ /* 0x000ea80000300800 */
[----:B------:R-:W2:Y:S04]  /*af30*/  LDL.LU R64, [R1+0x2598] ;  /* 0x0025980001407983 */ /* 0x000ea80000300800 */
[----:B------:R-:W2:Y:S01]  /*af40*/  LDL.LU R65, [R1+0x2594] ;  /* 0x0025940001417983 */ /* 0x000ea20000300800 */
[----:B------:R-:W-:-:S03]  /*af50*/  PRMT R6, RZ, 0x7610, R6 ;  /* 0x00007610ff067816 */ /* 0x000fc60000000006 */
[----:B------:R-:W2:Y:S04]  /*af60*/  LDL.LU R10, [R1+0x2590] ;  /* 0x00259000010a7983 */ /* 0x000ea80000300800 */
[----:B---3--:R0:W-:Y:S04]  /*af70*/  STS.U16 [R4+UR76+0x13900], R91 ;  /* 0x0139005b04007988 */ /* 0x0081e8000800044c */
[----:B------:R1:W-:Y:S04]  /*af80*/  STS.U16 [R4+UR76+0x1b900], R7 ;  /* 0x01b9000704007988 */ /* 0x0003e8000800044c */
[----:B0-----:R-:W3:Y:S01]  /*af90*/  LDL.LU R91, [R1+0x258c] ;  /* 0x00258c00015b7983 */ /* 0x001ee20000300800 */
[----:B-1----:R-:W-:-:S03]  /*afa0*/  LOP3.LUT R7, R0, 0x30, RZ, 0x3c, !PT ;  /* 0x0000003000077812 */ /* 0x002fc600078e3cff */
[----:B----4-:R0:W-:Y:S04]  /*afb0*/  STS.U16 [R4+UR76+0x3d00], R68 ;  /* 0x003d004404007988 */ /* 0x0101e8000800044c */
[----:B0-----:R-:W4:Y:S04]  /*afc0*/  LDL.LU R68, [R1+0x2588] ;  /* 0x0025880001447983 */ /* 0x001f280000300800 */
[----:B--2---:R0:W-:Y:S04]  /*afd0*/  STS.U16 [R4+UR76+0xbd00], R58 ;  /* 0x00bd003a04007988 */ /* 0x0041e8000800044c */
[----:B------:R-:W-:Y:S04]  /*afe0*/  STS.U16 [R4+UR76+0x13d00], R74 ;  /* 0x013d004a04007988 */ /* 0x000fe8000800044c */
[----:B------:R-:W-:Y:S04]  /*aff0*/  STS.U16 [R4+UR76+0x1bd00], R75 ;  /* 0x01bd004b04007988 */ /* 0x000fe8000800044c */
[----:B0-----:R-:W2:Y:S04]  /*b000*/  LDL.LU R58, [R1+0x2584] ;  /* 0x00258400013a7983 */ /* 0x001ea80000300800 */
[----:B------:R-:W-:Y:S04]  /*b010*/  STS.U16 [R7+UR76+0x180], R72 ;  /* 0x0001804807007988 */ /* 0x000fe8000800044c */
[----:B------:R0:W-:Y:S04]  /*b020*/  STS.U16 [R7+UR76+0x8180], R71 ;  /* 0x0081804707007988 */ /* 0x0001e8000800044c */
[----:B------:R-:W-:Y:S01]  /*b030*/  STS.U16 [R7+UR76+0x10180], R73 ;  /* 0x0101804907007988 */ /* 0x000fe2000800044c */
[----:B0-----:R-:W-:-:S03]  /*b040*/  IMAD R71, R90, 0xb, RZ ;  /* 0x0000000b5a477824 */ /* 0x001fc600078e02ff */
[----:B------:R0:W-:Y:S02]  /*b050*/  STS.U16 [R7+UR76+0x18180], R70 ;  /* 0x0181804607007988 */ /* 0x0001e4000800044c */
[----:B0-----:R-:W-:-:S05]  /*b060*/  IMAD.WIDE R70, R71, 0x2, R82 ;  /* 0x0000000247467825 */ /* 0x001fca00078e0252 */
[----:B------:R0:W3:Y:S01]  /*b070*/  @!P5 LDG.E.U16 R6, desc[UR6][R70.64] ;  /* 0x000000064606d981 */ /* 0x0000e2000c1e1500 */
[----:B------:R-:W-:-:S05]  /*b080*/  VIADD R4, R11, 0xfffffff1 ;  /* 0xfffffff10b047836 */ /* 0x000fca0000000000 */
[----:B------:R-:W-:Y:S01]  /*b090*/  ISETP.GE.U32.AND P5, PT, R4, 0x7fffff72, PT ;  /* 0x7fffff720400780c */ /* 0x000fe20003fa6070 */
[----:B------:R-:W-:-:S04]  /*b0a0*/  IMAD R4, R90, 0xc, RZ ;  /* 0x0000000c5a047824 */ /* 0x000fc800078e02ff */
[----:B------:R-:W-:Y:S01]  /*b0b0*/  IMAD.WIDE R74, R4, 0x2, R86 ;  /* 0x00000002044a7825 */ /* 0x000fe200078e0256 */
[----:B------:R-:W-:-:S03]  /*b0c0*/  PRMT R92, RZ, 0x7610, R92 ;  /* 0x00007610ff5c7816 */ /* 0x000fc6000000005c */
[----:B------:R-:W-:Y:S01]  /*b0d0*/  IMAD.WIDE R72, R4, 0x2, R84 ;  /* 0x0000000204487825 */ /* 0x000fe200078e0254 */
[----:B------:R-:W-:Y:S02]  /*b0e0*/  PRMT R93, RZ, 0x7610, R93 ;  /* 0x00007610ff5d7816 */ /* 0x000fe4000000005d */
[----:B------:R-:W3:Y:S01]  /*b0f0*/  @!P4 LDG.E.U16 R92, desc[UR6][R74.64] ;  /* 0x000000064a5cc981 */ /* 0x000ee2000c1e1500 */
[----:B------:R-:W-:Y:S02]  /*b100*/  PRMT R64, RZ, 0x7610, R64 ;  /* 0x00007610ff407816 */ /* 0x000fe40000000040 */
[----:B------:R-:W-:-:S06]  /*b110*/  PRMT R65, RZ, 0x7610, R65 ;  /* 0x00007610ff417816 */ /* 0x000fcc0000000041 */
[----:B------:R1:W3:Y:S04]  /*b120*/  @!P4 LDG.E.U16 R65, desc[UR6][R72.64] ;  /* 0x000000064841c981 */ /* 0x0002e8000c1e1500 */
[----:B--2---:R2:W-:Y:S04]  /*b130*/  STS.U16 [R7+UR76+0x580], R58 ;  /* 0x0005803a07007988 */ /* 0x0045e8000800044c */
[----:B----4-:R4:W-:Y:S04]  /*b140*/  STS.U16 [R7+UR76+0x8580], R68 ;  /* 0x0085804407007988 */ /* 0x0109e8000800044c */
[----:B---3--:R3:W-:Y:S04]  /*b150*/  STS.U16 [R7+UR76+0x10580], R91 ;  /* 0x0105805b07007988 */ /* 0x0087e8000800044c */
[----:B--2---:R-:W2:Y:S04]  /*b160*/  LDL.LU R58, [R1+0x2580] ;  /* 0x00258000013a7983 */ /* 0x004ea80000300800 */
[----:B------:R0:W-:Y:S04]  /*b170*/  STL.64 [R1+0xd48], R70 ;  /* 0x000d484601007387 */ /* 0x0001e80000100a00 */
[----:B----4-:R-:W4:Y:S04]  /*b180*/  LDL.LU R68, [R1+0x257c] ;  /* 0x00257c0001447983 */ /* 0x010f280000300800 */
[----:B---3--:R-:W3:Y:S04]  /*b190*/  LDL.LU R91, [R1+0x2578] ;  /* 0x00257800015b7983 */ /* 0x008ee80000300800 */
[----:B------:R-:W-:Y:S01]  /*b1a0*/  STL [R1+0x21f8], R59 ;  /* 0x0021f83b01007387 */ /* 0x000fe20000100800 */
[----:B0-----:R-:W-:-:S05]  /*b1b0*/  IMAD.WIDE R70, R4, 0x2, R82 ;  /* 0x0000000204467825 */ /* 0x001fca00078e0252 */
[----:B------:R0:W2:Y:S04]  /*b1c0*/  @!P4 LDG.E.U16 R64, desc[UR6][R70.64] ;  /* 0x000000064640c981 */ /* 0x0000a8000c1e1500 */
[----:B------:R0:W-:Y:S02]  /*b1d0*/  STL [R1+0xf88], R6 ;  /* 0x000f880601007387 */ /* 0x0001e40000100800 */
[----:B0-----:R-:W-:-:S05]  /*b1e0*/  IMAD.WIDE R6, R4, 0x2, R88 ;  /* 0x0000000204067825 */ /* 0x001fca00078e0258 */
[----:B------:R0:W-:Y:S04]  /*b1f0*/  STL.64 [R1+0xd40], R6 ;  /* 0x000d400601007387 */ /* 0x0001e80000100a00 */
[----:B------:R0:W-:Y:S04]  /*b200*/  STL.64 [R1+0xd38], R74 ;  /* 0x000d384a01007387 */ /* 0x0001e80000100a00 */
[----:B------:R-:W2:Y:S04]  /*b210*/  @!P4 LDG.E.U16 R93, desc[UR6][R6.64] ;  /* 0x00000006065dc981 */ /* 0x000ea8000c1e1500 */
[----:B0-----:R-:W3:Y:S04]  /*b220*/  LDL.LU.64 R6, [R1+0x2570] ;  /* 0x0025700001067983 */ /* 0x001ee80000300a00 */
[----:B------:R1:W-:Y:S04]  /*b230*/  STL.64 [R1+0xd30], R72 ;  /* 0x000d304801007387 */ /* 0x0003e80000100a00 */
[----:B------:R-:W4:Y:S01]  /*b240*/  LDL.LU.64 R74, [R1+0x2568] ;  /* 0x00256800014a7983 */ /* 0x000f220000300a00 */
[----:B------:R-:W-:-:S02]  /*b250*/  VIADD R5, R11, 0xfffffff2 ;  /* 0xfffffff20b057836 */ /* 0x000fc40000000000 */
[----:B------:R-:W-:-:S03]  /*b260*/  VIADD R4, R11, 0xfffffff0 ;  /* 0xfffffff00b047836 */ /* 0x000fc60000000000 */
[----:B------:R-:W-:Y:S01]  /*b270*/  ISETP.GE.U32.AND P2, PT, R5, 0x7fffff73, PT ;  /* 0x7fffff730500780c */ /* 0x000fe20003f46070 */
[----:B------:R0:W-:Y:S01]  /*b280*/  STL.64 [R1+0xd28], R70 ;  /* 0x000d284601007387 */ /* 0x0001e20000100a00 */
[----:B------:R-:W-:Y:S01]  /*b290*/  ISETP.GE.U32.AND P4, PT, R4, 0x7fffff71, PT ;  /* 0x7fffff710400780c */ /* 0x000fe20003f86070 */
[----:B------:R-:W-:Y:S02]  /*b2a0*/  IMAD R4, R90, 0xd, RZ ;  /* 0x0000000d5a047824 */ /* 0x000fe400078e02ff */
[----:B------:R-:W-:Y:S02]  /*b2b0*/  STL [R1+0x1170], R92 ;  /* 0x0011705c01007387 */ /* 0x000fe40000100800 */
[----:B-1----:R-:W-:-:S04]  /*b2c0*/  IMAD.WIDE R72, R4, 0x2, R84 ;  /* 0x0000000204487825 */ /* 0x002fc800078e0254 */
[C---:B0-----:R-:W-:Y:S01]  /*b2d0*/  IMAD.WIDE R70, R4.reuse, 0x2, R82 ;  /* 0x0000000204467825 */ /* 0x041fe200078e0252 */
[----:B--2---:R0:W-:Y:S04]  /*b2e0*/  STL [R1+0x1174], R93 ;  /* 0x0011745d01007387 */ /* 0x0041e80000100800 */
[----:B------:R-:W-:Y:S04]  /*b2f0*/  STL [R1+0x1168], R64 ;  /* 0x0011684001007387 */ /* 0x000fe80000100800 */
[----:B------:R1:W-:Y:S01]  /*b300*/  STL [R1+0x116c], R65 ;  /* 0x00116c4101007387 */ /* 0x0003e20000100800 */
[----:B---3--:R-:W-:Y:S01]  /*b310*/  PRMT R6, RZ, 0x7610, R6 ;  /* 0x00007610ff067816 */ /* 0x008fe20000000006 */
[----:B0-----:R-:W-:Y:S01]  /*b320*/  IMAD.WIDE R92, R4, 0x2, R88 ;  /* 0x00000002045c7825 */ /* 0x001fe200078e0258 */
[----:B------:R-:W-:-:S02]  /*b330*/  PRMT R7, RZ, 0x7610, R7 ;  /* 0x00007610ff077816 */ /* 0x000fc40000000007 */
[----:B----4-:R-:W-:Y:S01]  /*b340*/  PRMT R75, RZ, 0x7610, R75 ;  /* 0x00007610ff4b7816 */ /* 0x010fe2000000004b */
[----:B-1----:R-:W-:Y:S01]  /*b350*/  IMAD.WIDE R64, R4, 0x2, R86 ;  /* 0x0000000204407825 */ /* 0x002fe200078e0256 */
[----:B------:R-:W-:Y:S01]  /*b360*/  PRMT R74, RZ, 0x7610, R74 ;  /* 0x00007610ff4a7816 */ /* 0x000fe2000000004a */
[----:B------:R0:W-:Y:S04]  /*b370*/  STL.64 [R1+0xd20], R92 ;  /* 0x000d205c01007387 */ /* 0x0001e80000100a00 */
[----:B------:R-:W2:Y:S04]  /*b380*/  @!P2 LDG.E.U16 R6, desc[UR6][R70.64] ;  /* 0x000000064606a981 */ /* 0x000ea8000c1e1500 */
[----:B------:R1:W-:Y:S04]  /*b390*/  STL.64 [R1+0xd18], R64 ;  /* 0x000d184001007387 */ /* 0x0003e80000100a00 */
[----:B------:R-:W3:Y:S04]  /*b3a0*/  @!P2 LDG.E.U16 R75, desc[UR6][R92.64] ;  /* 0x000000065c4ba981 */ /* 0x000ee8000c1e1500 */
[----:B------:R4:W3:Y:S04]  /*b3b0*/  @!P2 LDG.E.U16 R7, desc[UR6][R72.64] ;  /* 0x000000064807a981 */ /* 0x0008e8000c1e1500 */
[----:B------:R-:W3:Y:S04]  /*b3c0*/  @!P2 LDG.E.U16 R74, desc[UR6][R64.64] ;  /* 0x00000006404aa981 */ /* 0x000ee8000c1e1500 */
[----:B0-----:R-:W3:Y:S04]  /*b3d0*/  LDL.LU.64 R92, [R1+0x2560] ;  /* 0x00256000015c7983 */ /* 0x001ee80000300a00 */
[----:B------:R4:W-:Y:S04]  /*b3e0*/  STL.64 [R1+0xd10], R72 ;  /* 0x000d104801007387 */ /* 0x0009e80000100a00 */
[----:B-1----:R-:W3:Y:S01]  /*b3f0*/  LDL.LU.64 R64, [R1+0x2558] ;  /* 0x0025580001407983 */ /* 0x002ee20000300a00 */
[----:B------:R-:W-:-:S03]  /*b400*/  VIADD R4, R11, 0xffffffec ;  /* 0xffffffec0b047836 */ /* 0x000fc60000000000 */
[----:B------:R0:W-:Y:S02]  /*b410*/  STL.64 [R1+0xd08], R70 ;  /* 0x000d084601007387 */ /* 0x0001e40000100a00 */
[----:B------:R-:W-:Y:S01]  /*b420*/  ISETP.GE.U32.AND P2, PT, R4, 0x7fffff6d, PT ;  /* 0x7fffff6d0400780c */ /* 0x000fe20003f46070 */
[----:B------:R-:W-:-:S04]  /*b430*/  IMAD R4, R90, 0xe, RZ ;  /* 0x0000000e5a047824 */ /* 0x000fc800078e02ff */
[----:B----4-:R-:W-:-:S04]  /*b440*/  IMAD.WIDE R72, R4, 0x2, R86 ;  /* 0x0000000204487825 */ /* 0x010fc800078e0256 */
[C---:B0-----:R-:W-:Y:S01]  /*b450*/  IMAD.WIDE R70, R4.reuse, 0x2, R82 ;  /* 0x0000000204467825 */ /* 0x041fe200078e0252 */
[----:B--2---:R-:W-:Y:S04]  /*b460*/  STL [R1+0x1258], R6 ;  /* 0x0012580601007387 */ /* 0x004fe80000100800 */
[----:B---3--:R0:W-:Y:S04]  /*b470*/  STL [R1+0x125c], R7 ;  /* 0x00125c0701007387 */ /* 0x0081e80000100800 */
[----:B------:R-:W-:Y:S01]  /*b480*/  STL [R1+0x1260], R74 ;  /* 0x0012604a01007387 */ /* 0x000fe20000100800 */
[----:B------:R-:W-:Y:S01]  /*b490*/  PRMT R93, RZ, 0x7610, R93 ;  /* 0x00007610ff5d7816 */ /* 0x000fe2000000005d */
[----:B0-----:R-:W-:Y:S01]  /*b4a0*/  IMAD.WIDE R6, R4, 0x2, R88 ;  /* 0x0000000204067825 */ /* 0x001fe200078e0258 */
[----:B------:R-:W-:Y:S01]  /*b4b0*/  PRMT R92, RZ, 0x7610, R92 ;  /* 0x00007610ff5c7816 */ /* 0x000fe2000000005c */
[----:B------:R0:W-:Y:S04]  /*b4c0*/  STL [R1+0x1264], R75 ;  /* 0x0012644b01007387 */ /* 0x0001e80000100800 */
[----:B------:R1:W-:Y:S01]  /*b4d0*/  STL.64 [R1+0xd00], R6 ;  /* 0x000d000601007387 */ /* 0x0003e20000100a00 */
[----:B------:R-:W-:-:S02]  /*b4e0*/  PRMT R64, RZ, 0x7610, R64 ;  /* 0x00007610ff407816 */ /* 0x000fc40000000040 */
[----:B------:R-:W-:Y:S01]  /*b4f0*/  PRMT R65, RZ, 0x7610, R65 ;  /* 0x00007610ff417816 */ /* 0x000fe20000000041 */
[----:B------:R-:W2:Y:S01]  /*b500*/  @!P5 LDG.E.U16 R93, desc[UR6][R6.64] ;  /* 0x00000006065dd981 */ /* 0x000ea2000c1e1500 */
[----:B0-----:R-:W-:-:S03]  /*b510*/  IMAD.WIDE R74, R4, 0x2, R84 ;  /* 0x00000002044a7825 */ /* 0x001fc600078e0254 */
[----:B------:R0:W-:Y:S04]  /*b520*/  STL.64 [R1+0xcf8], R72 ;  /* 0x000cf84801007387 */ /* 0x0001e80000100a00 */
[----:B------:R-:W3:Y:S04]  /*b530*/  @!P5 LDG.E.U16 R92, desc[UR6][R72.64] ;  /* 0x00000006485cd981 */ /* 0x000ee8000c1e1500 */
[----:B-1----:R-:W4:Y:S04]  /*b540*/  LDL.LU.64 R6, [R1+0x2550] ;  /* 0x0025500001067983 */ /* 0x002f280000300a00 */
[----:B------:R1:W-:Y:S04]  /*b550*/  STL.64 [R1+0xcf0], R74 ;  /* 0x000cf04a01007387 */ /* 0x0003e80000100a00 */
[----:B0-----:R-:W4:Y:S04]  /*b560*/  LDL.LU.64 R72, [R1+0x2548] ;  /* 0x0025480001487983 */ /* 0x001f280000300a00 */
[----:B------:R-:W4:Y:S04]  /*b570*/  @!P5 LDG.E.U16 R64, desc[UR6][R70.64] ;  /* 0x000000064640d981 */ /* 0x000f28000c1e1500 */
[----:B------:R1:W4:Y:S01]  /*b580*/  @!P5 LDG.E.U16 R65, desc[UR6][R74.64] ;  /* 0x000000064a41d981 */ /* 0x000322000c1e1500 */
[----:B------:R-:W-:-:S05]  /*b590*/  VIADD R4, R11, 0xffffffeb ;  /* 0xffffffeb0b047836 */ /* 0x000fca0000000000 */
[----:B------:R-:W-:Y:S01]  /*b5a0*/  ISETP.GE.U32.AND P5, PT, R4, 0x7fffff6c, PT ;  /* 0x7fffff6c0400780c */ /* 0x000fe20003fa6070 */
[----:B------:R-:W-:Y:S01]  /*b5b0*/  IMAD R4, R90, 0xf, RZ ;  /* 0x0000000f5a047824 */ /* 0x000fe200078e02ff */
[----:B------:R0:W-:Y:S03]  /*b5c0*/  STL.64 [R1+0xce8], R70 ;  /* 0x000ce84601007387 */ /* 0x0001e60000100a00 */
[----:B-1----:R-:W-:-:S04]  /*b5d0*/  IMAD.WIDE R74, R4, 0x2, R88 ;  /* 0x00000002044a7825 */ /* 0x002fc800078e0258 */
[C---:B0-----:R-:W-:Y:S01]  /*b5e0*/  IMAD.WIDE R70, R4.reuse, 0x2, R84 ;  /* 0x0000000204467825 */ /* 0x041fe200078e0254 */
[----:B---3--:R-:W-:Y:S04]  /*b5f0*/  STL [R1+0x12a4], R92 ;  /* 0x0012a45c01007387 */ /* 0x008fe80000100800 */
[----:B--2---:R0:W-:Y:S01]  /*b600*/  STL [R1+0x12a8], R93 ;  /* 0x0012a85d01007387 */ /* 0x0041e20000100800 */
[----:B----4-:R-:W-:Y:S02]  /*b610*/  PRMT R6, RZ, 0x7610, R6 ;  /* 0x00007610ff067816 */ /* 0x010fe40000000006 */
[----:B------:R-:W-:Y:S01]  /*b620*/  PRMT R73, RZ, 0x7610, R73 ;  /* 0x00007610ff497816 */ /* 0x000fe20000000049 */
[----:B0-----:R-:W-:Y:S01]  /*b630*/  IMAD.WIDE R92, R4, 0x2, R86 ;  /* 0x00000002045c7825 */ /* 0x001fe200078e0256 */
[----:B------:R-:W-:Y:S01]  /*b640*/  PRMT R72, RZ, 0x7610, R72 ;  /* 0x00007610ff487816 */ /* 0x000fe20000000048 */
[----:B------:R-:W-:Y:S04]  /*b650*/  STL [R1+0x129c], R64 ;  /* 0x00129c4001007387 */ /* 0x000fe80000100800 */
[----:B------:R0:W-:Y:S01]  /*b660*/  STL [R1+0x12a0], R65 ;  /* 0x0012a04101007387 */ /* 0x0001e20000100800 */
[----:B------:R-:W-:-:S03]  /*b670*/  PRMT R7, RZ, 0x7610, R7 ;  /* 0x00007610ff077816 */ /* 0x000fc60000000007 */
[----:B------:R1:W-:Y:S04]  /*b680*/  STL.64 [R1+0xce0], R74 ;  /* 0x000ce04a01007387 */ /* 0x0003e80000100a00 */
[----:B------:R2:W-:Y:S01]  /*b690*/  STL.64 [R1+0xcd8], R92 ;  /* 0x000cd85c01007387 */ /* 0x0005e20000100a00 */
[----:B0-----:R-:W-:-:S03]  /*b6a0*/  IMAD.WIDE R64, R4, 0x2, R82 ;  /* 0x0000000204407825 */ /* 0x001fc600078e0252 */
[----:B------:R-:W3:Y:S04]  /*b6b0*/  @!P4 LDG.E.U16 R73, desc[UR6][R74.64] ;  /* 0x000000064a49c981 */ /* 0x000ee8000c1e1500 */
[----:B------:R-:W4:Y:S04]  /*b6c0*/  @!P4 LDG.E.U16 R72, desc[UR6][R92.64] ;  /* 0x000000065c48c981 */ /* 0x000f28000c1e1500 */
[----:B------:R0:W3:Y:S04]  /*b6d0*/  @!P4 LDG.E.U16 R6, desc[UR6][R64.64] ;  /* 0x000000064006c981 */ /* 0x0000e8000c1e1500 */
[----:B-1----:R-:W3:Y:S04]  /*b6e0*/  LDL.LU.64 R74, [R1+0x2540] ;  /* 0x00254000014a7983 */ /* 0x002ee80000300a00 */
[----:B------:R-:W-:Y:S04]  /*b6f0*/  STL.64 [R1+0xcd0], R70 ;  /* 0x000cd04601007387 */ /* 0x000fe80000100a00 */
[----:B--2---:R-:W2:Y:S04]  /*b700*/  LDL.LU R92, [R1+0x2538] ;  /* 0x00253800015c7983 */ /* 0x004ea80000300800 */
[----:B------:R-:W2:Y:S01]  /*b710*/  @!P4 LDG.E.U16 R7, desc[UR6][R70.64] ;  /* 0x000000064607c981 */ /* 0x000ea2000c1e1500 */
[----:B------:R-:W-:-:S05]  /*b720*/  VIADD R4, R11, 0xffffffea ;  /* 0xffffffea0b047836 */ /* 0x000fca0000000000 */
[----:B------:R-:W-:Y:S01]  /*b730*/  ISETP.GE.U32.AND P4, PT, R4, 0x7fffff6b, PT ;  /* 0x7fffff6b0400780c */ /* 0x000fe20003f86070 */
[----:B------:R-:W-:Y:S01]  /*b740*/  IMAD R4, R90, 0x13, RZ ;  /* 0x000000135a047824 */ /* 0x000fe200078e02ff */
[----:B------:R0:W-:Y:S03]  /*b750*/  STL.64 [R1+0xcc8], R64 ;  /* 0x000cc84001007387 */ /* 0x0001e60000100a00 */
[C---:B0-----:R-:W-:Y:S01]  /*b760*/  IMAD.WIDE R64, R4.reuse, 0x2, R88 ;  /* 0x0000000204407825 */ /* 0x041fe200078e0258 */
[----:B----4-:R-:W-:Y:S04]  /*b770*/  STL [R1+0x1488], R72 ;  /* 0x0014884801007387 */ /* 0x010fe80000100800 */
[----:B---3--:R0:W-:Y:S04]  /*b780*/  STL [R1+0x148c], R73 ;  /* 0x00148c4901007387 */ /* 0x0081e80000100800 */
[----:B------:R-:W-:Y:S01]  /*b790*/  STL [R1+0x1480], R6 ;  /* 0x0014800601007387 */ /* 0x000fe20000100800 */
[----:B0-----:R-:W-:Y:S01]  /*b7a0*/  IMAD.WIDE R72, R4, 0x2, R86 ;  /* 0x0000000204487825 */ /* 0x001fe200078e0256 */
[----:B--2---:R-:W-:-:S02]  /*b7b0*/  PRMT R92, RZ, 0x7610, R92 ;  /* 0x00007610ff5c7816 */ /* 0x004fc4000000005c */
[----:B------:R-:W-:Y:S04]  /*b7c0*/  STL [R1+0x1484], R7 ;  /* 0x0014840701007387 */ /* 0x000fe80000100800 */
[----:B------:R0:W-:Y:S04]  /*b7d0*/  STL.64 [R1+0xc60], R64 ;  /* 0x000c604001007387 */ /* 0x0001e80000100a00 */
[----:B------:R-:W2:Y:S04]  /*b7e0*/  @!P2 LDG.E.U16 R92, desc[UR6][R64.64] ;  /* 0x00000006405ca981 */ /* 0x000ea8000c1e1500 */
[----:B------:R1:W-:Y:S04]  /*b7f0*/  STL.64 [R1+0xc58], R72 ;  /* 0x000c584801007387 */ /* 0x0003e80000100a00 */
[----:B0-----:R-:W3:Y:S01]  /*b800*/  LDL.LU.64 R64, [R1+0x2530] ;  /* 0x0025300001407983 */ /* 0x001ee20000300a00 */
[----:B------:R-:W-:Y:S01]  /*b810*/  PRMT R59, RZ, 0x7610, R59 ;  /* 0x00007610ff3b7816 */ /* 0x000fe2000000003b */
[----:B------:R-:W-:Y:S01]  /*b820*/  IMAD.WIDE R70, R4, 0x2, R84 ;  /* 0x0000000204467825 */ /* 0x000fe200078e0254 */
[----:B------:R-:W-:-:S02]  /*b830*/  PRMT R91, RZ, 0x7610, R91 ;  /* 0x00007610ff5b7816 */ /* 0x000fc4000000005b */
[----:B------:R-:W-:Y:S01]  /*b840*/  PRMT R75, RZ, 0x7610, R75 ;  /* 0x00007610ff4b7816 */ /* 0x000fe2000000004b */
[----:B------:R-:W-:Y:S01]  /*b850*/  IMAD.WIDE R6, R4, 0x2, R82 ;  /* 0x0000000204067825 */ /* 0x000fe200078e0252 */
[----:B------:R1:W4:Y:S03]  /*b860*/  @!P2 LDG.E.U16 R59, desc[UR6][R72.64] ;  /* 0x00000006483ba981 */ /* 0x000326000c1e1500 */
[----:B------:R-:W-:Y:S01]  /*b870*/  VIADD R4, R11, 0xffffffe9 ;  /* 0xffffffe90b047836 */ /* 0x000fe20000000000 */
[----:B------:R0:W4:Y:S04]  /*b880*/  @!P2 LDG.E.U16 R91, desc[UR6][R70.64] ;  /* 0x00000006465ba981 */ /* 0x000128000c1e1500 */
[----:B------:R0:W4:Y:S01]  /*b890*/  @!P2 LDG.E.U16 R75, desc[UR6][R6.64] ;  /* 0x00000006064ba981 */ /* 0x000122000c1e1500 */
[----:B------:R-:W-:Y:S01]  /*b8a0*/  ISETP.GE.U32.AND P2, PT, R4, 0x7fffff6a, PT ;  /* 0x7fffff6a0400780c */ /* 0x000fe20003f46070 */
[----:B------:R-:W-:-:S02]  /*b8b0*/  IMAD R4, R90, 0x14, RZ ;  /* 0x000000145a047824 */ /* 0x000fc400078e02ff */
[----:B------:R0:W-:Y:S01]  /*b8c0*/  STL.64 [R1+0xc50], R70 ;  /* 0x000c504601007387 */ /* 0x0001e20000100a00 */
[----:B------:R-:W-:Y:S02]  /*b8d0*/  PRMT R81, RZ, 0x7610, R81 ;  /* 0x00007610ff517816 */ /* 0x000fe40000000051 */
[----:B------:R-:W-:Y:S01]  /*b8e0*/  PRMT R80, RZ, 0x7610, R80 ;  /* 0x00007610ff507816 */ /* 0x000fe20000000050 */
[----:B------:R0:W-:Y:S01]  /*b8f0*/  STL.64 [R1+0xc48], R6 ;  /* 0x000c480601007387 */ /* 0x0001e20000100a00 */
[----:B-1----:R-:W-:-:S04]  /*b900*/  IMAD.WIDE R72, R4, 0x2, R84 ;  /* 0x0000000204487825 */ /* 0x002fc800078e0254 */
[----:B0-----:R-:W-:-:S04]  /*b910*/  IMAD.WIDE R70, R4, 0x2, R82 ;  /* 0x0000000204467825 */ /* 0x001fc800078e0252 */
[----:B------:R-:W-:-:S05]  /*b920*/  IMAD.WIDE R6, R4, 0x2, R88 ;  /* 0x0000000204067825 */ /* 0x000fca00078e0258 */
[----:B------:R-:W4:Y:S04]  /*b930*/  @!P5 LDG.E.U16 R81, desc[UR6][R6.64] ;  /* 0x000000060651d981 */ /* 0x000f28000c1e1500 */
[----:B--2---:R0:W-:Y:S04]  /*b940*/  STL [R1+0xf70], R92 ;  /* 0x000f705c01007387 */ /* 0x0041e80000100800 */
[----:B------:R1:W-:Y:S01]  /*b950*/  STL.64 [R1+0xc40], R6 ;  /* 0x000c400601007387 */ /* 0x0003e20000100a00 */
[----:B0-----:R-:W-:Y:S01]  /*b960*/  IMAD.WIDE R92, R4, 0x2, R86 ;  /* 0x00000002045c7825 */ /* 0x001fe200078e0256 */
[----:B---3--:R-:W-:-:S02]  /*b970*/  PRMT R64, RZ, 0x7610, R64 ;  /* 0x00007610ff407816 */ /* 0x008fc40000000040 */
[----:B------:R-:W-:Y:S02]  /*b980*/  PRMT R65, RZ, 0x7610, R65 ;  /* 0x00007610ff417816 */ /* 0x000fe40000000041 */
[----:B------:R0:W-:Y:S04]  /*b990*/  STL.64 [R1+0xc38], R92 ;  /* 0x000c385c01007387 */ /* 0x0001e80000100a00 */
[----:B------:R-:W2:Y:S04]  /*b9a0*/  @!P5 LDG.E.U16 R80, desc[UR6][R92.64] ;  /* 0x000000065c50d981 */ /* 0x000ea8000c1e1500 */
[----:B-1----:R-:W3:Y:S04]  /*b9b0*/  LDL.LU.64 R6, [R1+0x2528] ;  /* 0x0025280001067983 */ /* 0x002ee80000300a00 */
[----:B------:R1:W-:Y:S04]  /*b9c0*/  STL.64 [R1+0xc30], R72 ;  /* 0x000c304801007387 */ /* 0x0003e80000100a00 */
[----:B------:R-:W3:Y:S04]  /*b9d0*/  @!P5 LDG.E.U16 R64, desc[UR6][R70.64] ;  /* 0x000000064640d981 */ /* 0x000ee8000c1e1500 */
[----:B0-----:R-:W3:Y:S04]  /*b9e0*/  LDL.LU.64 R92, [R1+0x2520] ;  /* 0x00252000015c7983 */ /* 0x001ee80000300a00 */
[----:B------:R1:W3:Y:S01]  /*b9f0*/  @!P5 LDG.E.U16 R65, desc[UR6][R72.64] ;  /* 0x000000064841d981 */ /* 0x0002e2000c1e1500 */
[----:B------:R-:W-:-:S03]  /*ba00*/  VIADD R4, R11, 0xffffffe8 ;  /* 0xffffffe80b047836 */ /* 0x000fc60000000000 */
[----:B------:R0:W-:Y:S02]  /*ba10*/  STL.64 [R1+0xc28], R70 ;  /* 0x000c284601007387 */ /* 0x0001e40000100a00 */
[----:B------:R-:W-:Y:S01]  /*ba20*/  ISETP.GE.U32.AND P5, PT, R4, 0x7fffff69, PT ;  /* 0x7fffff690400780c */ /* 0x000fe20003fa6070 */
[----:B------:R-:W-:-:S04]  /*ba30*/  IMAD R4, R90, 0x15, RZ ;  /* 0x000000155a047824 */ /* 0x000fc800078e02ff */
[----:B-1----:R-:W-:-:S04]  /*ba40*/  IMAD.WIDE R72, R4, 0x2, R86 ;  /* 0x0000000204487825 */ /* 0x002fc800078e0256 */
[C---:B0-----:R-:W-:Y:S01]  /*ba50*/  IMAD.WIDE R70, R4.reuse, 0x2, R84 ;  /* 0x0000000204467825 */ /* 0x041fe200078e0254 */
[----:B--2---:R-:W-:Y:S04]  /*ba60*/  STL [R1+0x1160], R80 ;  /* 0x0011605001007387 */ /* 0x004fe80000100800 */
[----:B----4-:R0:W-:Y:S01]  /*ba70*/  STL [R1+0x1164], R81 ;  /* 0x0011645101007387 */ /* 0x0101e20000100800 */
[----:B---3--:R-:W-:Y:S02]  /*ba80*/  PRMT R6, RZ, 0x7610, R6 ;  /* 0x00007610ff067816 */ /* 0x008fe40000000006 */
[----:B------:R-:W-:Y:S01]  /*ba90*/  PRMT R7, RZ, 0x7610, R7 ;  /* 0x00007610ff077816 */ /* 0x000fe20000000007 */
[----:B------:R-:W-:Y:S01]  /*baa0*/  STL [R1+0x1158], R64 ;  /* 0x0011584001007387 */ /* 0x000fe20000100800 */
[----:B0-----:R-:W-:Y:S01]  /*bab0*/  IMAD.WIDE R80, R4, 0x2, R88 ;  /* 0x0000000204507825 */ /* 0x001fe200078e0258 */
[----:B------:R-:W-:-:S03]  /*bac0*/  PRMT R93, RZ, 0x7610, R93 ;  /* 0x00007610ff5d7816 */ /* 0x000fc6000000005d */
[----:B------:R0:W2:Y:S01]  /*bad0*/  @!P4 LDG.E.U16 R7, desc[UR6][R70.64] ;  /* 0x000000064607c981 */ /* 0x0000a2000c1e1500 */
[----:B------:R-:W-:-:S03]  /*bae0*/  PRMT R92, RZ, 0x7610, R92 ;  /* 0x00007610ff5c7816 */ /* 0x000fc6000000005c */
[----:B------:R1:W-:Y:S04]  /*baf0*/  STL [R1+0x115c], R65 ;  /* 0x00115c4101007387 */ /* 0x0003e80000100800 */
[----:B------:R3:W-:Y:S04]  /*bb00*/  STL.64 [R1+0xc20], R80 ;  /* 0x000c205001007387 */ /* 0x0007e80000100a00 */
[----:B------:R-:W4:Y:S01]  /*bb10*/  @!P4 LDG.E.U16 R93, desc[UR6][R80.64] ;  /* 0x00000006505dc981 */ /* 0x000f22000c1e1500 */
[----:B-1----:R-:W-:-:S03]  /*bb20*/  IMAD.WIDE R64, R4, 0x2, R82 ;  /* 0x0000000204407825 */ /* 0x002fc600078e0252 */
[----:B------:R1:W-:Y:S04]  /*bb30*/  STL.64 [R1+0xc18], R72 ;  /* 0x000c184801007387 */ /* 0x0003e80000100a00 */
[----:B------:R0:W2:Y:S04]  /*bb40*/  @!P4 LDG.E.U16 R6, desc[UR6][R64.64] ;  /* 0x000000064006c981 */ /* 0x0000a8000c1e1500 */
[----:B---3--:R-:W3:Y:S04]  /*bb50*/  LDL.LU.64 R80, [R1+0x2518] ;  /* 0x0025180001507983 */ /* 0x008ee80000300a00 */
[----:B------:R0:W-:Y:S04]  /*bb60*/  STL.64 [R1+0xc10], R70 ;  /* 0x000c104601007387 */ /* 0x0001e80000100a00 */
[----:B------:R-:W3:Y:S04]  /*bb70*/  @!P4 LDG.E.U16 R92, desc[UR6][R72.64] ;  /* 0x00000006485cc981 */ /* 0x000ee8000c1e1500 */
[----:B-1----:R-:W4:Y:S01]  /*bb80*/  LDL.LU.64 R72, [R1+0x2510] ;  /* 0x0025100001487983 */ /* 0x002f220000300a00 */
[----:B------:R-:W-:-:S03]  /*bb90*/  VIADD R4, R11, 0xffffffe4 ;  /* 0xffffffe40b047836 */ /* 0x000fc60000000000 */
[----:B------:R1:W-:Y:S02]  /*bba0*/  STL.64 [R1+0xc08], R64 ;  /* 0x000c084001007387 */ /* 0x0003e40000100a00 */
[----:B------:R-:W-:Y:S01]  /*bbb0*/  ISETP.GE.U32.AND P4, PT, R4, 0x7fffff65, PT ;  /* 0x7fffff650400780c */ /* 0x000fe20003f86070 */
[----:B------:R-:W-:Y:S01]  /*bbc0*/  IMAD R4, R90, 0x16, RZ ;  /* 0x000000165a047824 */ /* 0x000fe200078e02ff */
[----:B------:R-:W-:-:S03]  /*bbd0*/  PRMT R52, RZ, 0x7610, R52 ;  /* 0x00007610ff347816 */ /* 0x000fc60000000034 */
[----:B0-----:R-:W-:Y:S01]  /*bbe0*/  IMAD.WIDE R70, R4, 0x2, R84 ;  /* 0x0000000204467825 */ /* 0x001fe200078e0254 */
[----:B------:R-:W-:-:S03]  /*bbf0*/  PRMT R53, RZ, 0x7610, R53 ;  /* 0x00007610ff357816 */ /* 0x000fc60000000035 */
[----:B-1----:R-:W-:-:S03]  /*bc00*/  IMAD.WIDE R64, R4, 0x2, R82 ;  /* 0x0000000204407825 */ /* 0x002fc600078e0252 */
[----:B------:R0:W4:Y:S04]  /*bc10*/  @!P2 LDG.E.U16 R53, desc[UR6][R70.64] ;  /* 0x000000064635a981 */ /* 0x000128000c1e1500 */
[----:B------:R1:W4:Y:S04]  /*bc20*/  @!P2 LDG.E.U16 R52, desc[UR6][R64.64] ;  /* 0x000000064034a981 */ /* 0x000328000c1e1500 */
[----:B--2---:R-:W-:Y:S04]  /*bc30*/  STL [R1+0x1248], R6 ;  /* 0x0012480601007387 */ /* 0x004fe80000100800 */
[----:B------:R2:W-:Y:S04]  /*bc40*/  STL [R1+0x124c], R7 ;  /* 0x00124c0701007387 */ /* 0x0005e80000100800 */
[----:B---3--:R-:W-:Y:S01]  /*bc50*/  STL [R1+0x1250], R92 ;  /* 0x0012505c01007387 */ /* 0x008fe20000100800 */
[----:B--2---:R-:W-:-:S03]  /*bc60*/  IMAD.WIDE R6, R4, 0x2, R88 ;  /* 0x0000000204067825 */ /* 0x004fc600078e0258 */
[----:B----4-:R2:W-:Y:S01]  /*bc70*/  STL [R1+0x1254], R93 ;  /* 0x0012545d01007387 */ /* 0x0105e20000100800 */
[----:B------:R-:W-:Y:S02]  /*bc80*/  PRMT R73, RZ, 0x7610, R73 ;  /* 0x00007610ff497816 */ /* 0x000fe40000000049 */
[----:B------:R-:W-:Y:S01]  /*bc90*/  PRMT R72, RZ, 0x7610, R72 ;  /* 0x00007610ff487816 */ /* 0x000fe20000000048 */
[----:B--2---:R-:W-:Y:S01]  /*bca0*/  IMAD.WIDE R92, R4, 0x2, R86 ;  /* 0x00000002045c7825 */ /* 0x004fe200078e0256 */
[----:B------:R2:W-:Y:S04]  /*bcb0*/  STL.64 [R1+0xc00], R6 ;  /* 0x000c000601007387 */ /* 0x0005e80000100a00 */
[----:B------:R3:W-:Y:S04]  /*bcc0*/  STL.64 [R1+0xbf8], R92 ;  /* 0x000bf85c01007387 */ /* 0x0007e80000100a00 */
[----:B------:R-:W4:Y:S04]  /*bcd0*/  @!P2 LDG.E.U16 R73, desc[UR6][R6.64] ;  /* 0x000000060649a981 */ /* 0x000f28000c1e1500 */
[----:B------:R-:W4:Y:S04]  /*bce0*/  @!P2 LDG.E.U16 R72, desc[UR6][R92.64] ;  /* 0x000000065c48a981 */ /* 0x000f28000c1e1500 */
[----:B--2---:R-:W2:Y:S04]  /*bcf0*/  LDL.LU.64 R6, [R1+0x2508] ;  /* 0x0025080001067983 */ /* 0x004ea80000300a00 */
[----:B------:R0:W-:Y:S04]  /*bd00*/  STL.64 [R1+0xbf0], R70 ;  /* 0x000bf04601007387 */ /* 0x0001e80000100a00 */
[----:B---3--:R-:W3:Y:S01]  /*bd10*/  LDL.LU.64 R92, [R1+0x2500] ;  /* 0x00250000015c7983 */ /* 0x008ee20000300a00 */
[----:B------:R-:W-:-:S03]  /*bd20*/  VIADD R4, R11, 0xffffffe3 ;  /* 0xffffffe30b047836 */ /* 0x000fc60000000000 */
[----:B------:R1:W-:Y:S02]  /*bd30*/  STL.64 [R1+0xbe8], R64 ;  /* 0x000be84001007387 */ /* 0x0003e40000100a00 */
[----:B------:R-:W-:Y:S01]  /*bd40*/  ISETP.GE.U32.AND P2, PT, R4, 0x7fffff64, PT ;  /* 0x7fffff640400780c */ /* 0x000fe20003f46070 */
[----:B------:R-:W-:-:S04]  /*bd50*/  IMAD R4, R90, 0x17, RZ ;  /* 0x000000175a047824 */ /* 0x000fc800078e02ff */
[----:B0-----:R-:W-:-:S04]  /*bd60*/  IMAD.WIDE R70, R4, 0x2, R86 ;  /* 0x0000000204467825 */ /* 0x001fc800078e0256 */
[----:B-1----:R-:W-:Y:S01]  /*bd70*/  IMAD.WIDE R64, R4, 0x2, R84 ;  /* 0x0000000204407825 */ /* 0x002fe200078e0254 */
[----:B----4-:R-:W-:Y:S04]  /*bd80*/  STL [R1+0x1294], R72 ;  /* 0x0012944801007387 */ /* 0x010fe80000100800 */
[----:B------:R0:W-:Y:S01]  /*bd90*/  STL [R1+0x1298], R73 ;  /* 0x0012984901007387 */ /* 0x0001e20000100800 */
[----:B--2---:R-:W-:-:S03]  /*bda0*/  PRMT R6, RZ, 0x7610, R6 ;  /* 0x00007610ff067816 */ /* 0x004fc60000000006 */
[----:B------:R-:W-:Y:S01]  /*bdb0*/  STL [R1+0x128c], R52 ;  /* 0x00128c3401007387 */ /* 0x000fe20000100800 */
[----:B------:R-:W-:-:S03]  /*bdc0*/  PRMT R7, RZ, 0x7610, R7 ;  /* 0x00007610ff077816 */ /* 0x000fc60000000007 */
[----:B------:R1:W-:Y:S01]  /*bdd0*/  STL [R1+0x1290], R53 ;  /* 0x0012903501007387 */ /* 0x0003e20000100800 */
[----:B---3--:R-:W-:Y:S01]  /*bde0*/  PRMT R93, RZ, 0x7610, R93 ;  /* 0x00007610ff5d7816 */ /* 0x008fe2000000005d */
[C---:B0-----:R-:W-:Y:S01]  /*bdf0*/  IMAD.WIDE R72, R4.reuse, 0x2, R88 ;  /* 0x0000000204487825 */ /* 0x041fe200078e0258 */
[----:B------:R-:W-:Y:S01]  /*be00*/  PRMT R92, RZ, 0x7610, R92 ;  /* 0x00007610ff5c7816 */ /* 0x000fe2000000005c */
[----:B------:R0:W2:Y:S02]  /*be10*/  @!P5 LDG.E.U16 R7, desc[UR6][R64.64] ;  /* 0x000000064007d981 */ /* 0x0000a4000c1e1500 */
[----:B-1----:R-:W-:Y:S02]  /*be20*/  IMAD.WIDE R52, R4, 0x2, R82 ;  /* 0x0000000204347825 */ /* 0x002fe400078e0252 */
[----:B------:R1:W-:Y:S04]  /*be30*/  STL.64 [R1+0xbe0], R72 ;  /* 0x000be04801007387 */ /* 0x0003e80000100a00 */
[----:B------:R3:W-:Y:S04]  /*be40*/  STL.64 [R1+0xbd8], R70 ;  /* 0x000bd84601007387 */ /* 0x0007e80000100a00 */
[----:B------:R-:W4:Y:S04]  /*be50*/  @!P5 LDG.E.U16 R93, desc[UR6][R72.64] ;  /* 0x00000006485dd981 */ /* 0x000f28000c1e1500 */
[----:B------:R-:W2:Y:S04]  /*be60*/  @!P5 LDG.E.U16 R92, desc[UR6][R70.64] ;  /* 0x00000006465cd981 */ /* 0x000ea8000c1e1500 */
[----:B------:R0:W4:Y:S04]  /*be70*/  @!P5 LDG.E.U16 R6, desc[UR6][R52.64] ;  /* 0x000000063406d981 */ /* 0x000128000c1e1500 */
[----:B-1----:R-:W4:Y:S04]  /*be80*/  LDL.LU.64 R72, [R1+0x24f8] ;  /* 0x0024f80001487983 */ /* 0x002f280000300a00 */
[----:B------:R0:W-:Y:S04]  /*be90*/  STL.64 [R1+0xbd0], R64 ;  /* 0x000bd04001007387 */ /* 0x0001e80000100a00 */
[----:B---3--:R-:W3:Y:S01]  /*bea0*/  LDL.LU.64 R70, [R1+0x24f0] ;  /* 0x0024f00001467983 */ /* 0x008ee20000300a00 */
[----:B------:R-:W-:-:S03]  /*beb0*/  VIADD R4, R11, 0xffffffe2 ;  /* 0xffffffe20b047836 */ /* 0x000fc60000000000 */
[----:B------:R1:W-:Y:S02]  /*bec0*/  STL.64 [R1+0xbc8], R52 ;  /* 0x000bc83401007387 */ /* 0x0003e40000100a00 */
[----:B------:R-:W-:Y:S01]  /*bed0*/  ISETP.GE.U32.AND P5, PT, R4, 0x7fffff63, PT ;  /* 0x7fffff630400780c */ /* 0x000fe20003fa6070 */
[----:B------:R-:W-:Y:S01]  /*bee0*/  IMAD R4, R90, 0x1b, RZ ;  /* 0x0000001b5a047824 */ /* 0x000fe200078e02ff */
[----:B------:R-:W-:-:S03]  /*bef0*/  PRMT R74, RZ, 0x7610, R74 ;  /* 0x00007610ff4a7816 */ /* 0x000fc6000000004a */
[----:B0-----:R-:W-:-:S04]  /*bf00*/  IMAD.WIDE R64, R4, 0x2, R86 ;  /* 0x0000000204407825 */ /* 0x001fc800078e0256 */
[----:B-1----:R-:W-:Y:S01]  /*bf10*/  IMAD.WIDE R52, R4, 0x2, R84 ;  /* 0x0000000204347825 */ /* 0x002fe200078e0254 */
[----:B------:R-:W-:Y:S01]  /*bf20*/  PRMT R81, RZ, 0x7610, R81 ;  /* 0x00007610ff517816 */ /* 0x000fe20000000051 */
[----:B--2---:R-:W-:Y:S04]  /*bf30*/  STL [R1+0x1478], R92 ;  /* 0x0014785c01007387 */ /* 0x004fe80000100800 */
[----:B----4-:R0:W-:Y:S04]  /*bf40*/  STL [R1+0x147c], R93 ;  /* 0x00147c5d01007387 */ /* 0x0101e80000100800 */
[----:B------:R-:W-:Y:S01]  /*bf50*/  STL [R1+0x1470], R6 ;  /* 0x0014700601007387 */ /* 0x000fe20000100800 */
[----:B------:R-:W-:-:S03]  /*bf60*/  PRMT R72, RZ, 0x7610, R72 ;  /* 0x00007610ff487816 */ /* 0x000fc60000000048 */
[----:B------:R1:W-:Y:S01]  /*bf70*/  STL [R1+0x1474], R7 ;  /* 0x0014740701007387 */ /* 0x0003e20000100800 */
[----:B0-----:R-:W-:Y:S01]  /*bf80*/  IMAD.WIDE R92, R4, 0x2, R88 ;  /* 0x00000002045c7825 */ /* 0x001fe200078e0258 */
[----:B---3--:R-:W-:Y:S02]  /*bf90*/  PRMT R71, RZ, 0x7610, R71 ;  /* 0x00007610ff477816 */ /* 0x008fe40000000047 */
[----:B------:R-:W2:Y:S01]  /*bfa0*/  @!P4 LDG.E.U16 R72, desc[UR6][R64.64] ;  /* 0x000000064048c981 */ /* 0x000ea2000c1e1500 */
[----:B------:R-:W-:-:S03]  /*bfb0*/  PRMT R70, RZ, 0x7610, R70 ;  /* 0x00007610ff467816 */ /* 0x000fc60000000046 */
[----:B------:R0:W3:Y:S01]  /*bfc0*/  @!P4 LDG.E.U16 R74, desc[UR6][R92.64] ;  /* 0x000000065c4ac981 */ /* 0x0000e2000c1e1500 */
[----:B-1----:R-:W-:-:S03]  /*bfd0*/  IMAD.WIDE R6, R4, 0x2, R82 ;  /* 0x0000000204067825 */ /* 0x002fc600078e0252 */
[----:B------:R-:W4:Y:S01]  /*bfe0*/  @!P4 LDG.E.U16 R71, desc[UR6][R52.64] ;  /* 0x000000063447c981 */ /* 0x000f22000c1e1500 */
[----:B------:R-:W-:-:S03]  /*bff0*/  VIADD R4, R11, 0xffffffe1 ;  /* 0xffffffe10b047836 */ /* 0x000fc60000000000 */
[----:B------:R1:W2:Y:S02]  /*c000*/  @!P4 LDG.E.U16 R70, desc[UR6][R6.64] ;  /* 0x000000060646c981 */ /* 0x0002a4000c1e1500 */
[----:B------:R-:W-:Y:S01]  /*c010*/  ISETP.GE.U32.AND P4, PT, R4, 0x7fffff62, PT ;  /* 0x7fffff620400780c */ /* 0x000fe20003f86070 */
[----:B------:R-:W-:Y:S01]  /*c020*/  IMAD R4, R90, 0x1c, RZ ;  /* 0x0000001c5a047824 */ /* 0x000fe200078e02ff */
[----:B------:R0:W-:Y:S04]  /*c030*/  STL.64 [R1+0xb60], R92 ;  /* 0x000b605c01007387 */ /* 0x0001e80000100a00 */
[----:B------:R-:W-:Y:S04]  /*c040*/  STL.64 [R1+0xb58], R64 ;  /* 0x000b584001007387 */ /* 0x000fe80000100a00 */
[----:B------:R-:W-:Y:S04]  /*c050*/  STL.64 [R1+0xb50], R52 ;  /* 0x000b503401007387 */ /* 0x000fe80000100a00 */
[----:B------:R1:W-:Y:S01]  /*c060*/  STL.64 [R1+0xb48], R6 ;  /* 0x000b480601007387 */ /* 0x0003e20000100a00 */
[----:B0-----:R-:W-:-:S04]  /*c070*/  IMAD.WIDE R92, R4, 0x2, R86 ;  /* 0x00000002045c7825 */ /* 0x001fc800078e0256 */
[----:B-1----:R-:W-:-:S05]  /*c080*/  IMAD.WIDE R6, R4, 0x2, R88 ;  /* 0x0000000204067825 */ /* 0x002fca00078e0258 */
[----:B------:R0:W-:Y:S04]  /*c090*/  STL.64 [R1+0xb40], R6 ;  /* 0x000b400601007387 */ /* 0x0001e80000100a00 */
[----:B------:R1:W-:Y:S04]  /*c0a0*/  STL.64 [R1+0xb38], R92 ;  /* 0x000b385c01007387 */ /* 0x0003e80000100a00 */
[----:B------:R-:W2:Y:S04]  /*c0b0*/  @!P2 LDG.E.U16 R81, desc[UR6][R6.64] ;  /* 0x000000060651a981 */ /* 0x000ea8000c1e1500 */
[----:B0-----:R-:W2:Y:S01]  /*c0c0*/  LDL.LU.64 R6, [R1+0x24e8] ;  /* 0x0024e80001067983 */ /* 0x001ea20000300a00 */
[----:B------:R-:W-:Y:S01]  /*c0d0*/  PRMT R2, RZ, 0x7610, R2 ;  /* 0x00007610ff027816 */ /* 0x000fe20000000002 */
[----:B------:R-:W-:Y:S01]  /*c0e0*/  IMAD.WIDE R52, R4, 0x2, R82 ;  /* 0x0000000204347825 */ /* 0x000fe200078e0252 */
[----:B------:R-:W-:-:S02]  /*c0f0*/  PRMT R3, RZ, 0x7610, R3 ;  /* 0x00007610ff037816 */ /* 0x000fc40000000003 */
[----:B------:R-:W-:Y:S01]  /*c100*/  PRMT R80, RZ, 0x7610, R80 ;  /* 0x00007610ff507816 */ /* 0x000fe20000000050 */
[----:B------:R-:W-:Y:S01]  /*c110*/  IMAD.WIDE R64, R4, 0x2, R84 ;  /* 0x0000000204407825 */ /* 0x000fe200078e0254 */
[----:B------:R-:W3:Y:S03]  /*c120*/  @!P2 LDG.E.U16 R2, desc[UR6][R52.64] ;  /* 0x000000063402a981 */ /* 0x000ee6000c1e1500 */
[----:B------:R-:W-:Y:S01]  /*c130*/  VIADD R4, R11, 0xffffffe0 ;  /* 0xffffffe00b047836 */ /* 0x000fe20000000000 */
[----:B------:R0:W3:Y:S04]  /*c140*/  @!P2 LDG.E.U16 R3, desc[UR6][R64.64] ;  /* 0x000000064003a981 */ /* 0x0000e8000c1e1500 */
[----:B------:R0:W-:Y:S04]  /*c150*/  STL.64 [R1+0xb30], R64 ;  /* 0x000b304001007387 */ /* 0x0001e80000100a00 */
[----:B------:R-:W4:Y:S01]  /*c160*/  @!P2 LDG.E.U16 R80, desc[UR6][R92.64] ;  /* 0x000000065c50a981 */ /* 0x000f22000c1e1500 */
[----:B------:R-:W-:Y:S01]  /*c170*/  ISETP.GE.U32.AND P2, PT, R4, 0x7fffff61, PT ;  /* 0x7fffff610400780c */ /* 0x000fe20003f46070 */
[----:B------:R-:W-:-:S02]  /*c180*/  IMAD R4, R90, 0x1d, RZ ;  /* 0x0000001d5a047824 */ /* 0x000fc400078e02ff */
[----:B-1----:R-:W4:Y:S02]  /*c190*/  LDL.LU.64 R92, [R1+0x24e0] ;  /* 0x0024e000015c7983 */ /* 0x002f240000300a00 */
[C---:B0-----:R-:W-:Y:S02]  /*c1a0*/  IMAD.WIDE R64, R4.reuse, 0x2, R84 ;  /* 0x0000000204407825 */ /* 0x041fe400078e0254 */
[----:B------:R0:W-:Y:S02]  /*c1b0*/  STL.64 [R1+0xb28], R52 ;  /* 0x000b283401007387 */ /* 0x0001e40000100a00 */
[----:B0-----:R-:W-:Y:S01]  /*c1c0*/  IMAD.WIDE R52, R4, 0x2, R82 ;  /* 0x0000000204347825 */ /* 0x001fe200078e0252 */
[----:B--2---:R-:W-:Y:S02]  /*c1d0*/  PRMT R6, RZ, 0x7610, R6 ;  /* 0x00007610ff067816 */ /* 0x004fe40000000006 */
[----:B------:R-:W-:-:S04]  /*c1e0*/  PRMT R7, RZ, 0x7610, R7 ;  /* 0x00007610ff077816 */ /* 0x000fc80000000007 */
[----:B------:R-:W2:Y:S04]  /*c1f0*/  @!P5 LDG.E.U16 R6, desc[UR6][R52.64] ;  /* 0x000000063406d981 */ /* 0x000ea8000c1e1500 */
[----:B------:R-:W2:Y:S04]  /*c200*/  @!P5 LDG.E.U16 R7, desc[UR6][R64.64] ;  /* 0x000000064007d981 */ /* 0x000ea8000c1e1500 */
[----:B---3--:R-:W-:Y:S04]  /*c210*/  STL [R1+0x1148], R2 ;  /* 0x0011480201007387 */ /* 0x008fe80000100800 */
[----:B------:R0:W-:Y:S04]  /*c220*/  STL [R1+0x114c], R3 ;  /* 0x00114c0301007387 */ /* 0x0001e80000100800 */
[----:B----4-:R-:W-:Y:S04]  /*c230*/  STL [R1+0x1150], R80 ;  /* 0x0011505001007387 */ /* 0x010fe80000100800 */
[----:B------:R1:W-:Y:S01]  /*c240*/  STL [R1+0x1154], R81 ;  /* 0x0011545101007387 */ /* 0x0003e20000100800 */
[----:B0-----:R-:W-:Y:S01]  /*c250*/  IMAD.WIDE R2, R4, 0x2, R88 ;  /* 0x0000000204027825 */ /* 0x001fe200078e0258 */
[----:B------:R-:W-:-:S02]  /*c260*/  PRMT R93, RZ, 0x7610, R93 ;  /* 0x00007610ff5d7816 */ /* 0x000fc4000000005d */
[----:B------:R-:W-:Y:S01]  /*c270*/  PRMT R92, RZ, 0x7610, R92 ;  /* 0x00007610ff5c7816 */ /* 0x000fe2000000005c */
[----:B-1----:R-:W-:Y:S01]  /*c280*/  IMAD.WIDE R80, R4, 0x2, R86 ;  /* 0x0000000204507825 */ /* 0x002fe200078e0256 */
[----:B------:R0:W-:Y:S03]  /*c290*/  STL.64 [R1+0xb20], R2 ;  /* 0x000b200201007387 */ /* 0x0001e60000100a00 */
[----:B------:R-:W-:Y:S01]  /*c2a0*/  VIADD R4, R11, 0xffffffdc ;  /* 0xffffffdc0b047836 */ /* 0x000fe20000000000 */
[----:B------:R1:W-:Y:S04]  /*c2b0*/  STL.64 [R1+0xb18], R80 ;  /* 0x000b185001007387 */ /* 0x0003e80000100a00 */
[----:B------:R-:W3:Y:S04]  /*c2c0*/  @!P5 LDG.E.U16 R93, desc[UR6][R2.64] ;  /* 0x00000006025dd981 */ /* 0x000ee8000c1e1500 */
[----:B------:R-:W4:Y:S01]  /*c2d0*/  @!P5 LDG.E.U16 R92, desc[UR6][R80.64] ;  /* 0x00000006505cd981 */ /* 0x000f22000c1e1500 */
[----:B------:R-:W-:Y:S01]  /*c2e0*/  ISETP.GE.U32.AND P5, PT, R4, 0x7fffff5d, PT ;  /* 0x7fffff5d0400780c */ /* 0x000fe20003fa6070 */
[----:B------:R-:W-:-:S02]  /*c2f0*/  IMAD R4, R90, 0x1e, RZ ;  /* 0x0000001e5a047824 */ /* 0x000fc400078e02ff */
[----:B0-----:R-:W3:Y:S04]  /*c300*/  LDL.LU.64 R2, [R1+0x24d8] ;  /* 0x0024d80001027983 */ /* 0x001ee80000300a00 */
[----:B------:R-:W-:Y:S01]  /*c310*/  STL.64 [R1+0xb10], R64 ;  /* 0x000b104001007387 */ /* 0x000fe20000100a00 */
[----:B------:R-:W-:-:S03]  /*c320*/  PRMT R68, RZ, 0x7610, R68 ;  /* 0x00007610ff447816 */ /* 0x000fc60000000044 */
[----:B-1----:R-:W3:Y:S04]  /*c330*/  LDL.LU.64 R80, [R1+0x24d0] ;  /* 0x0024d00001507983 */ /* 0x002ee80000300a00 */
[----:B------:R-:W-:Y:S04]  /*c340*/  STL.64 [R1+0xb08], R52 ;  /* 0x000b083401007387 */ /* 0x000fe80000100a00 */
[----:B--2---:R-:W-:Y:S04]  /*c350*/  STL [R1+0x1238], R6 ;  /* 0x0012380601007387 */ /* 0x004fe80000100800 */
[----:B------:R0:W-:Y:S02]  /*c360*/  STL [R1+0x123c], R7 ;  /* 0x00123c0701007387 */ /* 0x0001e40000100800 */
[----:B0-----:R-:W-:-:S05]  /*c370*/  IMAD.WIDE R6, R4, 0x2, R88 ;  /* 0x0000000204067825 */ /* 0x001fca00078e0258 */
[----:B------:R-:W2:Y:S01]  /*c380*/  @!P4 LDG.E.U16 R68, desc[UR6][R6.64] ;  /* 0x000000060644c981 */ /* 0x000ea2000c1e1500 */
[----:B------:R-:W-:Y:S01]  /*c390*/  PRMT R56, RZ, 0x7610, R56 ;  /* 0x00007610ff387816 */ /* 0x000fe20000000038 */
[----:B------:R-:W-:Y:S01]  /*c3a0*/  IMAD.WIDE R52, R4, 0x2, R82 ;  /* 0x0000000204347825 */ /* 0x000fe200078e0252 */
[----:B------:R-:W-:-:S03]  /*c3b0*/  PRMT R57, RZ, 0x7610, R57 ;  /* 0x00007610ff397816 */ /* 0x000fc60000000039 */
[----:B------:R-:W-:-:S05]  /*c3c0*/  IMAD.WIDE R64, R4, 0x2, R84 ;  /* 0x0000000204407825 */ /* 0x000fca00078e0254 */
[----:B------:R-:W2:Y:S04]  /*c3d0*/  @!P4 LDG.E.U16 R56, desc[UR6][R64.64] ;  /* 0x000000064038c981 */ /* 0x000ea8000c1e1500 */
[----:B----4-:R-:W-:Y:S04]  /*c3e0*/  STL [R1+0x1240], R92 ;  /* 0x0012405c01007387 */ /* 0x010fe80000100800 */
[----:B---3--:R0:W-:Y:S04]  /*c3f0*/  STL [R1+0x1244], R93 ;  /* 0x0012445d01007387 */ /* 0x0081e80000100800 */
[----:B------:R1:W-:Y:S01]  /*c400*/  STL.64 [R1+0xb00], R6 ;  /* 0x000b000601007387 */ /* 0x0003e20000100a00 */
[----:B0-----:R-:W-:Y:S01]  /*c410*/  IMAD.WIDE R92, R4, 0x2, R86 ;  /* 0x00000002045c7825 */ /* 0x001fe200078e0256 */
[----:B------:R-:W-:-:S04]  /*c420*/  PRMT R80, RZ, 0x7610, R80 ;  /* 0x00007610ff507816 */ /* 0x000fc80000000050 */
[----:B------:R-:W-:Y:S04]  /*c430*/  STL.64 [R1+0xaf8], R92 ;  /* 0x000af85c01007387 */ /* 0x000fe80000100a00 */
[----:B-1----:R-:W3:Y:S04]  /*c440*/  LDL.LU.64 R6, [R1+0x24c8] ;  /* 0x0024c80001067983 */ /* 0x002ee80000300a00 */
[----:B------:R-:W4:Y:S04]  /*c450*/  @!P4 LDG.E.U16 R80, desc[UR6][R52.64] ;  /* 0x000000063450c981 */ /* 0x000f28000c1e1500 */
[----:B------:R0:W3:Y:S04]  /*c460*/  @!P4 LDG.E.U16 R57, desc[UR6][R92.64] ;  /* 0x000000065c39c981 */ /* 0x0000e8000c1e1500 */
[----:B--2---:R1:W-:Y:S04]  /*c470*/  STL [R1+0x1288], R68 ;  /* 0x0012884401007387 */ /* 0x0043e80000100800 */
[----:B-1----:R-:W2:Y:S01]  /*c480*/  LDL.LU R68, [R1+0x24c0] ;  /* 0x0024c00001447983 */ /* 0x002ea20000300800 */
[----:B------:R-:W-:-:S05]  /*c490*/  VIADD R4, R11, 0xffffffdb ;  /* 0xffffffdb0b047836 */ /* 0x000fca0000000000 */
[----:B------:R-:W-:Y:S01]  /*c4a0*/  ISETP.GE.U32.AND P4, PT, R4, 0x7fffff5c, PT ;  /* 0x7fffff5c0400780c */ /* 0x000fe20003f86070 */
[----:B------:R-:W-:Y:S01]  /*c4b0*/  IMAD R4, R90, 0x1f, RZ ;  /* 0x0000001f5a047824 */ /* 0x000fe200078e02ff */
[----:B------:R1:W-:Y:S03]  /*c4c0*/  STL.64 [R1+0xaf0], R64 ;  /* 0x000af04001007387 */ /* 0x0003e60000100a00 */
[C---:B0-----:R-:W-:Y:S01]  /*c4d0*/  IMAD.WIDE R92, R4.reuse, 0x2, R86 ;  /* 0x00000002045c7825 */ /* 0x041fe200078e0256 */
[----:B------:R-:W-:Y:S01]  /*c4e0*/  STL.64 [R1+0xae8], R52 ;  /* 0x000ae83401007387 */ /* 0x000fe20000100a00 */
[----:B------:R-:W-:Y:S02]  /*c4f0*/  PRMT R54, RZ, 0x7610, R54 ;  /* 0x00007610ff367816 */ /* 0x000fe40000000036 */
[----:B------:R-:W-:Y:S01]  /*c500*/  PRMT R55, RZ, 0x7610, R55 ;  /* 0x00007610ff377816 */ /* 0x000fe20000000037 */
[----:B-1----:R-:W-:-:S05]  /*c510*/  IMAD.WIDE R64, R4, 0x2, R88 ;  /* 0x0000000204407825 */ /* 0x002fca00078e0258 */
[----:B------:R0:W2:Y:S04]  /*c520*/  @!P2 LDG.E.U16 R55, desc[UR6][R92.64] ;  /* 0x000000065c37a981 */ /* 0x0000a8000c1e1500 */
[----:B----4-:R-:W-:Y:S04]  /*c530*/  STL [R1+0x2148], R80 ;  /* 0x0021485001007387 */ /* 0x010fe80000100800 */
[----:B------:R-:W-:Y:S04]  /*c540*/  STL [R1+0x1280], R56 ;  /* 0x0012803801007387 */ /* 0x000fe80000100800 */
[----:B---3--:R1:W-:Y:S04]  /*c550*/  STL [R1+0x1284], R57 ;  /* 0x0012843901007387 */ /* 0x0083e80000100800 */
[----:B------:R3:W-:Y:S04]  /*c560*/  STL.64 [R1+0xae0], R64 ;  /* 0x000ae04001007387 */ /* 0x0007e80000100a00 */
[----:B------:R0:W-:Y:S01]  /*c570*/  STL.64 [R1+0xad8], R92 ;  /* 0x000ad85c01007387 */ /* 0x0001e20000100a00 */
[----:B-1----:R-:W-:-:S05]  /*c580*/  IMAD.WIDE R56, R4, 0x2, R84 ;  /* 0x0000000204387825 */ /* 0x002fca00078e0254 */
[----:B------:R-:W4:Y:S01]  /*c590*/  @!P2 LDG.E.U16 R54, desc[UR6][R56.64] ;  /* 0x000000063836a981 */ /* 0x000f22000c1e1500 */
[----:B--2---:R-:W-:-:S06]  /*c5a0*/  PRMT R68, RZ, 0x7610, R68 ;  /* 0x00007610ff447816 */ /* 0x004fcc0000000044 */
[----:B------:R-:W2:Y:S04]  /*c5b0*/  @!P2 LDG.E.U16 R68, desc[UR6][R64.64] ;  /* 0x000000064044a981 */ /* 0x000ea8000c1e1500 */
[----:B---3--:R-:W3:Y:S01]  /*c5c0*/  LDL.LU.64 R64, [R1+0x24b8] ;  /* 0x0024b80001407983 */ /* 0x008ee20000300a00 */
[----:B------:R-:W-:Y:S01]  /*c5d0*/  PRMT R7, RZ, 0x7610, R7 ;  /* 0x00007610ff077816 */ /* 0x000fe20000000007 */
[----:B------:R-:W-:-:S04]  /*c5e0*/  IMAD.WIDE R52, R4, 0x2, R82 ;  /* 0x0000000204347825 */ /* 0x000fc800078e0252 */
[----:B------:R-:W-:Y:S01]  /*c5f0*/  VIADD R4, R11, 0xffffffda ;  /* 0xffffffda0b047836 */ /* 0x000fe20000000000 */
[----:B------:R1:W4:Y:S04]  /*c600*/  @!P2 LDG.E.U16 R7, desc[UR6][R52.64] ;  /* 0x000000063407a981 */ /* 0x000328000c1e1500 */
[----:B------:R-:W-:Y:S01]  /*c610*/  ISETP.GE.U32.AND P2, PT, R4, 0x7fffff5b, PT ;  /* 0x7fffff5b0400780c */ /* 0x000fe20003f46070 */
[----:B------:R-:W-:Y:S01]  /*c620*/  IMAD R4, R90, 0x23, RZ ;  /* 0x000000235a047824 */ /* 0x000fe200078e02ff */
[----:B------:R-:W-:-:S03]  /*c630*/  PRMT R6, RZ, 0x7610, R6 ;  /* 0x00007610ff067816 */ /* 0x000fc60000000006 */
[----:B0-----:R-:W-:Y:S01]  /*c640*/  IMAD.WIDE R92, R4, 0x2, R88 ;  /* 0x00000002045c7825 */ /* 0x001fe200078e0258 */
[----:B--2---:R0:W-:Y:S04]  /*c650*/  STL [R1+0x146c], R68 ;  /* 0x00146c4401007387 */ /* 0x0041e80000100800 */
[----:B0-----:R-:W2:Y:S01]  /*c660*/  LDL.LU R68, [R1+0x24b0] ;  /* 0x0024b00001447983 */ /* 0x001ea20000300800 */
[----:B---3--:R-:W-:-:S03]  /*c670*/  PRMT R65, RZ, 0x7610, R65 ;  /* 0x00007610ff417816 */ /* 0x008fc60000000041 */
[----:B------:R0:W-:Y:S04]  /*c680*/  STL.64 [R1+0xad0], R56 ;  /* 0x000ad03801007387 */ /* 0x0001e80000100a00 */
[----:B------:R1:W-:Y:S04]  /*c690*/  STL.64 [R1+0xac8], R52 ;  /* 0x000ac83401007387 */ /* 0x0003e80000100a00 */
[----:B----4-:R-:W-:Y:S01]  /*c6a0*/  STL [R1+0x1464], R54 ;  /* 0x0014643601007387 */ /* 0x010fe20000100800 */
[----:B0-----:R-:W-:-:S03]  /*c6b0*/  IMAD.WIDE R56, R4, 0x2, R86 ;  /* 0x0000000204387825 */ /* 0x001fc600078e0256 */
[----:B------:R-:W-:Y:S01]  /*c6c0*/  STL [R1+0x1468], R55 ;  /* 0x0014683701007387 */ /* 0x000fe20000100800 */
[----:B-1----:R-:W-:-:S03]  /*c6d0*/  IMAD.WIDE R52, R4, 0x2, R82 ;  /* 0x0000000204347825 */ /* 0x002fc600078e0252 */
[----:B------:R0:W-:Y:S04]  /*c6e0*/  STL.64 [R1+0xa60], R92 ;  /* 0x000a605c01007387 */ /* 0x0001e80000100a00 */
[----:B------:R1:W-:Y:S04]  /*c6f0*/  STL.64 [R1+0xa58], R56 ;  /* 0x000a583801007387 */ /* 0x0003e80000100a00 */
[----:B------:R-:W3:Y:S04]  /*c700*/  @!P5 LDG.E.U16 R65, desc[UR6][R92.64] ;  /* 0x000000065c41d981 */ /* 0x000ee8000c1e1500 */
[----:B------:R-:W4:Y:S04]  /*c710*/  @!P5 LDG.E.U16 R6, desc[UR6][R52.64] ;  /* 0x000000063406d981 */ /* 0x000f28000c1e1500 */
[----:B0-----:R-:W2:Y:S01]  /*c720*/  LDL.LU.64 R92, [R1+0x24a8] ;  /* 0x0024a800015c7983 */ /* 0x001ea20000300a00 */
[----:B------:R-:W-:Y:S01]  /*c730*/  PRMT R64, RZ, 0x7610, R64 ;  /* 0x00007610ff407816 */ /* 0x000fe20000000040 */
[----:B------:R-:W-:Y:S01]  /*c740*/  IMAD.WIDE R54, R4, 0x2, R84 ;  /* 0x0000000204367825 */ /* 0x000fe200078e0254 */
[----:B------:R-:W-:-:S03]  /*c750*/  PRMT R58, RZ, 0x7610, R58 ;  /* 0x00007610ff3a7816 */ /* 0x000fc6000000003a */
[----:B------:R-:W-:Y:S01]  /*c760*/  VIADD R4, R11, 0xffffffd9 ;  /* 0xffffffd90b047836 */ /* 0x000fe20000000000 */
[----:B------:R1:W3:Y:S04]  /*c770*/  @!P5 LDG.E.U16 R64, desc[UR6][R56.64] ;  /* 0x000000063840d981 */ /* 0x0002e8000c1e1500 */
[----:B------:R0:W3:Y:S01]  /*c780*/  @!P5 LDG.E.U16 R58, desc[UR6][R54.64] ;  /* 0x00000006363ad981 */ /* 0x0000e2000c1e1500 */
[----:B------:R-:W-:Y:S01]  /*c790*/  ISETP.GE.U32.AND P5, PT, R4, 0x7fffff5a, PT ;  /* 0x7fffff5a0400780c */ /* 0x000fe20003fa6070 */
[----:B------:R-:W-:Y:S01]  /*c7a0*/  IMAD R4, R90, 0x24, RZ ;  /* 0x000000245a047824 */ /* 0x000fe200078e02ff */
[----:B------:R-:W-:Y:S01]  /*c7b0*/  PRMT R2, RZ, 0x7610, R2 ;  /* 0x00007610ff027816 */ /* 0x000fe20000000002 */
[----:B------:R0:W-:Y:S01]  /*c7c0*/  STL.64 [R1+0xa50], R54 ;  /* 0x000a503601007387 */ /* 0x0001e20000100a00 */
[----:B------:R-:W-:Y:S01]  /*c7d0*/  PRMT R3, RZ, 0x7610, R3 ;  /* 0x00007610ff037816 */ /* 0x000fe20000000003 */
[----:B-1----:R-:W-:-:S02]  /*c7e0*/  IMAD.WIDE R56, R4, 0x2, R88 ;  /* 0x0000000204387825 */ /* 0x002fc400078e0258 */
[----:B------:R1:W-:Y:S04]  /*c7f0*/  STL.64 [R1+0xa48], R52 ;  /* 0x000a483401007387 */ /* 0x0003e80000100a00 */
[----:B------:R-:W-:Y:S01]  /*c800*/  STL [R1+0x1460], R7 ;  /* 0x0014600701007387 */ /* 0x000fe20000100800 */
[----:B0-----:R-:W-:-:S04]  /*c810*/  IMAD.WIDE R54, R4, 0x2, R84 ;  /* 0x0000000204367825 */ /* 0x001fc800078e0254 */
[----:B-1----:R-:W-:Y:S01]  /*c820*/  IMAD.WIDE R52, R4, 0x2, R82 ;  /* 0x0000000204347825 */ /* 0x002fe200078e0252 */
[----:B------:R-:W3:Y:S04]  /*c830*/  @!P4 LDG.E.U16 R3, desc[UR6][R54.64] ;  /* 0x000000063603c981 */ /* 0x000ee8000c1e1500 */
[----:B------:R-:W3:Y:S04]  /*c840*/  @!P4 LDG.E.U16 R2, desc[UR6][R52.64] ;  /* 0x000000063402c981 */ /* 0x000ee8000c1e1500 */
[----:B----4-:R0:W-:Y:S01]  /*c850*/  STL [R1+0x1094], R6 ;  /* 0x0010940601007387 */ /* 0x0101e20000100800 */
[----:B--2---:R-:W-:-:S02]  /*c860*/  PRMT R93, RZ, 0x7610, R93 ;  /* 0x00007610ff5d7816 */ /* 0x004fc4000000005d */
[----:B------:R-:W-:Y:S01]  /*c870*/  PRMT R92, RZ, 0x7610, R92 ;  /* 0x00007610ff5c7816 */ /* 0x000fe2000000005c */
[----:B0-----:R-:W-:Y:S01]  /*c880*/  IMAD.WIDE R6, R4, 0x2, R86 ;  /* 0x0000000204067825 */ /* 0x001fe200078e0256 */
[----:B------:R0:W-:Y:S04]  /*c890*/  STL.64 [R1+0xa40], R56 ;  /* 0x000a403801007387 */ /* 0x0001e80000100a00 */
[----:B------:R1:W-:Y:S04]  /*c8a0*/  STL.64 [R1+0xa38], R6 ;  /* 0x000a380601007387 */ /* 0x0003e80000100a00 */
[----:B------:R-:W2:Y:S04]  /*c8b0*/  @!P4 LDG.E.U16 R93, desc[UR6][R56.64] ;  /* 0x00000006385dc981 */ /* 0x000ea8000c1e1500 */
[----:B------:R-:W4:Y:S04]  /*c8c0*/  @!P4 LDG.E.U16 R92, desc[UR6][R6.64] ;  /* 0x00000006065cc981 */ /* 0x000f28000c1e1500 */
[----:B0-----:R-:W2:Y:S01]  /*c8d0*/  LDL.LU.64 R56, [R1+0x24a0] ;  /* 0x0024a00001387983 */ /* 0x001ea20000300a00 */
[----:B------:R-:W-:-:S03]  /*c8e0*/  VIADD R4, R11, 0xffffffd8 ;  /* 0xffffffd80b047836 */ /* 0x000fc60000000000 */
[----:B------:R-:W-:Y:S02]  /*c8f0*/  STL.64 [R1+0xa30], R54 ;  /* 0x000a303601007387 */ /* 0x000fe40000100a00 */
[----:B------:R-:W-:Y:S02]  /*c900*/  ISETP.GE.U32.AND P4, PT, R4, 0x7fffff59, PT ;  /* 0x7fffff590400780c */ /* 0x000fe40003f86070 */
[----:B-1----:R-:W2:Y:S01]  /*c910*/  LDL.LU.64 R6, [R1+0x2498] ;  /* 0x0024980001067983 */ /* 0x002ea20000300a00 */
[----:B------:R-:W-:-:S03]  /*c920*/  IMAD R4, R90, 0x25, RZ ;  /* 0x000000255a047824 */ /* 0x000fc600078e02ff */
[----:B------:R-:W-:Y:S04]  /*c930*/  STL.64 [R1+0xa28], R52 ;  /* 0x000a283401007387 */ /* 0x000fe80000100a00 */
[----:B---3--:R-:W-:Y:S04]  /*c940*/  STL [R1+0x1138], R2 ;  /* 0x0011380201007387 */ /* 0x008fe80000100800 */
[----:B------:R0:W-:Y:S02]  /*c950*/  STL [R1+0x113c], R3 ;  /* 0x00113c0301007387 */ /* 0x0001e40000100800 */
[----:B0-----:R-:W-:-:S02]  /*c960*/  IMAD.WIDE R2, R4, 0x2, R88 ;  /* 0x0000000204027825 */ /* 0x001fc400078e0258 */
[----:B----4-:R-:W-:Y:S04]  /*c970*/  STL [R1+0x1140], R92 ;  /* 0x0011405c01007387 */ /* 0x010fe80000100800 */
[----:B--2---:R0:W-:Y:S01]  /*c980*/  STL [R1+0x1144], R93 ;  /* 0x0011445d01007387 */ /* 0x0041e20000100800 */
[----:B------:R-:W-:Y:S02]  /*c990*/  PRMT R56, RZ, 0x7610, R56 ;  /* 0x00007610ff387816 */ /* 0x000fe40000000038 */
[----:B------:R-:W-:Y:S01]  /*c9a0*/  PRMT R57, RZ, 0x7610, R57 ;  /* 0x00007610ff397816 */ /* 0x000fe20000000039 */
[----:B0-----:R-:W-:-:S05]  /*c9b0*/  IMAD.WIDE R92, R4, 0x2, R86 ;  /* 0x00000002045c7825 */ /* 0x001fca00078e0256 */
[----:B------:R-:W2:Y:S04]  /*c9c0*/  @!P2 LDG.E.U16 R57, desc[UR6][R2.64] ;  /* 0x000000060239a981 */ /* 0x000ea8000c1e1500 */
[----:B------:R-:W3:Y:S01]  /*c9d0*/  @!P2 LDG.E.U16 R56, desc[UR6][R92.64] ;  /* 0x000000065c38a981 */ /* 0x000ee2000c1e1500 */
[----:B------:R-:W-:Y:S01]  /*c9e0*/  PRMT R7, RZ, 0x7610, R7 ;  /* 0x00007610ff077816 */ /* 0x000fe20000000007 */
[----:B------:R-:W-:Y:S01]  /*c9f0*/  IMAD.WIDE R54, R4, 0x2, R84 ;  /* 0x0000000204367825 */ /* 0x000fe200078e0254 */
[----:B------:R-:W-:-:S03]  /*ca00*/  PRMT R6, RZ, 0x7610, R6 ;  /* 0x00007610ff067816 */ /* 0x000fc60000000006 */
[----:B------:R-:W-:Y:S01]  /*ca10*/  IMAD.WIDE R52, R4, 0x2, R82 ;  /* 0x0000000204347825 */ /* 0x000fe200078e0252 */
[----:B------:R0:W-:Y:S03]  /*ca20*/  STL.64 [R1+0xa20], R2 ;  /* 0x000a200201007387 */ /* 0x0001e60000100a00 */
[----:B------:R-:W-:Y:S01]  /*ca30*/  VIADD R4, R11, 0xffffffd4 ;  /* 0xffffffd40b047836 */ /* 0x000fe20000000000 */
[----:B------:R1:W-:Y:S04]  /*ca40*/  STL.64 [R1+0xa18], R92 ;  /* 0x000a185c01007387 */ /* 0x0003e80000100a00 */
[----:B------:R-:W4:Y:S04]  /*ca50*/  @!P2 LDG.E.U16 R7, desc[UR6][R54.64] ;  /* 0x000000063607a981 */ /* 0x000f28000c1e1500 */
[----:B0-----:R-:W4:Y:S04]  /*ca60*/  LDL.LU.64 R2, [R1+0x2490] ;  /* 0x0024900001027983 */ /* 0x001f280000300a00 */
[----:B------:R-:W4:Y:S01]  /*ca70*/  @!P2 LDG.E.U16 R6, desc[UR6][R52.64] ;  /* 0x000000063406a981 */ /* 0x000f22000c1e1500 */
[----:B------:R-:W-:Y:S01]  /*ca80*/  ISETP.GE.U32.AND P2, PT, R4, 0x7fffff55, PT ;  /* 0x7fffff550400780c */ /* 0x000fe20003f46070 */
[----:B------:R-:W-:-:S02]  /*ca90*/  IMAD R4, R90, 0x26, RZ ;  /* 0x000000265a047824 */ /* 0x000fc400078e02ff */
[----:B------:R-:W-:Y:S01]  /*caa0*/  STL.64 [R1+0xa10], R54 ;  /* 0x000a103601007387 */ /* 0x000fe20000100a00 */
[----:B------:R-:W-:-:S03]  /*cab0*/  PRMT R68, RZ, 0x7610, R68 ;  /* 0x00007610ff447816 */ /* 0x000fc60000000044 */
[----:B-1----:R-:W4:Y:S04]  /*cac0*/  LDL.LU R92, [R1+0x2488] ;  /* 0x00248800015c7983 */ /* 0x002f280000300800 */
[----:B------:R-:W-:Y:S04]  /*cad0*/  STL.64 [R1+0xa08], R52 ;  /* 0x000a083401007387 */ /* 0x000fe80000100a00 */
[----:B---3--:R-:W-:Y:S04]  /*cae0*/  STL [R1+0x1230], R56 ;  /* 0x0012303801007387 */ /* 0x008fe80000100800 */
[----:B--2---:R0:W-:Y:S02]  /*caf0*/  STL [R1+0x1234], R57 ;  /* 0x0012343901007387 */ /* 0x0041e40000100800 */
[----:B0-----:R-:W-:-:S05]  /*cb00*/  IMAD.WIDE R56, R4, 0x2, R88 ;  /* 0x0000000204387825 */ /* 0x001fca00078e0258 */
[----:B------:R-:W2:Y:S01]  /*cb10*/  @!P5 LDG.E.U16 R68, desc[UR6][R56.64] ;  /* 0x000000063844d981 */ /* 0x000ea2000c1e1500 */
[----:B----4-:R-:W-:-:S03]  /*cb20*/  PRMT R2, RZ, 0x7610, R2 ;  /* 0x00007610ff027816 */ /* 0x010fc60000000002 */
[----:B------:R-:W-:Y:S01]  /*cb30*/  STL [R1+0x1228], R6 ;  /* 0x0012280601007387 */ /* 0x000fe20000100800 */
[----:B------:R-:W-:Y:S01]  /*cb40*/  PRMT R3, RZ, 0x7610, R3 ;  /* 0x00007610ff037816 */ /* 0x000fe20000000003 */
[C---:B------:R-:W-:Y:S02]  /*cb50*/  IMAD.WIDE R52, R4.reuse, 0x2, R82 ;  /* 0x0000000204347825 */ /* 0x040fe400078e0252 */
[----:B------:R0:W-:Y:S02]  /*cb60*/  STL [R1+0x122c], R7 ;  /* 0x00122c0701007387 */ /* 0x0001e40000100800 */
[C---:B------:R-:W-:Y:S01]  /*cb70*/  IMAD.WIDE R54, R4.reuse, 0x2, R84 ;  /* 0x0000000204367825 */ /* 0x040fe200078e0254 */
[----:B------:R-:W-:Y:S01]  /*cb80*/  PRMT R92, RZ, 0x7610, R92 ;  /* 0x00007610ff5c7816 */ /* 0x000fe2000000005c */
[----:B------:R1:W-:Y:S04]  /*cb90*/  STL.64 [R1+0xa00], R56 ;  /* 0x000a003801007387 */ /* 0x0003e80000100a00 */
[----:B------:R-:W3:Y:S01]  /*cba0*/  @!P5 LDG.E.U16 R2, desc[UR6][R52.64] ;  /* 0x000000063402d981 */ /* 0x000ee2000c1e1500 */
[----:B0-----:R-:W-:-:S03]  /*cbb0*/  IMAD.WIDE R6, R4, 0x2, R86 ;  /* 0x0000000204067825 */ /* 0x001fc600078e0256 */
[----:B------:R-:W4:Y:S04]  /*cbc0*/  @!P5 LDG.E.U16 R3, desc[UR6][R54.64] ;  /* 0x000000063603d981 */ /* 0x000f28000c1e1500 */
[----:B------:R0:W-:Y:S04]  /*cbd0*/  STL.64 [R1+0x9f8], R6 ;  /* 0x0009f80601007387 */ /* 0x0001e80000100a00 */
[----:B-1----:R-:W4:Y:S04]  /*cbe0*/  LDL.LU.64 R56, [R1+0x2480] ;  /* 0x0024800001387983 */ /* 0x002f280000300a00 */
[----:B------:R1:W-:Y:S04]  /*cbf0*/  STL.64 [R1+0x9f0], R54 ;  /* 0x0009f03601007387 */ /* 0x0003e80000100a00 */
[----:B------:R-:W4:Y:S04]  /*cc00*/  @!P5 LDG.E.U16 R92, desc[UR6][R6.64] ;  /* 0x00000006065cd981 */ /* 0x000f28000c1e1500 */
[----:B--2---:R-:W-:Y:S04]  /*cc10*/  STL [R1+0x214c], R68 ;  /* 0x00214c4401007387 */ /* 0x004fe80000100800 */
[----:B------:R2:W-:Y:S04]  /*cc20*/  STL.64 [R1+0x9e8], R52 ;  /* 0x0009e83401007387 */ /* 0x0005e80000100a00 */
[----:B0-----:R-:W4:Y:S01]  /*cc30*/  LDL.LU.64 R6, [R1+0x2478] ;  /* 0x0024780001067983 */ /* 0x001f220000300a00 */
[----:B------:R-:W-:-:S05]  /*cc40*/  VIADD R4, R11, 0xffffffd3 ;  /* 0xffffffd30b047836 */ /* 0x000fca0000000000 */
[----:B------:R-:W-:Y:S01]  /*cc50*/  ISETP.GE.U32.AND P5, PT, R4, 0x7fffff54, PT ;  /* 0x7fffff540400780c */ /* 0x000fe20003fa6070 */
[----:B------:R-:W-:Y:S01]  /*cc60*/  IMAD R4, R90, 0x27, RZ ;  /* 0x000000275a047824 */ /* 0x000fe200078e02ff */
[----:B---3--:R-:W-:Y:S04]  /*cc70*/  STL [R1+0x13a4], R2 ;  /* 0x0013a40201007387 */ /* 0x008fe80000100800 */
[----:B----4-:R0:W-:Y:S01]  /*cc80*/  STL [R1+0x13a8], R3 ;  /* 0x0013a80301007387 */ /* 0x0101e20000100800 */
[----:B-1----:R-:W-:-:S04]  /*cc90*/  IMAD.WIDE R54, R4, 0x2, R84 ;  /* 0x0000000204367825 */ /* 0x002fc800078e0254 */
[C---:B--2---:R-:W-:Y:S01]  /*cca0*/  IMAD.WIDE R52, R4.reuse, 0x2, R82 ;  /* 0x0000000204347825 */ /* 0x044fe200078e0252 */
[----:B------:R-:W-:Y:S02]  /*ccb0*/  PRMT R57, RZ, 0x7610, R57 ;  /* 0x00007610ff397816 */ /* 0x000fe40000000039 */
[----:B------:R-:W-:Y:S01]  /*ccc0*/  PRMT R56, RZ, 0x7610, R56 ;  /* 0x00007610ff387816 */ /* 0x000fe20000000038 */
[C---:B0-----:R-:W-:Y:S01]  /*ccd0*/  IMAD.WIDE R2, R4.reuse, 0x2, R88 ;  /* 0x0000000204027825 */ /* 0x041fe200078e0258 */
[----:B------:R0:W-:Y:S04]  /*cce0*/  STL [R1+0x13ac], R92 ;  /* 0x0013ac5c01007387 */ /* 0x0001e80000100800 */
[----:B------:R1:W-:Y:S04]  /*ccf0*/  STL.64 [R1+0x9e0], R2 ;  /* 0x0009e00201007387 */ /* 0x0003e80000100a00 */
[----:B------:R-:W2:Y:S01]  /*cd00*/  @!P4 LDG.E.U16 R57, desc[UR6][R2.64] ;  /* 0x000000060239c981 */ /* 0x000ea2000c1e1500 */
[----:B0-----:R-:W-:-:S05]  /*cd10*/  IMAD.WIDE R92, R4, 0x2, R86 ;  /* 0x00000002045c7825 */ /* 0x001fca00078e0256 */
[----:B------:R0:W-:Y:S04]  /*cd20*/  STL.64 [R1+0x9d8], R92 ;  /* 0x0009d85c01007387 */ /* 0x0001e80000100a00 */
[----:B------:R-:W3:Y:S04]  /*cd30*/  @!P4 LDG.E.U16 R56, desc[UR6][R92.64] ;  /* 0x000000065c38c981 */ /* 0x000ee8000c1e1500 */
[----:B-1----:R-:W4:Y:S04]  /*cd40*/  LDL.LU.64 R2, [R1+0x2470] ;  /* 0x0024700001027983 */ /* 0x002f280000300a00 */
[----:B------:R1:W-:Y:S04]  /*cd50*/  STL.64 [R1+0x9d0], R54 ;  /* 0x0009d03601007387 */ /* 0x0003e80000100a00 */
[----:B0-----:R-:W2:Y:S01]  /*cd60*/  LDL.LU.64 R92, [R1+0x2468] ;  /* 0x00246800015c7983 */ /* 0x001ea20000300a00 */
[----:B------:R-:W-:-:S02]  /*cd70*/  PRMT R6, RZ, 0x7610, R6 ;  /* 0x00007610ff067816 */ /* 0x000fc40000000006 */
[----:B------:R-:W-:-:S04]  /*cd80*/  PRMT R7, RZ, 0x7610, R7 ;  /* 0x00007610ff077816 */ /* 0x000fc80000000007 */
[----:B------:R-:W2:Y:S04]  /*cd90*/  @!P4 LDG.E.U16 R6, desc[UR6][R52.64] ;  /* 0x000000063406c981 */ /* 0x000ea8000c1e1500 */
[----:B------:R1:W2:Y:S01]  /*cda0*/  @!P4 LDG.E.U16 R7, desc[UR6][R54.64] ;  /* 0x000000063607c981 */ /* 0x0002a2000c1e1500 */
[----:B------:R-:W-:-:S03]  /*cdb0*/  VIADD R4, R11, 0xffffffd2 ;  /* 0xffffffd20b047836 */ /* 0x000fc60000000000 */
[----:B------:R0:W-:Y:S02]  /*cdc0*/  STL.64 [R1+0x9c8], R52 ;  /* 0x0009c83401007387 */ /* 0x0001e40000100a00 */
[----:B------:R-:W-:Y:S01]  /*cdd0*/  ISETP.GE.U32.AND P4, PT, R4, 0x7fffff53, PT ;  /* 0x7fffff530400780c */ /* 0x000fe20003f86070 */
[----:B------:R-:W-:-:S04]  /*cde0*/  IMAD R4, R90, 0x2b, RZ ;  /* 0x0000002b5a047824 */ /* 0x000fc800078e02ff */
[----:B-1----:R-:W-:-:S04]  /*cdf0*/  IMAD.WIDE R54, R4, 0x2, R84 ;  /* 0x0000000204367825 */ /* 0x002fc800078e0254 */
[----:B0-----:R-:W-:Y:S01]  /*ce00*/  IMAD.WIDE R52, R4, 0x2, R82 ;  /* 0x0000000204347825 */ /* 0x001fe200078e0252 */
[----:B---3--:R-:W-:Y:S01]  /*ce10*/  STL [R1+0x1458], R56 ;  /* 0x0014583801007387 */ /* 0x008fe20000100800 */
[----:B----4-:R-:W-:-:S03]  /*ce20*/  PRMT R2, RZ, 0x7610, R2 ;  /* 0x00007610ff027816 */ /* 0x010fc60000000002 */
[----:B--2---:R0:W-:Y:S01]  /*ce30*/  STL [R1+0x145c], R57 ;  /* 0x00145c3901007387 */ /* 0x0041e20000100800 */
[----:B------:R-:W-:-:S03]  /*ce40*/  PRMT R3, RZ, 0x7610, R3 ;  /* 0x00007610ff037816 */ /* 0x000fc60000000003 */
[----:B------:R-:W2:Y:S01]  /*ce50*/  @!P2 LDG.E.U16 R2, desc[UR6][R52.64] ;  /* 0x000000063402a981 */ /* 0x000ea2000c1e1500 */
[----:B------:R-:W-:Y:S02]  /*ce60*/  PRMT R93, RZ, 0x7610, R93 ;  /* 0x00007610ff5d7816 */ /* 0x000fe4000000005d */
[----:B------:R-:W-:Y:S01]  /*ce70*/  PRMT R92, RZ, 0x7610, R92 ;  /* 0x00007610ff5c7816 */ /* 0x000fe2000000005c */
[C---:B0-----:R-:W-:Y:S01]  /*ce80*/  IMAD.WIDE R56, R4.reuse, 0x2, R88 ;  /* 0x0000000204387825 */ /* 0x041fe200078e0258 */
[----:B------:R0:W3:Y:S04]  /*ce90*/  @!P2 LDG.E.U16 R3, desc[UR6][R54.64] ;  /* 0x000000063603a981 */ /* 0x0000e8000c1e1500 */
[----:B------:R1:W4:Y:S04]  /*cea0*/  @!P2 LDG.E.U16 R93, desc[UR6][R56.64] ;  /* 0x00000006385da981 */ /* 0x000328000c1e1500 */
[----:B------:R-:W-:Y:S04]  /*ceb0*/  STL [R1+0x1450], R6 ;  /* 0x0014500601007387 */ /* 0x000fe80000100800 */
[----:B------:R0:W-:Y:S04]  /*cec0*/  STL [R1+0x1454], R7 ;  /* 0x0014540701007387 */ /* 0x0001e80000100800 */
[----:B------:R1:W-:Y:S01]  /*ced0*/  STL.64 [R1+0x960], R56 ;  /* 0x0009603801007387 */ /* 0x0003e20000100a00 */
[----:B0-----:R-:W-:-:S05]  /*cee0*/  IMAD.WIDE R6, R4, 0x2, R86 ;  /* 0x0000000204067825 */ /* 0x001fca00078e0256 */
        /* <DEDUP_REMOVED lines=9> */
[C---:B-1----:R-:W-:Y:S01]  /*cf80*/  IMAD.WIDE R54, R4.reuse, 0x2, R84 ;  /* 0x0000000204367825 */ /* 0x042fe200078e0254 */
[----:B--2---:R-:W-:Y:S03]  /*cf90*/  STL [R1+0x1084], R2 ;  /* 0x0010840201007387 */ /* 0x004fe60000100800 */
[C---:B0-----:R-:W-:Y:S01]  /*cfa0*/  IMAD.WIDE R52, R4.reuse, 0x2, R82 ;  /* 0x0000000204347825 */ /* 0x041fe200078e0252 */
[----:B---3--:R0:W-:Y:S03]  /*cfb0*/  STL [R1+0x1088], R3 ;  /* 0x0010880301007387 */ /* 0x0081e60000100800 */
[----:B0-----:R-:W-:Y:S01]  /*cfc0*/  IMAD.WIDE R2, R4, 0x2, R88 ;  /* 0x0000000204027825 */ /* 0x001fe200078e0258 */
[----:B----4-:R-:W-:Y:S01]  /*cfd0*/  STL [R1+0x108c], R92 ;  /* 0x00108c5c01007387 */ /* 0x010fe20000100800 */
        /* <DEDUP_REMOVED lines=215> */
[----:B------:R-:W-:-:S04]  /*dd50*/  IADD3 R4, PT, PT, R11, -0x3e, RZ ;  /* 0xffffffc20b047810 */ /* 0x000fc80007ffe0ff */
[----:B------:R-:W-:Y:S01]  /*dd60*/  ISETP.GE.U32.AND P2, PT, R4, 0x7fffff43, PT ;  /* 0x7fffff430400780c */ /* 0x000fe20003f46070 */
[----:B------:R-:W-:Y:S01]  /*dd70*/  IMAD R4, R90, 0x3b, RZ ;  /* 0x0000003b5a047824 */ /* 0x000fe200078e02ff */
[----:B------:R0:W-:Y:S03]  /*dd80*/  STL.64 [R1+0x7c8], R52 ;  /* 0x0007c83401007387 */ /* 0x0001e60000100a00 */
        /* <DEDUP_REMOVED lines=654> */
[----:B------:R-:W-:Y:S02]  /*10670*/  PRMT R2, RZ, 0x7610, R2 ;  /* 0x00007610ff027816 */ /* 0x000fe40000000002 */
[----:B------:R-:W-:Y:S01]  /*10680*/  PRMT R3, RZ, 0x7610, R3 ;  /* 0x00007610ff037816 */ /* 0x000fe20000000003 */
[----:B---3--:R-:W-:Y:S01]  /*10690*/  STL [R1+0x1008], R6 ;  /* 0x0010080601007387 */ /* 0x008fe20000100800 */
[----:B------:R-:W-:-:S03]  /*106a0*/  PRMT R93, RZ, 0x7610, R93 ;  /* 0x00007610ff5d7816 */ /* 0x000fc6000000005d */
        /* <DEDUP_REMOVED lines=10> */
[----:B------:R-:W3:Y:S04]  /*10750*/  @!P2 LDG.E.U16 R92, desc[UR6][R6.64] ;  /* 0x00000006065ca981 */ /* 0x000ee8000c1e1500 */
[----:B------:R1:W-:Y:S04]  /*10760*/  STL.64 [R1+0x230], R54 ;  /* 0x0002303601007387 */ /* 0x0003e80000100a00 */
[----:B0-----:R-:W3:Y:S01]  /*10770*/  LDL.LU.64 R6, [R1+0x2218] ;  /* 0x0022180001067983 */ /* 0x001ee20000300a00 */
[----:B------:R-:W-:-:S03]  /*10780*/  VIADD R4, R11, 0xffffff98 ;  /* 0xffffff980b047836 */ /* 0x000fc60000000000 */
[----:B------:R0:W-:Y:S02]  /*10790*/  STL.64 [R1+0x228], R52 ;  /* 0x0002283401007387 */ /* 0x0001e40000100a00 */
[----:B------:R-:W-:Y:S01]  /*107a0*/  ISETP.GE.U32.AND P2, PT, R4, 0x7fffff19, PT ;  /* 0x7fffff190400780c */ /* 0x000fe20003f46070 */
[----:B------:R-:W-:Y:S01]  /*107b0*/  IMAD R4, R90, 0x65, RZ ;  /* 0x000000655a047824 */ /* 0x000fe200078e02ff */
[----:B------:R-:W-:Y:S02]  /*107c0*/  PRMT R80, RZ, 0x7610, R80 ;  /* 0x00007610ff507816 */ /* 0x000fe40000000050 */
[----:B------:R-:W-:Y:S01]  /*107d0*/  PRMT R68, RZ, 0x7610, R68 ;  /* 0x00007610ff447816 */ /* 0x000fe20000000044 */
[----:B-1----:R-:W-:-:S04]  /*107e0*/  IMAD.WIDE R54, R4, 0x2, R84 ;  /* 0x0000000204367825 */ /* 0x002fc800078e0254 */
[C---:B0-----:R-:W-:Y:S01]  /*107f0*/  IMAD.WIDE R52, R4.reuse, 0x2, R82 ;  /* 0x0000000204347825 */ /* 0x041fe200078e0252 */
[----:B------:R-:W-:Y:S02]  /*10800*/  PRMT R44, RZ, 0x7610, R44 ;  /* 0x00007610ff2c7816 */ /* 0x000fe4000000002c */
[----:B------:R-:W-:Y:S01]  /*10810*/  PRMT R45, RZ, 0x7610, R45 ;  /* 0x00007610ff2d7816 */ /* 0x000fe2000000002d */
[----:B--2---:R-:W-:Y:S04]  /*10820*/  STL [R1+0x10b8], R2 ;  /* 0x0010b80201007387 */ /* 0x004fe80000100800 */
[----:B----4-:R0:W-:Y:S02]  /*10830*/  STL [R1+0x10bc], R3 ;  /* 0x0010bc0301007387 */ /* 0x0101e40000100800 */
[----:B0-----:R-:W-:-:S02]  /*10840*/  IMAD.WIDE R2, R4, 0x2, R88 ;  /* 0x0000000204027825 */ /* 0x001fc400078e0258 */
[----:B---3--:R-:W-:Y:S04]  /*10850*/  STL [R1+0x10c0], R92 ;  /* 0x0010c05c01007387 */ /* 0x008fe80000100800 */
[----:B------:R0:W-:Y:S04]  /*10860*/  STL [R1+0x10c4], R93 ;  /* 0x0010c45d01007387 */ /* 0x0001e80000100800 */
[----:B------:R-:W2:Y:S01]  /*10870*/  @!P5 LDG.E.U16 R80, desc[UR6][R2.64] ;  /* 0x000000060250d981 */ /* 0x000ea2000c1e1500 */
[----:B------:R-:W-:Y:S02]  /*10880*/  PRMT R6, RZ, 0x7610, R6 ;  /* 0x00007610ff067816 */ /* 0x000fe40000000006 */
[----:B------:R-:W-:Y:S01]  /*10890*/  PRMT R7, RZ, 0x7610, R7 ;  /* 0x00007610ff077816 */ /* 0x000fe20000000007 */
[----:B0-----:R-:W-:-:S03]  /*108a0*/  IMAD.WIDE R92, R4, 0x2, R86 ;  /* 0x00000002045c7825 */ /* 0x001fc600078e0256 */
[----:B------:R-:W3:Y:S01]  /*108b0*/  @!P5 LDG.E.U16 R6, desc[UR6][R52.64] ;  /* 0x000000063406d981 */ /* 0x000ee2000c1e1500 */
[----:B------:R-:W-:-:S03]  /*108c0*/  VIADD R4, R11, 0xffffff94 ;  /* 0xffffff940b047836 */ /* 0x000fc60000000000 */
[----:B------:R-:W4:Y:S04]  /*108d0*/  @!P5 LDG.E.U16 R68, desc[UR6][R92.64] ;  /* 0x000000065c44d981 */ /* 0x000f28000c1e1500 */
[----:B------:R0:W3:Y:S01]  /*108e0*/  @!P5 LDG.E.U16 R7, desc[UR6][R54.64] ;  /* 0x000000063607d981 */ /* 0x0000e2000c1e1500 */
[----:B------:R-:W-:Y:S01]  /*108f0*/  ISETP.GE.U32.AND P5, PT, R4, 0x7fffff15, PT ;  /* 0x7fffff150400780c */ /* 0x000fe20003fa6070 */
[----:B------:R-:W-:Y:S02]  /*10900*/  IMAD R4, R90, 0x66, RZ ;  /* 0x000000665a047824 */ /* 0x000fe400078e02ff */
[----:B------:R1:W-:Y:S04]  /*10910*/  STL.64 [R1+0x220], R2 ;  /* 0x0002200201007387 */ /* 0x0003e80000100a00 */
[----:B------:R-:W-:Y:S04]  /*10920*/  STL.64 [R1+0x218], R92 ;  /* 0x0002185c01007387 */ /* 0x000fe80000100a00 */
[----:B-1----:R-:W3:Y:S04]  /*10930*/  LDL.LU.64 R2, [R1+0x2210] ;  /* 0x0022100001027983 */ /* 0x002ee80000300a00 */
[----:B------:R0:W-:Y:S04]  /*10940*/  STL.64 [R1+0x210], R54 ;  /* 0x0002103601007387 */ /* 0x0001e80000100a00 */
[----:B------:R1:W-:Y:S01]  /*10950*/  STL.64 [R1+0x208], R52 ;  /* 0x0002083401007387 */ /* 0x0003e20000100a00 */
[----:B0-----:R-:W-:-:S04]  /*10960*/  IMAD.WIDE R54, R4, 0x2, R84 ;  /* 0x0000000204367825 */ /* 0x001fc800078e0254 */
[C---:B-1----:R-:W-:Y:S01]  /*10970*/  IMAD.WIDE R52, R4.reuse, 0x2, R82 ;  /* 0x0000000204347825 */ /* 0x042fe200078e0252 */
[----:B------:R-:W3:Y:S04]  /*10980*/  @!P4 LDG.E.U16 R45, desc[UR6][R54.64] ;  /* 0x00000006362dc981 */ /* 0x000ee8000c1e1500 */
[----:B------:R-:W3:Y:S01]  /*10990*/  @!P4 LDG.E.U16 R44, desc[UR6][R52.64] ;  /* 0x00000006342cc981 */ /* 0x000ee2000c1e1500 */
[----:B------:R-:W-:Y:S01]  /*109a0*/  PRMT R73, RZ, 0x7610, R73 ;  /* 0x00007610ff497816 */ /* 0x000fe20000000049 */
[----:B------:R-:W-:Y:S01]  /*109b0*/  IMAD.WIDE R92, R4, 0x2, R86 ;  /* 0x00000002045c7825 */ /* 0x000fe200078e0256 */
[----:B------:R-:W-:-:S06]  /*109c0*/  PRMT R57, RZ, 0x7610, R57 ;  /* 0x00007610ff397816 */ /* 0x000fcc0000000039 */
[----:B------:R0:W3:Y:S01]  /*109d0*/  @!P4 LDG.E.U16 R57, desc[UR6][R92.64] ;  /* 0x000000065c39c981 */ /* 0x0000e2000c1e1500 */
[----:B------:R-:W-:Y:S02]  /*109e0*/  PRMT R40, RZ, 0x7610, R40 ;  /* 0x00007610ff287816 */ /* 0x000fe40000000028 */
[----:B------:R-:W-:Y:S01]  /*109f0*/  PRMT R41, RZ, 0x7610, R41 ;  /* 0x00007610ff297816 */ /* 0x000fe20000000029 */
[----:B--2---:R-:W-:Y:S04]  /*10a00*/  STL [R1+0x21bc], R80 ;  /* 0x0021bc5001007387 */ /* 0x004fe80000100800 */
[----:B----4-:R-:W-:Y:S04]  /*10a10*/  STL [R1+0x21c0], R68 ;  /* 0x0021c04401007387 */ /* 0x010fe80000100800 */
[----:B---3--:R-:W-:Y:S04]  /*10a20*/  STL [R1+0x11a8], R6 ;  /* 0x0011a80601007387 */ /* 0x008fe80000100800 */
[----:B------:R1:W-:Y:S02]  /*10a30*/  STL [R1+0x11ac], R7 ;  /* 0x0011ac0701007387 */ /* 0x0003e40000100800 */
[----:B-1----:R-:W-:-:S04]  /*10a40*/  IMAD.WIDE R6, R4, 0x2, R88 ;  /* 0x0000000204067825 */ /* 0x002fc800078e0258 */
[----:B------:R-:W-:Y:S01]  /*10a50*/  VIADD R4, R11, 0xffffff93 ;  /* 0xffffff930b047836 */ /* 0x000fe20000000000 */
[----:B------:R1:W-:Y:S04]  /*10a60*/  STL.64 [R1+0x200], R6 ;  /* 0x0002000601007387 */ /* 0x0003e80000100a00 */
[----:B------:R-:W-:Y:S04]  /*10a70*/  STL.64 [R1+0x1f8], R92 ;  /* 0x0001f85c01007387 */ /* 0x000fe80000100a00 */
[----:B------:R-:W2:Y:S01]  /*10a80*/  @!P4 LDG.E.U16 R73, desc[UR6][R6.64] ;  /* 0x000000060649c981 */ /* 0x000ea2000c1e1500 */
[----:B------:R-:W-:Y:S01]  /*10a90*/  ISETP.GE.U32.AND P4, PT, R4, 0x7fffff14, PT ;  /* 0x7fffff140400780c */ /* 0x000fe20003f86070 */
[----:B------:R-:W-:-:S02]  /*10aa0*/  IMAD R4, R90, 0x67, RZ ;  /* 0x000000675a047824 */ /* 0x000fc400078e02ff */
[----:B-1----:R-:W3:Y:S04]  /*10ab0*/  LDL.LU.64 R6, [R1+0x2208] ;  /* 0x0022080001067983 */ /* 0x002ee80000300a00 */
[----:B------:R-:W-:Y:S04]  /*10ac0*/  STL.64 [R1+0x1f0], R54 ;  /* 0x0001f03601007387 */ /* 0x000fe80000100a00 */
[----:B------:R1:W-:Y:S04]  /*10ad0*/  STL.64 [R1+0x1e8], R52 ;  /* 0x0001e83401007387 */ /* 0x0003e80000100a00 */
[----:B------:R-:W-:Y:S04]  /*10ae0*/  STL [R1+0x1324], R44 ;  /* 0x0013242c01007387 */ /* 0x000fe80000100800 */
[----:B------:R4:W-:Y:S01]  /*10af0*/  STL [R1+0x1328], R45 ;  /* 0x0013282d01007387 */ /* 0x0009e20000100800 */
[----:B-1----:R-:W-:-:S05]  /*10b00*/  IMAD.WIDE R52, R4, 0x2, R84 ;  /* 0x0000000204347825 */ /* 0x002fca00078e0254 */
[----:B------:R-:W3:Y:S01]  /*10b10*/  @!P2 LDG.E.U16 R41, desc[UR6][R52.64] ;  /* 0x000000063429a981 */ /* 0x000ee2000c1e1500 */
[----:B----4-:R-:W-:-:S05]  /*10b20*/  IMAD.WIDE R44, R4, 0x2, R82 ;  /* 0x00000002042c7825 */ /* 0x010fca00078e0252 */
[----:B------:R-:W4:Y:S01]  /*10b30*/  @!P2 LDG.E.U16 R40, desc[UR6][R44.64] ;  /* 0x000000062c28a981 */ /* 0x000f22000c1e1500 */
[----:B------:R-:W-:Y:S01]  /*10b40*/  PRMT R56, RZ, 0x7610, R56 ;  /* 0x00007610ff387816 */ /* 0x000fe20000000038 */
[----:B0-----:R-:W-:Y:S01]  /*10b50*/  IMAD.WIDE R92, R4, 0x2, R88 ;  /* 0x00000002045c7825 */ /* 0x001fe200078e0258 */
[----:B------:R-:W-:-:S03]  /*10b60*/  PRMT R51, RZ, 0x7610, R51 ;  /* 0x00007610ff337816 */ /* 0x000fc60000000033 */
[----:B------:R-:W-:Y:S01]  /*10b70*/  IMAD.WIDE R54, R4, 0x2, R86 ;  /* 0x0000000204367825 */ /* 0x000fe200078e0256 */
[----:B------:R-:W-:Y:S03]  /*10b80*/  STL.64 [R1+0x1e0], R92 ;  /* 0x0001e05c01007387 */ /* 0x000fe60000100a00 */
[----:B------:R-:W-:Y:S01]  /*10b90*/  VIADD R4, R11, 0xffffff92 ;  /* 0xffffff920b047836 */ /* 0x000fe20000000000 */
[----:B------:R0:W-:Y:S04]  /*10ba0*/  STL.64 [R1+0x1d8], R54 ;  /* 0x0001d83601007387 */ /* 0x0001e80000100a00 */
[----:B------:R-:W3:Y:S04]  /*10bb0*/  @!P2 LDG.E.U16 R56, desc[UR6][R92.64] ;  /* 0x000000065c38a981 */ /* 0x000ee8000c1e1500 */
[----:B------:R0:W3:Y:S01]  /*10bc0*/  @!P2 LDG.E.U16 R51, desc[UR6][R54.64] ;  /* 0x000000063633a981 */ /* 0x0000e2000c1e1500 */
[----:B------:R-:W-:Y:S01]  /*10bd0*/  ISETP.GE.U32.AND P2, PT, R4, 0x7fffff13, PT ;  /* 0x7fffff130400780c */ /* 0x000fe20003f46070 */
[----:B------:R-:W-:Y:S01]  /*10be0*/  IMAD R4, R90, 0x6b, RZ ;  /* 0x0000006b5a047824 */ /* 0x000fe200078e02ff */
[----:B------:R-:W-:-:S02]  /*10bf0*/  PRMT R80, RZ, 0x7610, R80 ;  /* 0x00007610ff507816 */ /* 0x000fc40000000050 */
[----:B------:R-:W-:Y:S02]  /*10c00*/  PRMT R68, RZ, 0x7610, R68 ;  /* 0x00007610ff447816 */ /* 0x000fe40000000044 */
[----:B------:R-:W-:Y:S02]  /*10c10*/  PRMT R49, RZ, 0x7610, R49 ;  /* 0x00007610ff317816 */ /* 0x000fe40000000031 */
[----:B------:R-:W-:Y:S01]  /*10c20*/  PRMT R48, RZ, 0x7610, R48 ;  /* 0x00007610ff307816 */ /* 0x000fe20000000030 */
[----:B0-----:R-:W-:-:S05]  /*10c30*/  IMAD.WIDE R54, R4, 0x2, R88 ;  /* 0x0000000204367825 */ /* 0x001fca00078e0258 */
[----:B------:R-:W3:Y:S01]  /*10c40*/  @!P5 LDG.E.U16 R49, desc[UR6][R54.64] ;  /* 0x000000063631d981 */ /* 0x000ee2000c1e1500 */
[----:B------:R-:W-:Y:S02]  /*10c50*/  PRMT R36, RZ, 0x7610, R36 ;  /* 0x00007610ff247816 */ /* 0x000fe40000000024 */
[----:B------:R-:W-:Y:S01]  /*10c60*/  PRMT R37, RZ, 0x7610, R37 ;  /* 0x00007610ff257816 */ /* 0x000fe20000000025 */
[----:B--2---:R-:W-:Y:S04]  /*10c70*/  STL [R1+0x1330], R73 ;  /* 0x0013304901007387 */ /* 0x004fe80000100800 */
[----:B------:R-:W2:Y:S04]  /*10c80*/  LDL.LU.64 R92, [R1+0x2200] ;  /* 0x00220000015c7983 */ /* 0x000ea80000300a00 */
[----:B------:R-:W-:Y:S04]  /*10c90*/  STL [R1+0x132c], R57 ;  /* 0x00132c3901007387 */ /* 0x000fe80000100800 */
[----:B------:R0:W-:Y:S04]  /*10ca0*/  STL.64 [R1+0x1d0], R52 ;  /* 0x0001d03401007387 */ /* 0x0001e80000100a00 */
[----:B------:R1:W-:Y:S01]  /*10cb0*/  STL.64 [R1+0x1c8], R44 ;  /* 0x0001c82c01007387 */ /* 0x0003e20000100a00 */
[----:B0-----:R-:W-:-:S04]  /*10cc0*/  IMAD.WIDE R52, R4, 0x2, R86 ;  /* 0x0000000204347825 */ /* 0x001fc800078e0256 */
[C---:B-1----:R-:W-:Y:S01]  /*10cd0*/  IMAD.WIDE R44, R4.reuse, 0x2, R84 ;  /* 0x00000002042c7825 */ /* 0x042fe200078e0254 */
[----:B------:R-:W2:Y:S04]  /*10ce0*/  @!P5 LDG.E.U16 R48, desc[UR6][R52.64] ;  /* 0x000000063430d981 */ /* 0x000ea8000c1e1500 */
[----:B------:R0:W2:Y:S04]  /*10cf0*/  @!P5 LDG.E.U16 R80, desc[UR6][R44.64] ;  /* 0x000000062c50d981 */ /* 0x0000a8000c1e1500 */
[----:B----4-:R-:W-:Y:S04]  /*10d00*/  STL [R1+0x13d0], R40 ;  /* 0x0013d02801007387 */ /* 0x010fe80000100800 */
[----:B---3--:R1:W-:Y:S02]  /*10d10*/  STL [R1+0x13d4], R41 ;  /* 0x0013d42901007387 */ /* 0x0083e40000100800 */
[----:B-1----:R-:W-:-:S04]  /*10d20*/  IMAD.WIDE R40, R4, 0x2, R82 ;  /* 0x0000000204287825 */ /* 0x002fc800078e0252 */
[----:B------:R-:W-:Y:S01]  /*10d30*/  VIADD R4, R11, 0xffffff91 ;  /* 0xffffff910b047836 */ /* 0x000fe20000000000 */
[----:B------:R1:W3:Y:S04]  /*10d40*/  @!P5 LDG.E.U16 R68, desc[UR6][R40.64] ;  /* 0x000000062844d981 */ /* 0x0002e8000c1e1500 */
[----:B------:R-:W-:Y:S01]  /*10d50*/  ISETP.GE.U32.AND P5, PT, R4, 0x7fffff12, PT ;  /* 0x7fffff120400780c */ /* 0x000fe20003fa6070 */
[----:B------:R-:W-:Y:S01]  /*10d60*/  STL.64 [R1+0x160], R54 ;  /* 0x0001603601007387 */ /* 0x000fe20000100a00 */
[----:B------:R-:W-:-:S03]  /*10d70*/  IMAD R4, R90, 0x6c, RZ ;  /* 0x0000006c5a047824 */ /* 0x000fc600078e02ff */
[----:B------:R-:W-:Y:S04]  /*10d80*/  STL.64 [R1+0x158], R52 ;  /* 0x0001583401007387 */ /* 0x000fe80000100a00 */
[----:B------:R0:W-:Y:S04]  /*10d90*/  STL.64 [R1+0x150], R44 ;  /* 0x0001502c01007387 */ /* 0x0001e80000100a00 */
[----:B------:R1:W-:Y:S01]  /*10da0*/  STL.64 [R1+0x148], R40 ;  /* 0x0001482801007387 */ /* 0x0003e20000100a00 */
[----:B0-----:R-:W-:-:S04]  /*10db0*/  IMAD.WIDE R44, R4, 0x2, R84 ;  /* 0x00000002042c7825 */ /* 0x001fc800078e0254 */
[C---:B-1----:R-:W-:Y:S01]  /*10dc0*/  IMAD.WIDE R40, R4.reuse, 0x2, R82 ;  /* 0x0000000204287825 */ /* 0x042fe200078e0252 */
[----:B------:R-:W4:Y:S04]  /*10dd0*/  @!P4 LDG.E.U16 R37, desc[UR6][R44.64] ;  /* 0x000000062c25c981 */ /* 0x000f28000c1e1500 */
[----:B------:R-:W4:Y:S01]  /*10de0*/  @!P4 LDG.E.U16 R36, desc[UR6][R40.64] ;  /* 0x000000062824c981 */ /* 0x000f22000c1e1500 */
[----:B------:R-:W-:Y:S01]  /*10df0*/  PRMT R50, RZ, 0x7610, R50 ;  /* 0x00007610ff327816 */ /* 0x000fe20000000032 */
[----:B------:R-:W-:Y:S01]  /*10e00*/  IMAD.WIDE R52, R4, 0x2, R88 ;  /* 0x0000000204347825 */ /* 0x000fe200078e0258 */
[----:B------:R-:W-:-:S04]  /*10e10*/  PRMT R47, RZ, 0x7610, R47 ;  /* 0x00007610ff2f7816 */ /* 0x000fc8000000002f */
[----:B------:R-:W4:Y:S01]  /*10e20*/  @!P4 LDG.E.U16 R50, desc[UR6][R52.64] ;  /* 0x000000063432c981 */ /* 0x000f22000c1e1500 */
[----:B------:R-:W-:Y:S02]  /*10e30*/  PRMT R32, RZ, 0x7610, R32 ;  /* 0x00007610ff207816 */ /* 0x000fe40000000020 */
[----:B------:R-:W-:Y:S01]  /*10e40*/  PRMT R33, RZ, 0x7610, R33 ;  /* 0x00007610ff217816 */ /* 0x000fe20000000021 */
[----:B--2---:R-:W-:Y:S04]  /*10e50*/  STL [R1+0x21cc], R80 ;  /* 0x0021cc5001007387 */ /* 0x004fe80000100800 */
[----:B------:R-:W-:Y:S04]  /*10e60*/  STL [R1+0x13dc], R56 ;  /* 0x0013dc3801007387 */ /* 0x000fe80000100800 */
[----:B------:R-:W-:Y:S04]  /*10e70*/  STL [R1+0x13d8], R51 ;  /* 0x0013d83301007387 */ /* 0x000fe80000100800 */
[----:B---3--:R-:W-:Y:S04]  /*10e80*/  STL [R1+0x21d0], R68 ;  /* 0x0021d04401007387 */ /* 0x008fe80000100800 */
[----:B------:R-:W-:Y:S04]  /*10e90*/  STL [R1+0x1000], R48 ;  /* 0x0010003001007387 */ /* 0x000fe80000100800 */
[----:B------:R0:W-:Y:S04]  /*10ea0*/  STL [R1+0x1004], R49 ;  /* 0x0010043101007387 */ /* 0x0001e80000100800 */
[----:B------:R-:W-:Y:S01]  /*10eb0*/  STL.64 [R1+0x140], R52 ;  /* 0x0001403401007387 */ /* 0x000fe20000100a00 */
[----:B0-----:R-:W-:Y:S01]  /*10ec0*/  IMAD.WIDE R48, R4, 0x2, R86 ;  /* 0x0000000204307825 */ /* 0x001fe200078e0256 */
[----:B------:R-:W-:-:S04]  /*10ed0*/  IADD3 R4, PT, PT, R11, -0x70, RZ ;  /* 0xffffff900b047810 */ /* 0x000fc80007ffe0ff */
[----:B------:R0:W2:Y:S01]  /*10ee0*/  @!P4 LDG.E.U16 R47, desc[UR6][R48.64] ;  /* 0x00000006302fc981 */ /* 0x0000a2000c1e1500 */
[----:B------:R-:W-:Y:S01]  /*10ef0*/  ISETP.GE.U32.AND P4, PT, R4, 0x7fffff11, PT ;  /* 0x7fffff110400780c */ /* 0x000fe20003f86070 */
[----:B------:R-:W-:Y:S02]  /*10f00*/  IMAD R4, R90, 0x6d, RZ ;  /* 0x0000006d5a047824 */ /* 0x000fe400078e02ff */
[----:B------:R-:W-:Y:S04]  /*10f10*/  STL.64 [R1+0x138], R48 ;  /* 0x0001383001007387 */ /* 0x000fe80000100a00 */
[----:B------:R-:W-:Y:S04]  /*10f20*/  STL.64 [R1+0x130], R44 ;  /* 0x0001302c01007387 */ /* 0x000fe80000100a00 */
[----:B------:R1:W-:Y:S04]  /*10f30*/  STL.64 [R1+0x128], R40 ;  /* 0x0001282801007387 */ /* 0x0003e80000100a00 */
[----:B----4-:R-:W-:Y:S04]  /*10f40*/  STL [R1+0x10a8], R36 ;  /* 0x0010a82401007387 */ /* 0x010fe80000100800 */
[----:B------:R3:W-:Y:S01]  /*10f50*/  STL [R1+0x10ac], R37 ;  /* 0x0010ac2501007387 */ /* 0x0007e20000100800 */
[----:B-1----:R-:W-:-:S05]  /*10f60*/  IMAD.WIDE R40, R4, 0x2, R84 ;  /* 0x0000000204287825 */ /* 0x002fca00078e0254 */
[----:B------:R-:W4:Y:S01]  /*10f70*/  @!P2 LDG.E.U16 R33, desc[UR6][R40.64] ;  /* 0x000000062821a981 */ /* 0x000f22000c1e1500 */
[----:B---3--:R-:W-:-:S05]  /*10f80*/  IMAD.WIDE R36, R4, 0x2, R82 ;  /* 0x0000000204247825 */ /* 0x008fca00078e0252 */
[----:B------:R1:W3:Y:S01]  /*10f90*/  @!P2 LDG.E.U16 R32, desc[UR6][R36.64] ;  /* 0x000000062420a981 */ /* 0x0002e2000c1e1500 */
[C---:B0-----:R-:W-:Y:S01]  /*10fa0*/  IMAD.WIDE R48, R4.reuse, 0x2, R88 ;  /* 0x0000000204307825 */ /* 0x041fe200078e0258 */
[----:B------:R-:W-:Y:S02]  /*10fb0*/  PRMT R46, RZ, 0x7610, R46 ;  /* 0x00007610ff2e7816 */ /* 0x000fe4000000002e */
[----:B------:R-:W-:Y:S01]  /*10fc0*/  PRMT R43, RZ, 0x7610, R43 ;  /* 0x00007610ff2b7816 */ /* 0x000fe2000000002b */
[----:B------:R-:W-:Y:S01]  /*10fd0*/  IMAD.WIDE R44, R4, 0x2, R86 ;  /* 0x00000002042c7825 */ /* 0x000fe200078e0256 */
[----:B------:R-:W-:Y:S03]  /*10fe0*/  STL.64 [R1+0x120], R48 ;  /* 0x0001203001007387 */ /* 0x000fe60000100a00 */
[----:B------:R-:W-:Y:S01]  /*10ff0*/  VIADD R4, R11, 0xffffff8c ;  /* 0xffffff8c0b047836 */ /* 0x000fe20000000000 */
[----:B------:R-:W-:Y:S04]  /*11000*/  STL.64 [R1+0x118], R44 ;  /* 0x0001182c01007387 */ /* 0x000fe80000100a00 */
[----:B------:R-:W4:Y:S04]  /*11010*/  @!P2 LDG.E.U16 R46, desc[UR6][R48.64] ;  /* 0x00000006302ea981 */ /* 0x000f28000c1e1500 */
[----:B------:R-:W-:Y:S04]  /*11020*/  STL.64 [R1+0x110], R40 ;  /* 0x0001102801007387 */ /* 0x000fe80000100a00 */
[----:B------:R0:W4:Y:S01]  /*11030*/  @!P2 LDG.E.U16 R43, desc[UR6][R44.64] ;  /* 0x000000062c2ba981 */ /* 0x000122000c1e1500 */
[----:B------:R-:W-:Y:S01]  /*11040*/  ISETP.GE.U32.AND P2, PT, R4, 0x7fffff0d, PT ;  /* 0x7fffff0d0400780c */ /* 0x000fe20003f46070 */
[----:B------:R-:W-:-:S02]  /*11050*/  IMAD R4, R90, 0x6e, RZ ;  /* 0x0000006e5a047824 */ /* 0x000fc400078e02ff */
[----:B------:R1:W-:Y:S01]  /*11060*/  STL.64 [R1+0x108], R36 ;  /* 0x0001082401007387 */ /* 0x0003e20000100a00 */
[----:B------:R-:W-:-:S03]  /*11070*/  PRMT R28, RZ, 0x7610, R28 ;  /* 0x00007610ff1c7816 */ /* 0x000fc6000000001c */
[----:B------:R-:W-:Y:S01]  /*11080*/  STL [R1+0x10b4], R50 ;  /* 0x0010b43201007387 */ /* 0x000fe20000100800 */
[----:B------:R-:W-:Y:S01]  /*11090*/  PRMT R29, RZ, 0x7610, R29 ;  /* 0x00007610ff1d7816 */ /* 0x000fe2000000001d */
[----:B-1----:R-:W-:-:S05]  /*110a0*/  IMAD.WIDE R36, R4, 0x2, R84 ;  /* 0x0000000204247825 */ /* 0x002fca00078e0254 */
[----:B------:R-:W4:Y:S04]  /*110b0*/  @!P5 LDG.E.U16 R29, desc[UR6][R36.64] ;  /* 0x00000006241dd981 */ /* 0x000f28000c1e1500 */
[----:B--2---:R-:W-:Y:S04]  /*110c0*/  STL [R1+0x10b0], R47 ;  /* 0x0010b02f01007387 */ /* 0x004fe80000100800 */
[----:B---3--:R-:W-:Y:S04]  /*110d0*/  STL [R1+0x1198], R32 ;  /* 0x0011982001007387 */ /* 0x008fe80000100800 */
[----:B----4-:R1:W-:Y:S02]  /*110e0*/  STL [R1+0x119c], R33 ;  /* 0x00119c2101007387 */ /* 0x0103e40000100800 */
[----:B-1----:R-:W-:-:S05]  /*110f0*/  IMAD.WIDE R32, R4, 0x2, R82 ;  /* 0x0000000204207825 */ /* 0x002fca00078e0252 */
[----:B------:R1:W2:Y:S01]  /*11100*/  @!P5 LDG.E.U16 R28, desc[UR6][R32.64] ;  /* 0x00000006201cd981 */ /* 0x0002a2000c1e1500 */
[C---:B0-----:R-:W-:Y:S01]  /*11110*/  IMAD.WIDE R44, R4.reuse, 0x2, R88 ;  /* 0x00000002042c7825 */ /* 0x041fe200078e0258 */
[----:B------:R-:W-:Y:S02]  /*11120*/  PRMT R42, RZ, 0x7610, R42 ;  /* 0x00007610ff2a7816 */ /* 0x000fe4000000002a */
[----:B------:R-:W-:Y:S01]  /*11130*/  PRMT R39, RZ, 0x7610, R39 ;  /* 0x00007610ff277816 */ /* 0x000fe20000000027 */
[----:B------:R-:W-:Y:S01]  /*11140*/  IMAD.WIDE R40, R4, 0x2, R86 ;  /* 0x0000000204287825 */ /* 0x000fe200078e0256 */
[----:B------:R-:W-:Y:S03]  /*11150*/  STL.64 [R1+0x100], R44 ;  /* 0x0001002c01007387 */ /* 0x000fe60000100a00 */
[----:B------:R-:W-:Y:S01]  /*11160*/  VIADD R4, R11, 0xffffff8b ;  /* 0xffffff8b0b047836 */ /* 0x000fe20000000000 */
[----:B------:R-:W-:Y:S04]  /*11170*/  STL.64 [R1+0xf8], R40 ;  /* 0x0000f82801007387 */ /* 0x000fe80000100a00 */
[----:B------:R-:W-:Y:S04]  /*11180*/  STL [R1+0x11a4], R46 ;  /* 0x0011a42e01007387 */ /* 0x000fe80000100800 */
[----:B------:R-:W3:Y:S04]  /*11190*/  @!P5 LDG.E.U16 R42, desc[UR6][R44.64] ;  /* 0x000000062c2ad981 */ /* 0x000ee8000c1e1500 */
[----:B------:R0:W4:Y:S01]  /*111a0*/  @!P5 LDG.E.U16 R39, desc[UR6][R40.64] ;  /* 0x000000062827d981 */ /* 0x000122000c1e1500 */
[----:B------:R-:W-:Y:S01]  /*111b0*/  ISETP.GE.U32.AND P5, PT, R4, 0x7fffff0c, PT ;  /* 0x7fffff0c0400780c */ /* 0x000fe20003fa6070 */
[----:B------:R-:W-:-:S02]  /*111c0*/  IMAD R4, R90, 0x6f, RZ ;  /* 0x0000006f5a047824 */ /* 0x000fc400078e02ff */
[----:B------:R-:W-:Y:S01]  /*111d0*/  STL.64 [R1+0xf0], R36 ;  /* 0x0000f02401007387 */ /* 0x000fe20000100a00 */
[----:B------:R-:W-:-:S03]  /*111e0*/  PRMT R24, RZ, 0x7610, R24 ;  /* 0x00007610ff187816 */ /* 0x000fc60000000018 */
[----:B------:R-:W-:Y:S01]  /*111f0*/  STL [R1+0x11a0], R43 ;  /* 0x0011a02b01007387 */ /* 0x000fe20000100800 */
[----:B------:R-:W-:-:S03]  /*11200*/  PRMT R25, RZ, 0x7610, R25 ;  /* 0x00007610ff197816 */ /* 0x000fc60000000019 */
[----:B------:R1:W-:Y:S02]  /*11210*/  STL.64 [R1+0xe8], R32 ;  /* 0x0000e82001007387 */ /* 0x0003e40000100a00 */
[----:B-1----:R-:W-:-:S05]  /*11220*/  IMAD.WIDE R32, R4, 0x2, R84 ;  /* 0x0000000204207825 */ /* 0x002fca00078e0254 */
[----:B------:R-:W4:Y:S04]  /*11230*/  @!P4 LDG.E.U16 R25, desc[UR6][R32.64] ;  /* 0x000000062019c981 */ /* 0x000f28000c1e1500 */
[----:B--2---:R-:W-:Y:S04]  /*11240*/  STL [R1+0x1314], R28 ;  /* 0x0013141c01007387 */ /* 0x004fe80000100800 */
[----:B------:R1:W-:Y:S02]  /*11250*/  STL [R1+0x1318], R29 ;  /* 0x0013181d01007387 */ /* 0x0003e40000100800 */
        /* <DEDUP_REMOVED lines=9> */
[----:B------:R-:W2:Y:S04]  /*112f0*/  @!P4 LDG.E.U16 R38, desc[UR6][R40.64] ;  /* 0x000000062826c981 */ /* 0x000ea8000c1e1500 */
[----:B------:R-:W-:Y:S04]  /*11300*/  STL.64 [R1+0xd0], R32 ;  /* 0x0000d02001007387 */ /* 0x000fe80000100a00 */
[----:B------:R0:W2:Y:S01]  /*11310*/  @!P4 LDG.E.U16 R35, desc[UR6][R36.64] ;  /* 0x000000062423c981 */ /* 0x0000a2000c1e1500 */
[----:B------:R-:W-:Y:S01]  /*11320*/  ISETP.GE.U32.AND P4, PT, R4, 0x7fffff0b, PT ;  /* 0x7fffff0b0400780c */ /* 0x000fe20003f86070 */
[----:B------:R-:W-:-:S02]  /*11330*/  IMAD R4, R90, 0x73, RZ ;  /* 0x000000735a047824 */ /* 0x000fc400078e02ff */
[----:B------:R1:W-:Y:S01]  /*11340*/  STL.64 [R1+0xc8], R28 ;  /* 0x0000c81c01007387 */ /* 0x0003e20000100a00 */
[----:B------:R-:W-:-:S03]  /*11350*/  PRMT R18, RZ, 0x7610, R18 ;  /* 0x00007610ff127816 */ /* 0x000fc60000000012 */
[----:B---3--:R-:W-:Y:S01]  /*11360*/  STL [R1+0x1320], R42 ;  /* 0x0013202a01007387 */ /* 0x008fe20000100800 */
[----:B------:R-:W-:-:S03]  /*11370*/  PRMT R19, RZ, 0x7610, R19 ;  /* 0x00007610ff137816 */ /* 0x000fc60000000013 */
[----:B----4-:R-:W-:Y:S01]  /*11380*/  STL [R1+0x131c], R39 ;  /* 0x00131c2701007387 */ /* 0x010fe20000100800 */
[----:B-1----:R-:W-:-:S05]  /*11390*/  IMAD.WIDE R28, R4, 0x2, R84 ;  /* 0x00000002041c7825 */ /* 0x002fca00078e0254 */
[----:B------:R-:W3:Y:S04]  /*113a0*/  @!P2 LDG.E.U16 R19, desc[UR6][R28.64] ;  /* 0x000000061c13a981 */ /* 0x000ee8000c1e1500 */
[----:B--2---:R-:W-:Y:S04]  /*113b0*/  STL [R1+0x13c0], R24 ;  /* 0x0013c01801007387 */ /* 0x004fe80000100800 */
[----:B------:R1:W-:Y:S02]  /*113c0*/  STL [R1+0x13c4], R25 ;  /* 0x0013c41901007387 */ /* 0x0003e40000100800 */
[----:B-1----:R-:W-:-:S05]  /*113d0*/  IMAD.WIDE R24, R4, 0x2, R82 ;  /* 0x0000000204187825 */ /* 0x002fca00078e0252 */
[----:B------:R-:W2:Y:S01]  /*113e0*/  @!P2 LDG.E.U16 R18, desc[UR6][R24.64] ;  /* 0x000000061812a981 */ /* 0x000ea2000c1e1500 */
[C---:B0-----:R-:W-:Y:S01]  /*113f0*/  IMAD.WIDE R36, R4.reuse, 0x2, R88 ;  /* 0x0000000204247825 */ /* 0x041fe200078e0258 */
[----:B------:R-:W-:Y:S02]  /*11400*/  PRMT R34, RZ, 0x7610, R34 ;  /* 0x00007610ff227816 */ /* 0x000fe40000000022 */
[----:B------:R-:W-:Y:S01]  /*11410*/  PRMT R31, RZ, 0x7610, R31 ;  /* 0x00007610ff1f7816 */ /* 0x000fe2000000001f */
[----:B------:R-:W-:Y:S01]  /*11420*/  IMAD.WIDE R32, R4, 0x2, R86 ;  /* 0x0000000204207825 */ /* 0x000fe200078e0256 */
[----:B------:R-:W-:Y:S03]  /*11430*/  STL.64 [R1+0x60], R36 ;  /* 0x0000602401007387 */ /* 0x000fe60000100a00 */
[----:B------:R-:W-:Y:S01]  /*11440*/  VIADD R4, R11, 0xffffff89 ;  /* 0xffffff890b047836 */ /* 0x000fe20000000000 */
[----:B------:R0:W-:Y:S04]  /*11450*/  STL.64 [R1+0x58], R32 ;  /* 0x0000582001007387 */ /* 0x0001e80000100a00 */
[----:B------:R-:W-:Y:S04]  /*11460*/  STL [R1+0x13cc], R38 ;  /* 0x0013cc2601007387 */ /* 0x000fe80000100800 */
[----:B------:R-:W4:Y:S04]  /*11470*/  @!P2 LDG.E.U16 R34, desc[UR6][R36.64] ;  /* 0x000000062422a981 */ /* 0x000f28000c1e1500 */
[----:B------:R0:W4:Y:S01]  /*11480*/  @!P2 LDG.E.U16 R31, desc[UR6][R32.64] ;  /* 0x00000006201fa981 */ /* 0x000122000c1e1500 */
[----:B------:R-:W-:Y:S01]  /*11490*/  ISETP.GE.U32.AND P2, PT, R4, 0x7fffff0a, PT ;  /* 0x7fffff0a0400780c */ /* 0x000fe20003f46070 */
[----:B------:R-:W-:-:S02]  /*114a0*/  IMAD R4, R90, 0x74, RZ ;  /* 0x000000745a047824 */ /* 0x000fc400078e02ff */
[----:B------:R1:W-:Y:S01]  /*114b0*/  STL.64 [R1+0x50], R28 ;  /* 0x0000501c01007387 */ /* 0x0003e20000100a00 */
[----:B------:R-:W-:-:S03]  /*114c0*/  PRMT R5, RZ, 0x7610, R5 ;  /* 0x00007610ff057816 */ /* 0x000fc60000000005 */
[----:B------:R-:W-:Y:S01]  /*114d0*/  STL [R1+0x13c8], R35 ;  /* 0x0013c82301007387 */ /* 0x000fe20000100800 */
[----:B------:R-:W-:-:S03]  /*114e0*/  PRMT R30, RZ, 0x7610, R30 ;  /* 0x00007610ff1e7816 */ /* 0x000fc6000000001e */
[----:B------:R3:W-:Y:S01]  /*114f0*/  STL.64 [R1+0x48], R24 ;  /* 0x0000481801007387 */ /* 0x0007e20000100a00 */
[----:B0-----:R-:W-:Y:S01]  /*11500*/  IMAD.WIDE R32, R4, 0x2, R88 ;  /* 0x0000000204207825 */ /* 0x001fe200078e0258 */
[----:B------:R-:W-:-:S04]  /*11510*/  PRMT R22, RZ, 0x7610, R22 ;  /* 0x00007610ff167816 */ /* 0x000fc80000000016 */
[----:B------:R-:W4:Y:S01]  /*11520*/  @!P5 LDG.E.U16 R30, desc[UR6][R32.64] ;  /* 0x00000006201ed981 */ /* 0x000f22000c1e1500 */
[----:B------:R-:W-:Y:S01]  /*11530*/  PRMT R23, RZ, 0x7610, R23 ;  /* 0x00007610ff177816 */ /* 0x000fe20000000017 */
[----:B-1----:R-:W-:-:S04]  /*11540*/  IMAD.WIDE R28, R4, 0x2, R86 ;  /* 0x00000002041c7825 */ /* 0x002fc800078e0256 */
[C---:B---3--:R-:W-:Y:S01]  /*11550*/  IMAD.WIDE R24, R4.reuse, 0x2, R84 ;  /* 0x0000000204187825 */ /* 0x048fe200078e0254 */
[----:B------:R0:W3:Y:S04]  /*11560*/  @!P5 LDG.E.U16 R23, desc[UR6][R28.64] ;  /* 0x000000061c17d981 */ /* 0x0000e8000c1e1500 */
[----:B------:R1:W3:Y:S04]  /*11570*/  @!P5 LDG.E.U16 R22, desc[UR6][R24.64] ;  /* 0x000000061816d981 */ /* 0x0002e8000c1e1500 */
[----:B--2---:R-:W-:Y:S04]  /*11580*/  STL [R1+0xfe8], R18 ;  /* 0x000fe81201007387 */ /* 0x004fe80000100800 */
[----:B------:R2:W-:Y:S02]  /*11590*/  STL [R1+0xfec], R19 ;  /* 0x000fec1301007387 */ /* 0x0005e40000100800 */
[----:B--2---:R-:W-:-:S05]  /*115a0*/  IMAD.WIDE R18, R4, 0x2, R82 ;  /* 0x0000000204127825 */ /* 0x004fca00078e0252 */
[----:B------:R2:W3:Y:S01]  /*115b0*/  @!P5 LDG.E.U16 R5, desc[UR6][R18.64] ;  /* 0x000000061205d981 */ /* 0x0004e2000c1e1500 */
        /* <DEDUP_REMOVED lines=8> */
[----:B----4-:R-:W-:Y:S04]  /*11640*/  STL [R1+0xff4], R34 ;  /* 0x000ff42201007387 */ /* 0x010fe80000100800 */
[----:B------:R-:W-:Y:S01]  /*11650*/  STL [R1+0xff0], R31 ;  /* 0x000ff01f01007387 */ /* 0x000fe20000100800 */
[----:B------:R-:W-:Y:S01]  /*11660*/  PRMT R26, RZ, 0x7610, R26 ;  /* 0x00007610ff1a7816 */ /* 0x000fe2000000001a */
[C---:B0-----:R-:W-:Y:S01]  /*11670*/  IMAD.WIDE R28, R4.reuse, 0x2, R86 ;  /* 0x00000002041c7825 */ /* 0x041fe200078e0256 */
[----:B------:R-:W-:Y:S02]  /*11680*/  PRMT R21, RZ, 0x7610, R21 ;  /* 0x00007610ff157816 */ /* 0x000fe40000000015 */
[----:B------:R-:W-:Y:S01]  /*11690*/  PRMT R20, RZ, 0x7610, R20 ;  /* 0x00007610ff147816 */ /* 0x000fe20000000014 */
[----:B-1----:R-:W-:Y:S01]  /*116a0*/  IMAD.WIDE R24, R4, 0x2, R84 ;  /* 0x0000000204187825 */ /* 0x002fe200078e0254 */
[----:B------:R0:W4:Y:S04]  /*116b0*/  @!P4 LDG.E.U16 R26, desc[UR6][R28.64] ;  /* 0x000000061c1ac981 */ /* 0x000128000c1e1500 */
[----:B------:R-:W4:Y:S01]  /*116c0*/  @!P4 LDG.E.U16 R21, desc[UR6][R24.64] ;  /* 0x000000061815c981 */ /* 0x000f22000c1e1500 */
[----:B------:R-:W-:Y:S01]  /*116d0*/  IMAD R52, R90, 0x76, RZ ;  /* 0x000000765a347824 */ /* 0x000fe200078e02ff */
[----:B------:R-:W-:-:S02]  /*116e0*/  PRMT R17, RZ, 0x7610, R17 ;  /* 0x00007610ff117816 */ /* 0x000fc40000000011 */
[----:B------:R-:W-:Y:S01]  /*116f0*/  PRMT R16, RZ, 0x7610, R16 ;  /* 0x00007610ff107816 */ /* 0x000fe20000000010 */
[----:B--2---:R-:W-:-:S04]  /*11700*/  IMAD.WIDE R18, R52, 0x2, R88 ;  /* 0x0000000234127825 */ /* 0x004fc800078e0258 */
[C---:B------:R-:W-:Y:S01]  /*11710*/  IMAD.WIDE R56, R52.reuse, 0x2, R86 ;  /* 0x0000000234387825 */ /* 0x040fe200078e0256 */
[----:B------:R-:W2:Y:S01]  /*11720*/  @!P2 LDG.E.U16 R17, desc[UR6][R18.64] ;  /* 0x000000061211a981 */ /* 0x000ea2000c1e1500 */
[----:B------:R-:W-:Y:S02]  /*11730*/  PRMT R15, RZ, 0x7610, R15 ;  /* 0x00007610ff0f7816 */ /* 0x000fe4000000000f */
[C---:B------:R-:W-:Y:S01]  /*11740*/  IMAD.WIDE R54, R52.reuse, 0x2, R84 ;  /* 0x0000000234367825 */ /* 0x040fe200078e0254 */
[----:B------:R-:W2:Y:S01]  /*11750*/  @!P2 LDG.E.U16 R16, desc[UR6][R56.64] ;  /* 0x000000063810a981 */ /* 0x000ea2000c1e1500 */
[----:B------:R-:W-:Y:S02]  /*11760*/  PRMT R14, RZ, 0x7610, R14 ;  /* 0x00007610ff0e7816 */ /* 0x000fe4000000000e */
[----:B------:R-:W-:Y:S01]  /*11770*/  IMAD.WIDE R52, R52, 0x2, R82 ;  /* 0x0000000234347825 */ /* 0x000fe200078e0252 */
[----:B------:R-:W2:Y:S04]  /*11780*/  @!P2 LDG.E.U16 R15, desc[UR6][R54.64] ;  /* 0x00000006360fa981 */ /* 0x000ea8000c1e1500 */
[----:B------:R1:W2:Y:S04]  /*11790*/  @!P2 LDG.E.U16 R14, desc[UR6][R52.64] ;  /* 0x00000006340ea981 */ /* 0x0002a8000c1e1500 */
[----:B---3--:R-:W-:Y:S04]  /*117a0*/  STL [R1+0x1098], R5 ;  /* 0x0010980501007387 */ /* 0x008fe80000100800 */
[----:B------:R3:W-:Y:S02]  /*117b0*/  STL [R1+0x10a4], R30 ;  /* 0x0010a41e01007387 */ /* 0x0007e40000100800 */
[----:B---3--:R-:W-:-:S05]  /*117c0*/  IMAD.WIDE R30, R4, 0x2, R88 ;  /* 0x00000002041e7825 */ /* 0x008fca00078e0258 */
[----:B------:R-:W3:Y:S04]  /*117d0*/  @!P4 LDG.E.U16 R27, desc[UR6][R30.64] ;  /* 0x000000061e1bc981 */ /* 0x000ee8000c1e1500 */
[----:B------:R-:W-:Y:S04]  /*117e0*/  STL.64 [R1+0x20], R30 ;  /* 0x0000201e01007387 */ /* 0x000fe80000100a00 */
[----:B------:R-:W-:Y:S04]  /*117f0*/  STL [R1+0x109c], R22 ;  /* 0x00109c1601007387 */ /* 0x000fe80000100800 */
[----:B------:R0:W-:Y:S02]  /*11800*/  STL [R1+0x10a0], R23 ;  /* 0x0010a01701007387 */ /* 0x0001e40000100800 */
[----:B0-----:R-:W-:-:S05]  /*11810*/  IMAD.WIDE R22, R4, 0x2, R82 ;  /* 0x0000000204167825 */ /* 0x001fca00078e0252 */
[----:B------:R-:W2:Y:S04]  /*11820*/  @!P4 LDG.E.U16 R20, desc[UR6][R22.64] ;  /* 0x000000061614c981 */ /* 0x000ea8000c1e1500 */
[----:B------:R0:W-:Y:S04]  /*11830*/  STL.64 [R1+0x18], R28 ;  /* 0x0000181c01007387 */ /* 0x0001e80000100a00 */
[----:B------:R-:W-:Y:S04]  /*11840*/  STL.64 [R1], R18 ;  /* 0x0000001201007387 */ /* 0x000fe80000100a00 */
[----:B------:R-:W-:Y:S04]  /*11850*/  STL.64 [R1+0x10], R24 ;  /* 0x0000101801007387 */ /* 0x000fe80000100a00 */
[----:B------:R-:W-:Y:S04]  /*11860*/  STL.64 [R1+0x8], R22 ;  /* 0x0000081601007387 */ /* 0x000fe80000100a00 */
[----:B------:R-:W-:Y:S01]  /*11870*/  STL [R1+0x1fac], R56 ;  /* 0x001fac3801007387 */ /* 0x000fe20000100800 */
[----:B------:R-:W-:-:S03]  /*11880*/  VIADD R5, R11, 0xffffff84 ;  /* 0xffffff840b057836 */ /* 0x000fc60000000000 */
[----:B------:R-:W-:Y:S04]  /*11890*/  STL [R1+0x2150], R56 ;  /* 0x0021503801007387 */ /* 0x000fe80000100800 */
[----:B------:R-:W-:Y:S04]  /*118a0*/  STL [R1+0x1fa8], R57 ;  /* 0x001fa83901007387 */ /* 0x000fe80000100800 */
[----:B------:R-:W-:Y:S01]  /*118b0*/  STL [R1+0x2154], R57 ;  /* 0x0021543901007387 */ /* 0x000fe20000100800 */
[----:B------:R-:W-:Y:S01]  /*118c0*/  IMAD R44, R90, 0x77, RZ ;  /* 0x000000775a2c7824 */ /* 0x000fe200078e02ff */
[----:B------:R-:W-:-:S02]  /*118d0*/  ISETP.GE.U32.AND P4, PT, R5, 0x7fffff05, PT ;  /* 0x7fffff050500780c */ /* 0x000fc40003f86070 */
[----:B------:R-:W-:Y:S01]  /*118e0*/  PRMT R13, RZ, 0x7610, R13 ;  /* 0x00007610ff0d7816 */ /* 0x000fe2000000000d */
[----:B------:R-:W-:Y:S01]  /*118f0*/  IMAD.WIDE R50, R44, 0x2, R88 ;  /* 0x000000022c327825 */ /* 0x000fe200078e0258 */
[----:B------:R-:W-:-:S03]  /*11900*/  PRMT R12, RZ, 0x7610, R12 ;  /* 0x00007610ff0c7816 */ /* 0x000fc6000000000c */
[----:B------:R-:W-:Y:S01]  /*11910*/  IMAD R36, R90, 0x7b, RZ ;  /* 0x0000007b5a247824 */ /* 0x000fe200078e02ff */
[----:B------:R0:W2:Y:S01]  /*11920*/  @!P5 LDG.E.U16 R13, desc[UR6][R50.64] ;  /* 0x00000006320dd981 */ /* 0x0000a2000c1e1500 */
[----:B------:R-:W-:-:S04]  /*11930*/  IMAD.WIDE R48, R44, 0x2, R86 ;  /* 0x000000022c307825 */ /* 0x000fc800078e0256 */
[----:B------:R-:W-:Y:S01]  /*11940*/  IMAD.WIDE R42, R36, 0x2, R88 ;  /* 0x00000002242a7825 */ /* 0x000fe200078e0258 */
[----:B------:R0:W2:Y:S01]  /*11950*/  @!P5 LDG.E.U16 R12, desc[UR6][R48.64] ;  /* 0x00000006300cd981 */ /* 0x0000a2000c1e1500 */
[----:B------:R-:W-:Y:S02]  /*11960*/  PRMT R10, RZ, 0x7610, R10 ;  /* 0x00007610ff0a7816 */ /* 0x000fe4000000000a */
[----:B------:R-:W-:Y:S01]  /*11970*/  IMAD.WIDE R46, R44, 0x2, R84 ;  /* 0x000000022c2e7825 */ /* 0x000fe200078e0254 */
[----:B------:R-:W-:-:S03]  /*11980*/  PRMT R5, RZ, 0x7610, R5 ;  /* 0x00007610ff057816 */ /* 0x000fc60000000005 */
[----:B------:R-:W-:Y:S01]  /*11990*/  IMAD.WIDE R40, R36, 0x2, R86 ;  /* 0x0000000224287825 */ /* 0x000fe200078e0256 */
[----:B------:R0:W2:Y:S03]  /*119a0*/  @!P5 LDG.E.U16 R10, desc[UR6][R46.64] ;  /* 0x000000062e0ad981 */ /* 0x0000a6000c1e1500 */
[----:B------:R-:W-:-:S04]  /*119b0*/  IMAD.WIDE R44, R44, 0x2, R82 ;  /* 0x000000022c2c7825 */ /* 0x000fc800078e0252 */
[----:B------:R-:W-:Y:S01]  /*119c0*/  VIADD R4, R11, 0xffffff83 ;  /* 0xffffff830b047836 */ /* 0x000fe20000000000 */
[----:B------:R-:W2:Y:S01]  /*119d0*/  @!P5 LDG.E.U16 R5, desc[UR6][R44.64] ;  /* 0x000000062c05d981 */ /* 0x000ea2000c1e1500 */
[----:B------:R-:W-:-:S03]  /*119e0*/  IMAD.WIDE R38, R36, 0x2, R84 ;  /* 0x0000000224267825 */ /* 0x000fc600078e0254 */
[----:B------:R-:W-:Y:S01]  /*119f0*/  ISETP.GE.U32.AND P2, PT, R4, 0x7fffff04, PT ;  /* 0x7fffff040400780c */ /* 0x000fe20003f46070 */
[----:B------:R-:W-:-:S04]  /*11a00*/  IMAD.WIDE R36, R36, 0x2, R82 ;  /* 0x0000000224247825 */ /* 0x000fc800078e0252 */
[----:B0-----:R-:W-:-:S04]  /*11a10*/  IMAD R28, R90, 0x7c, RZ ;  /* 0x0000007c5a1c7824 */ /* 0x001fc800078e02ff */
[----:B------:R-:W-:Y:S01]  /*11a20*/  IMAD.WIDE R34, R28, 0x2, R88 ;  /* 0x000000021c227825 */ /* 0x000fe200078e0258 */
[----:B---3--:R-:W-:Y:S04]  /*11a30*/  STL [R1+0x1194], R27 ;  /* 0x0011941b01007387 */ /* 0x008fe80000100800 */
[----:B------:R-:W-:Y:S04]  /*11a40*/  STL [R1+0x1fb4], R54 ;  /* 0x001fb43601007387 */ /* 0x000fe80000100800 */
[----:B------:R-:W-:Y:S04]  /*11a50*/  STL [R1+0x2158], R54 ;  /* 0x0021583601007387 */ /* 0x000fe80000100800 */
[----:B------:R-:W-:Y:S04]  /*11a60*/  STL [R1+0x1fb0], R55 ;  /* 0x001fb03701007387 */ /* 0x000fe80000100800 */
[----:B----4-:R-:W-:Y:S04]  /*11a70*/  STL [R1+0x1190], R26 ;  /* 0x0011901a01007387 */ /* 0x010fe80000100800 */
[----:B------:R-:W-:Y:S04]  /*11a80*/  STL [R1+0x215c], R55 ;  /* 0x00215c3701007387 */ /* 0x000fe80000100800 */
[----:B------:R-:W-:Y:S04]  /*11a90*/  STL [R1+0x1fbc], R52 ;  /* 0x001fbc3401007387 */ /* 0x000fe80000100800 */
[----:B------:R-:W-:Y:S04]  /*11aa0*/  STL [R1+0x118c], R21 ;  /* 0x00118c1501007387 */ /* 0x000fe80000100800 */
[----:B------:R-:W-:Y:S04]  /*11ab0*/  STL [R1+0x2160], R52 ;  /* 0x0021603401007387 */ /* 0x000fe80000100800 */
[----:B--2---:R-:W-:Y:S04]  /*11ac0*/  STL [R1+0x1188], R20 ;  /* 0x0011881401007387 */ /* 0x004fe80000100800 */
[----:B------:R-:W-:Y:S04]  /*11ad0*/  STL [R1+0x1fb8], R53 ;  /* 0x001fb83501007387 */ /* 0x000fe80000100800 */
[----:B------:R1:W-:Y:S02]  /*11ae0*/  STL [R1+0x2164], R53 ;  /* 0x0021643501007387 */ /* 0x0003e40000100800 */
[----:B-1----:R-:W-:-:S02]  /*11af0*/  PRMT R53, RZ, 0x7610, R53 ;  /* 0x00007610ff357816 */ /* 0x002fc40000000035 */
[----:B------:R-:W-:Y:S04]  /*11b00*/  STL [R1+0x1310], R17 ;  /* 0x0013101101007387 */ /* 0x000fe80000100800 */
[----:B------:R-:W2:Y:S04]  /*11b10*/  @!P4 LDG.E.U16 R53, desc[UR6][R42.64] ;  /* 0x000000062a35c981 */ /* 0x000ea8000c1e1500 */
[----:B------:R-:W-:Y:S04]  /*11b20*/  STL [R1+0x130c], R16 ;  /* 0x00130c1001007387 */ /* 0x000fe80000100800 */
[----:B------:R-:W-:Y:S04]  /*11b30*/  STL [R1+0x1fc4], R50 ;  /* 0x001fc43201007387 */ /* 0x000fe80000100800 */
[----:B------:R-:W-:Y:S04]  /*11b40*/  STL [R1+0x2168], R50 ;  /* 0x0021683201007387 */ /* 0x000fe80000100800 */
[----:B------:R-:W-:Y:S04]  /*11b50*/  STL [R1+0x1fc0], R51 ;  /* 0x001fc03301007387 */ /* 0x000fe80000100800 */
[----:B------:R0:W-:Y:S04]  /*11b60*/  STL [R1+0x216c], R51 ;  /* 0x00216c3301007387 */ /* 0x0001e80000100800 */
[----:B------:R-:W-:Y:S04]  /*11b70*/  STL [R1+0x1308], R15 ;  /* 0x0013080f01007387 */ /* 0x000fe80000100800 */
[----:B------:R-:W-:Y:S01]  /*11b80*/  STL [R1+0x1fcc], R48 ;  /* 0x001fcc3001007387 */ /* 0x000fe20000100800 */
[----:B0-----:R-:W-:-:S03]  /*11b90*/  PRMT R51, RZ, 0x7610, R51 ;  /* 0x00007610ff337816 */ /* 0x001fc60000000033 */
[----:B------:R0:W-:Y:S04]  /*11ba0*/  STL [R1+0x2170], R48 ;  /* 0x0021703001007387 */ /* 0x0001e80000100800 */
[----:B------:R-:W-:Y:S04]  /*11bb0*/  STL [R1+0x1fc8], R49 ;  /* 0x001fc83101007387 */ /* 0x000fe80000100800 */
[----:B------:R-:W-:Y:S01]  /*11bc0*/  STL [R1+0x2174], R49 ;  /* 0x0021743101007387 */ /* 0x000fe20000100800 */
[----:B------:R-:W-:Y:S01]  /*11bd0*/  PRMT R50, RZ, 0x7610, R50 ;  /* 0x00007610ff327816 */ /* 0x000fe20000000032 */
[----:B------:R-:W-:-:S02]  /*11be0*/  VIADD R4, R11, 0xffffff82 ;  /* 0xffffff820b047836 */ /* 0x000fc40000000000 */
[C---:B------:R-:W-:Y:S01]  /*11bf0*/  IMAD.WIDE R32, R28.reuse, 0x2, R86 ;  /* 0x000000021c207825 */ /* 0x040fe200078e0256 */
[----:B------:R-:W-:Y:S03]  /*11c00*/  STL [R1+0x1304], R14 ;  /* 0x0013040e01007387 */ /* 0x000fe60000100800 */
[----:B------:R-:W-:Y:S01]  /*11c10*/  IMAD.WIDE R30, R28, 0x2, R84 ;  /* 0x000000021c1e7825 */ /* 0x000fe200078e0254 */
[----:B------:R-:W-:Y:S01]  /*11c20*/  STL [R1+0x1fd4], R46 ;  /* 0x001fd42e01007387 */ /* 0x000fe20000100800 */
[----:B------:R-:W-:Y:S01]  /*11c30*/  PRMT R6, RZ, 0x7610, R6 ;  /* 0x00007610ff067816 */ /* 0x000fe20000000006 */
[----:B0-----:R-:W0:Y:S02]  /*11c40*/  LDC R48, c[0x0][0x3b0] ;  /* 0x0000ec00ff307b82 */ /* 0x001e240000000800 */
[----:B------:R1:W-:Y:S04]  /*11c50*/  STL [R1+0x2178], R46 ;  /* 0x0021782e01007387 */ /* 0x0003e80000100800 */
[----:B------:R-:W-:Y:S04]  /*11c60*/  STL [R1+0x1fd0], R47 ;  /* 0x001fd02f01007387 */ /* 0x000fe80000100800 */
[----:B------:R3:W-:Y:S04]  /*11c70*/  STL [R1+0x217c], R47 ;  /* 0x00217c2f01007387 */ /* 0x0007e80000100800 */
[----:B------:R-:W4:Y:S01]  /*11c80*/  @!P4 LDG.E.U16 R51, desc[UR6][R40.64] ;  /* 0x000000062833c981 */ /* 0x000f22000c1e1500 */
[----:B-1----:R-:W-:-:S03]  /*11c90*/  PRMT R46, RZ, 0x7610, R46 ;  /* 0x00007610ff2e7816 */ /* 0x002fc6000000002e */
[----:B------:R-:W4:Y:S01]  /*11ca0*/  @!P2 LDG.E.U16 R50, desc[UR6][R34.64] ;  /* 0x000000062232a981 */ /* 0x000f22000c1e1500 */
[----:B---3--:R-:W-:-:S03]  /*11cb0*/  PRMT R47, RZ, 0x7610, R47 ;  /* 0x00007610ff2f7816 */ /* 0x008fc6000000002f */
[----:B------:R-:W3:Y:S04]  /*11cc0*/  @!P4 LDG.E.U16 R46, desc[UR6][R36.64] ;  /* 0x00000006242ec981 */ /* 0x000ee8000c1e1500 */
[----:B------:R-:W3:Y:S04]  /*11cd0*/  @!P4 LDG.E.U16 R47, desc[UR6][R38.64] ;  /* 0x00000006262fc981 */ /* 0x000ee8000c1e1500 */
[----:B------:R-:W-:Y:S04]  /*11ce0*/  STL [R1+0x13bc], R13 ;  /* 0x0013bc0d01007387 */ /* 0x000fe80000100800 */
[----:B------:R-:W-:Y:S04]  /*11cf0*/  STL [R1+0x1fdc], R44 ;  /* 0x001fdc2c01007387 */ /* 0x000fe80000100800 */
[----:B------:R-:W-:Y:S04]  /*11d00*/  STL [R1+0x2180], R44 ;  /* 0x0021802c01007387 */ /* 0x000fe80000100800 */
[----:B------:R-:W-:Y:S04]  /*11d10*/  STL [R1+0x1fd8], R45 ;  /* 0x001fd82d01007387 */ /* 0x000fe80000100800 */
[----:B------:R-:W-:Y:S04]  /*11d20*/  STL [R1+0x2184], R45 ;  /* 0x0021842d01007387 */ /* 0x000fe80000100800 */
[----:B------:R-:W-:Y:S01]  /*11d30*/  STL [R1+0x13b8], R12 ;  /* 0x0013b80c01007387 */ /* 0x000fe20000100800 */
[----:B------:R-:W-:-:S03]  /*11d40*/  ISETP.GE.U32.AND P5, PT, R4, 0x7fffff03, PT ;  /* 0x7fffff030400780c */ /* 0x000fc60003fa6070 */
[----:B--2---:R1:W-:Y:S02]  /*11d50*/  STL [R1+0x21d4], R53 ;  /* 0x0021d43501007387 */ /* 0x0043e40000100800 */
[----:B-1----:R-:W1:Y:S02]  /*11d60*/  LDC R53, c[0x0][0x3a0] ;  /* 0x0000e800ff357b82 */ /* 0x002e640000000800 */
[----:B------:R-:W-:Y:S04]  /*11d70*/  STL [R1+0x1fe4], R42 ;  /* 0x001fe42a01007387 */ /* 0x000fe80000100800 */
[----:B------:R2:W-:Y:S04]  /*11d80*/  STL [R1+0x2188], R42 ;  /* 0x0021882a01007387 */ /* 0x0005e80000100800 */
[----:B------:R-:W-:Y:S04]  /*11d90*/  STL [R1+0x1fe0], R43 ;  /* 0x001fe02b01007387 */ /* 0x000fe80000100800 */
[----:B------:R-:W-:Y:S01]  /*11da0*/  STL [R1+0x13b4], R10 ;  /* 0x0013b40a01007387 */ /* 0x000fe20000100800 */
[----:B------:R-:W-:Y:S01]  /*11db0*/  IMAD.WIDE R28, R28, 0x2, R82 ;  /* 0x000000021c1c7825 */ /* 0x000fe200078e0252 */
[----:B------:R-:W-:Y:S01]  /*11dc0*/  PRMT R9, RZ, 0x7610, R9 ;  /* 0x00007610ff097816 */ /* 0x000fe20000000009 */
[----:B--2---:R-:W2:Y:S01]  /*11dd0*/  LDC R42, c[0x0][0x3b0] ;  /* 0x0000ec00ff2a7b82 */ /* 0x004ea20000000800 */
[----:B------:R-:W-:Y:S01]  /*11de0*/  STL [R1+0x218c], R43 ;  /* 0x00218c2b01007387 */ /* 0x000fe20000100800 */
[----:B-1----:R-:W-:-:S05]  /*11df0*/  VIADD R4, R53, 0xffffff81 ;  /* 0xffffff8135047836 */ /* 0x002fca0000000000 */
[----:B------:R-:W-:Y:S02]  /*11e00*/  ISETP.GE.U32.AND P4, PT, R4, 0x7fffff02, PT ;  /* 0x7fffff020400780c */ /* 0x000fe40003f86070 */
[----:B------:R-:W-:Y:S01]  /*11e10*/  PRMT R4, RZ, 0x7610, R4 ;  /* 0x00007610ff047816 */ /* 0x000fe20000000004 */
[----:B----4-:R-:W-:Y:S04]  /*11e20*/  STL [R1+0x21d8], R51 ;  /* 0x0021d83301007387 */ /* 0x010fe80000100800 */
[----:B------:R-:W-:Y:S04]  /*11e30*/  STL [R1+0x1fec], R40 ;  /* 0x001fec2801007387 */ /* 0x000fe80000100800 */
[----:B------:R-:W-:Y:S04]  /*11e40*/  STL [R1+0x2190], R40 ;  /* 0x0021902801007387 */ /* 0x000fe80000100800 */
[----:B------:R-:W-:Y:S04]  /*11e50*/  STL [R1+0x13b0], R5 ;  /* 0x0013b00501007387 */ /* 0x000fe80000100800 */
[----:B------:R-:W-:Y:S04]  /*11e60*/  STL [R1+0x1fe8], R41 ;  /* 0x001fe82901007387 */ /* 0x000fe80000100800 */
[----:B------:R1:W-:Y:S04]  /*11e70*/  STL [R1+0x2194], R41 ;  /* 0x0021942901007387 */ /* 0x0003e80000100800 */
[----:B---3--:R3:W-:Y:S04]  /*11e80*/  STL [R1+0x21dc], R47 ;  /* 0x0021dc2f01007387 */ /* 0x0087e80000100800 */
[----:B------:R-:W-:Y:S04]  /*11e90*/  STL [R1+0x1ff4], R38 ;  /* 0x001ff42601007387 */ /* 0x000fe80000100800 */
[----:B------:R-:W-:Y:S01]  /*11ea0*/  STL [R1+0x2198], R38 ;  /* 0x0021982601007387 */ /* 0x000fe20000100800 */
[----:B------:R-:W-:Y:S01]  /*11eb0*/  IMAD R12, R90, 0x7e, RZ ;  /* 0x0000007e5a0c7824 */ /* 0x000fe200078e02ff */
[----:B------:R-:W-:-:S02]  /*11ec0*/  PRMT R8, RZ, 0x7610, R8 ;  /* 0x00007610ff087816 */ /* 0x000fc40000000008 */
[----:B------:R-:W-:Y:S01]  /*11ed0*/  PRMT R7, RZ, 0x7610, R7 ;  /* 0x00007610ff077816 */ /* 0x000fe20000000007 */
[----:B------:R-:W-:Y:S01]  /*11ee0*/  STL [R1+0x1ff0], R39 ;  /* 0x001ff02701007387 */ /* 0x000fe20000100800 */
[----:B------:R-:W-:Y:S01]  /*11ef0*/  IMAD R20, R90, 0x7d, RZ ;  /* 0x0000007d5a147824 */ /* 0x000fe200078e02ff */
[----:B-1----:R-:W-:Y:S01]  /*11f00*/  PRMT R41, RZ, 0x7610, R41 ;  /* 0x00007610ff297816 */ /* 0x002fe20000000029 */
[----:B---3--:R-:W1:Y:S01]  /*11f10*/  LDC R47, c[0x0][0x3b0] ;  /* 0x0000ec00ff2f7b82 */ /* 0x008e620000000800 */
[----:B------:R-:W-:Y:S04]  /*11f20*/  STL [R1+0x219c], R39 ;  /* 0x00219c2701007387 */ /* 0x000fe80000100800 */
[----:B------:R3:W-:Y:S04]  /*11f30*/  STL [R1+0x21e0], R46 ;  /* 0x0021e02e01007387 */ /* 0x0007e80000100800 */
[----:B------:R-:W-:Y:S04]  /*11f40*/  STL [R1+0x1ffc], R36 ;  /* 0x001ffc2401007387 */ /* 0x000fe80000100800 */
[----:B------:R4:W-:Y:S01]  /*11f50*/  STL [R1+0x21a0], R36 ;  /* 0x0021a02401007387 */ /* 0x0009e20000100800 */
[----:B------:R-:W-:Y:S01]  /*11f60*/  IMAD.WIDE R18, R12, 0x2, R88 ;  /* 0x000000020c127825 */ /* 0x000fe200078e0258 */
[----:B------:R-:W-:Y:S01]  /*11f70*/  PRMT R40, RZ, 0x7610, R40 ;  /* 0x00007610ff287816 */ /* 0x000fe20000000028 */
[----:B---3--:R-:W3:Y:S01]  /*11f80*/  LDC R46, c[0x0][0x3b0] ;  /* 0x0000ec00ff2e7b82 */ /* 0x008ee20000000800 */
[----:B------:R-:W-:Y:S04]  /*11f90*/  STL [R1+0x1ff8], R37 ;  /* 0x001ff82501007387 */ /* 0x000fe80000100800 */
[----:B------:R0:W-:Y:S04]  /*11fa0*/  STL [R1+0x21a4], R37 ;  /* 0x0021a42501007387 */ /* 0x0001e80000100800 */
[----:B------:R-:W-:Y:S04]  /*11fb0*/  STL.S16 [R1+0x1180], R4 ;  /* 0x0011800401007387 */ /* 0x000fe80000100600 */
[----:B------:R-:W-:Y:S04]  /*11fc0*/  STL [R1+0x21e4], R50 ;  /* 0x0021e43201007387 */ /* 0x000fe80000100800 */
[----:B------:R-:W-:Y:S04]  /*11fd0*/  STL [R1+0x2004], R34 ;  /* 0x0020042201007387 */ /* 0x000fe80000100800 */
[----:B------:R1:W-:Y:S01]  /*11fe0*/  STL [R1+0x21a8], R34 ;  /* 0x0021a82201007387 */ /* 0x0003e20000100800 */
[----:B----4-:R-:W-:-:S02]  /*11ff0*/  PRMT R36, RZ, 0x7610, R36 ;  /* 0x00007610ff247816 */ /* 0x010fc40000000024 */
[----:B0-----:R-:W-:Y:S01]  /*12000*/  PRMT R37, RZ, 0x7610, R37 ;  /* 0x00007610ff257816 */ /* 0x001fe20000000025 */
[C---:B------:R-:W-:Y:S01]  /*12010*/  IMAD.WIDE R16, R12.reuse, 0x2, R86 ;  /* 0x000000020c107825 */ /* 0x040fe200078e0256 */
[----:B------:R-:W4:Y:S04]  /*12020*/  @!P4 LDG.E.U16 R9, desc[UR6][R18.64] ;  /* 0x000000061209c981 */ /* 0x000f28000c1e1500 */
[----:B------:R-:W2:Y:S04]  /*12030*/  @!P2 LDG.E.U16 R37, desc[UR6][R30.64] ;  /* 0x000000061e25a981 */ /* 0x000ea8000c1e1500 */
[----:B-1----:R-:W2:Y:S04]  /*12040*/  LDL.LU R34, [R1+0x1180] ;  /* 0x0011800001227983 */ /* 0x002ea80000300800 */
[----:B------:R-:W3:Y:S01]  /*12050*/  @!P2 LDG.E.U16 R36, desc[UR6][R28.64] ;  /* 0x000000061c24a981 */ /* 0x000ee2000c1e1500 */
[----:B------:R-:W-:-:S03]  /*12060*/  IMAD.WIDE R14, R12, 0x2, R84 ;  /* 0x000000020c0e7825 */ /* 0x000fc600078e0254 */
[----:B------:R-:W3:Y:S01]  /*12070*/  @!P4 LDG.E.U16 R8, desc[UR6][R16.64] ;  /* 0x000000061008c981 */ /* 0x000ee2000c1e1500 */
[----:B------:R-:W-:-:S03]  /*12080*/  IMAD.WIDE R12, R12, 0x2, R82 ;  /* 0x000000020c0c7825 */ /* 0x000fc600078e0252 */
[----:B------:R0:W3:Y:S04]  /*12090*/  @!P4 LDG.E.U16 R7, desc[UR6][R14.64] ;  /* 0x000000060e07c981 */ /* 0x0000e8000c1e1500 */
[----:B------:R1:W3:Y:S04]  /*120a0*/  @!P4 LDG.E.U16 R6, desc[UR6][R12.64] ;  /* 0x000000060c06c981 */ /* 0x0002e8000c1e1500 */
[----:B--2---:R-:W2:Y:S04]  /*120b0*/  @!P2 LDG.E.U16 R34, desc[UR6][R32.64] ;  /* 0x000000062022a981 */ /* 0x004ea8000c1e1500 */
[----:B------:R-:W-:Y:S04]  /*120c0*/  STL [R1+0x2000], R35 ;  /* 0x0020002301007387 */ /* 0x000fe80000100800 */
[----:B------:R-:W-:Y:S01]  /*120d0*/  STL [R1+0x21ac], R35 ;  /* 0x0021ac2301007387 */ /* 0x000fe20000100800 */
[----:B------:R-:W-:-:S02]  /*120e0*/  VIADD R4, R53, 0xffffff80 ;  /* 0xffffff8035047836 */ /* 0x000fc40000000000 */
[C---:B------:R-:W-:Y:S01]  /*120f0*/  IMAD.WIDE R26, R20.reuse, 0x2, R88 ;  /* 0x00000002141a7825 */ /* 0x040fe200078e0258 */
[----:B------:R-:W-:Y:S02]  /*12100*/  PRMT R43, RZ, 0x7610, R43 ;  /* 0x00007610ff2b7816 */ /* 0x000fe4000000002b */
[----:B------:R-:W-:Y:S01]  /*12110*/  PRMT R45, RZ, 0x7610, R45 ;  /* 0x00007610ff2d7816 */ /* 0x000fe2000000002d */
[----:B------:R-:W-:Y:S01]  /*12120*/  IMAD.WIDE R24, R20, 0x2, R86 ;  /* 0x0000000214187825 */ /* 0x000fe200078e0256 */
[----:B------:R-:W-:Y:S01]  /*12130*/  ISETP.GE.U32.AND P2, PT, R4, 0x7fffff01, PT ;  /* 0x7fffff010400780c */ /* 0x000fe20003f46070 */
[----:B------:R-:W3:Y:S02]  /*12140*/  @!P5 LDG.E.U16 R41, desc[UR6][R26.64] ;  /* 0x000000061a29d981 */ /* 0x000ee4000c1e1500 */
[C---:B------:R-:W-:Y:S02]  /*12150*/  IMAD.WIDE R22, R20.reuse, 0x2, R84 ;  /* 0x0000000214167825 */ /* 0x040fe400078e0254 */
[----:B------:R-:W3:Y:S02]  /*12160*/  @!P5 LDG.E.U16 R40, desc[UR6][R24.64] ;  /* 0x000000061828d981 */ /* 0x000ee4000c1e1500 */
[----:B------:R-:W-:-:S02]  /*12170*/  IMAD.WIDE R20, R20, 0x2, R82 ;  /* 0x0000000214147825 */ /* 0x000fc400078e0252 */
[----:B------:R-:W3:Y:S02]  /*12180*/  @!P5 LDG.E.U16 R43, desc[UR6][R22.64] ;  /* 0x00000006162bd981 */ /* 0x000ee4000c1e1500 */
[C---:B------:R-:W-:Y:S02]  /*12190*/  VIADD R4, R93.reuse, 0x38 ;  /* 0x000000385d047836 */ /* 0x040fe40000000000 */
[----:B------:R-:W3:Y:S03]  /*121a0*/  @!P5 LDG.E.U16 R45, desc[UR6][R20.64] ;  /* 0x00000006142dd981 */ /* 0x000ee6000c1e1500 */
[----:B------:R-:W-:Y:S02]  /*121b0*/  ISETP.GE.AND P5, PT, R4, RZ, PT ;  /* 0x000000ff0400720c */ /* 0x000fe40003fa6270 */
[----:B------:R-:W-:Y:S01]  /*121c0*/  IABS R5, R4 ;  /* 0x0000000400057213 */ /* 0x000fe20000000000 */
[----:B------:R-:W-:-:S05]  /*121d0*/  VIADD R4, R93, 0x39 ;  /* 0x000000395d047836 */ /* 0x000fca0000000000 */
[----:B------:R-:W-:Y:S02]  /*121e0*/  ISETP.GE.AND P4, PT, R4, RZ, PT ;  /* 0x000000ff0400720c */ /* 0x000fe40003f86270 */
[----:B------:R-:W-:Y:S01]  /*121f0*/  IABS R4, R4 ;  /* 0x0000000400047213 */ /* 0x000fe20000000000 */
[----:B--2---:R-:W-:Y:S04]  /*12200*/  STL [R1+0x21e8], R34 ;  /* 0x0021e82201007387 */ /* 0x004fe80000100800 */
[----:B------:R-:W-:Y:S04]  /*12210*/  STL [R1+0x200c], R32 ;  /* 0x00200c2001007387 */ /* 0x000fe80000100800 */
[----:B------:R-:W-:Y:S04]  /*12220*/  STL [R1+0x21b0], R32 ;  /* 0x0021b02001007387 */ /* 0x000fe80000100800 */
[----:B------:R-:W-:Y:S04]  /*12230*/  STL [R1+0x2008], R33 ;  /* 0x0020082101007387 */ /* 0x000fe80000100800 */
[----:B------:R-:W-:Y:S04]  /*12240*/  STL [R1+0x21b4], R33 ;  /* 0x0021b42101007387 */ /* 0x000fe80000100800 */
[----:B------:R-:W-:Y:S04]  /*12250*/  STL [R1+0x21ec], R37 ;  /* 0x0021ec2501007387 */ /* 0x000fe80000100800 */
[----:B------:R-:W-:Y:S04]  /*12260*/  STL [R1+0x2014], R30 ;  /* 0x0020141e01007387 */ /* 0x000fe80000100800 */
[----:B------:R2:W-:Y:S04]  /*12270*/  STL [R1+0x21b8], R30 ;  /* 0x0021b81e01007387 */ /* 0x0005e80000100800 */
[----:B------:R-:W-:Y:S04]  /*12280*/  STL [R1+0x2010], R31 ;  /* 0x0020101f01007387 */ /* 0x000fe80000100800 */
[----:B------:R-:W-:Y:S04]  /*12290*/  STL [R1+0x21c4], R31 ;  /* 0x0021c41f01007387 */ /* 0x000fe80000100800 */
[----:B---3--:R-:W-:Y:S04]  /*122a0*/  STL [R1+0x21f0], R36 ;  /* 0x0021f02401007387 */ /* 0x008fe80000100800 */
[----:B------:R-:W-:Y:S04]  /*122b0*/  STL [R1+0x201c], R28 ;  /* 0x00201c1c01007387 */ /* 0x000fe80000100800 */
        /* <DEDUP_REMOVED lines=14> */
[----:B------:R0:W-:Y:S04]  /*123a0*/  STL [R1+0x2054], R14 ;  /* 0x0020540e01007387 */ /* 0x0001e80000100800 */
[----:B------:R-:W-:Y:S01]  /*123b0*/  STL [R1+0x2050], R15 ;  /* 0x0020500f01007387 */ /* 0x000fe20000100800 */
[----:B--2---:R-:W-:-:S03]  /*123c0*/  IMAD.MOV.U32 R30, RZ, RZ, R4 ;  /* 0x000000ffff1e7224 */ /* 0x004fc600078e0004 */
[----:B------:R-:W2:Y:S01]  /*123d0*/  LDL.LU R68, [R1+0xf88] ;  /* 0x000f880001447983 */ /* 0x000ea20000300800 */
[----:B------:R-:W-:-:S03]  /*123e0*/  IMAD R4, R90, 0x7f, RZ ;  /* 0x0000007f5a047824 */ /* 0x000fc600078e02ff */
[----:B------:R-:W3:Y:S04]  /*123f0*/  LDL.LU R80, [R1+0xf70] ;  /* 0x000f700001507983 */ /* 0x000ee80000300800 */
[----:B------:R1:W-:Y:S01]  /*12400*/  STL [R1+0x205c], R12 ;  /* 0x00205c0c01007387 */ /* 0x0003e20000100800 */
[----:B0-----:R-:W-:Y:S01]  /*12410*/  PRMT R14, RZ, 0x7610, R14 ;  /* 0x00007610ff0e7816 */ /* 0x001fe2000000000e */
[----:B------:R-:W-:Y:S02]  /*12420*/  IMAD.WIDE R10, R4, 0x2, R88 ;  /* 0x00000002040a7825 */ /* 0x000fe400078e0258 */
[----:B------:R-:W-:Y:S02]  /*12430*/  STL [R1+0x2058], R13 ;  /* 0x0020580d01007387 */ /* 0x000fe40000100800 */
[----:B-1----:R-:W-:-:S02]  /*12440*/  VIADD R12, R93, 0x3a ;  /* 0x0000003a5d0c7836 */ /* 0x002fc40000000000 */
[----:B------:R0:W-:Y:S01]  /*12450*/  STL [R1+0x12f4], R6 ;  /* 0x0012f40601007387 */ /* 0x0001e20000100800 */
[----:B------:R-:W-:Y:S02]  /*12460*/  PRMT R15, RZ, 0x7610, R15 ;  /* 0x00007610ff0f7816 */ /* 0x000fe4000000000f */
[----:B------:R-:W-:Y:S01]  /*12470*/  PRMT R16, RZ, 0x7610, R16 ;  /* 0x00007610ff107816 */ /* 0x000fe20000000010 */
[----:B----4-:R-:W-:Y:S01]  /*12480*/  STL [R1+0x1300], R9 ;  /* 0x0013000901007387 */ /* 0x010fe20000100800 */
[----:B------:R-:W-:Y:S01]  /*12490*/  IMAD.MOV.U32 R31, RZ, RZ, R5 ;  /* 0x000000ffff1f7224 */ /* 0x000fe200078e0005 */
[----:B------:R-:W-:Y:S02]  /*124a0*/  PRMT R17, RZ, 0x7610, R17 ;  /* 0x00007610ff117816 */ /* 0x000fe40000000011 */
[----:B------:R-:W-:Y:S01]  /*124b0*/  LOP3.LUT R52, R0, 0x30, RZ, 0x3c, !PT ;  /* 0x0000003000347812 */ /* 0x000fe200078e3cff */
[----:B------:R-:W4:Y:S01]  /*124c0*/  @!P2 LDG.E.U16 R14, desc[UR6][R10.64] ;  /* 0x000000060a0ea981 */ /* 0x000f22000c1e1500 */
[----:B0-----:R-:W-:Y:S01]  /*124d0*/  IABS R6, R12 ;  /* 0x0000000c00067213 */ /* 0x001fe20000000000 */
[----:B------:R-:W-:Y:S01]  /*124e0*/  IMAD.HI.U32 R33, R3, R30, RZ ;  /* 0x0000001e03217227 */ /* 0x000fe200078e00ff */
[----:B------:R-:W0:Y:S01]  /*124f0*/  LDC R13, c[0x0][0x3b0] ;  /* 0x0000ec00ff0d7b82 */ /* 0x000e220000000800 */
[----:B------:R1:W-:Y:S02]  /*12500*/  STL [R1+0x12fc], R8 ;  /* 0x0012fc0801007387 */ /* 0x0003e40000100800 */
[----:B------:R-:W-:-:S02]  /*12510*/  IMAD.MOV.U32 R28, RZ, RZ, R6 ;  /* 0x000000ffff1c7224 */ /* 0x000fc400078e0006 */
[----:B------:R-:W-:Y:S04]  /*12520*/  STL [R1+0x2060], R90 ;  /* 0x0020605a01007387 */ /* 0x000fe80000100800 */
[----:B------:R1:W-:Y:S02]  /*12530*/  STL [R1+0x12f8], R7 ;  /* 0x0012f80701007387 */ /* 0x0003e40000100800 */
[----:B-1----:R-:W-:-:S05]  /*12540*/  IMAD.WIDE R8, R4, 0x2, R86 ;  /* 0x0000000204087825 */ /* 0x002fca00078e0256 */
[----:B------:R-:W4:Y:S01]  /*12550*/  @!P2 LDG.E.U16 R15, desc[UR6][R8.64] ;  /* 0x00000006080fa981 */ /* 0x000f22000c1e1500 */
[----:B------:R-:W-:-:S04]  /*12560*/  IMAD.WIDE R6, R4, 0x2, R84 ;  /* 0x0000000204067825 */ /* 0x000fc800078e0254 */
[----:B------:R-:W-:Y:S01]  /*12570*/  IMAD.WIDE R4, R4, 0x2, R82 ;  /* 0x0000000204047825 */ /* 0x000fe200078e0252 */
[----:B------:R-:W4:Y:S04]  /*12580*/  @!P2 LDG.E.U16 R16, desc[UR6][R6.64] ;  /* 0x000000060610a981 */ /* 0x000f28000c1e1500 */
[----:B------:R-:W4:Y:S04]  /*12590*/  @!P2 LDG.E.U16 R17, desc[UR6][R4.64] ;  /* 0x000000060411a981 */ /* 0x000f28000c1e1500 */
        /* <DEDUP_REMOVED lines=8> */
[----:B--2---:R-:W-:Y:S04]  /*12620*/  STS.U16 [R52+UR76+0x18580], R68 ;  /* 0x0185804434007988 */ /* 0x004fe8000800044c */
[----:B---3--:R-:W-:Y:S04]  /*12630*/  STS.U16 [R52+UR76+0x980], R80 ;  /* 0x0009805034007988 */ /* 0x008fe8000800044c */
[----:B------:R-:W-:Y:S04]  /*12640*/  STS.U16 [R52+UR76+0x8980], R59 ;  /* 0x0089803b34007988 */ /* 0x000fe8000800044c */
[----:B----4-:R1:W-:Y:S04]  /*12650*/  STL [R1+0x208c], R14 ;  /* 0x00208c0e01007387 */ /* 0x0103e80000100800 */
[----:B------:R-:W-:Y:S04]  /*12660*/  STL [R1+0x2088], R10 ;  /* 0x0020880a01007387 */ /* 0x000fe80000100800 */
[----:B------:R2:W-:Y:S01]  /*12670*/  STL [R1+0x2084], R11 ;  /* 0x0020840b01007387 */ /* 0x0005e20000100800 */
[C---:B------:R-:W-:Y:S01]  /*12680*/  ISETP.GT.U32.AND P2, PT, R2.reuse, R81, PT ;  /* 0x000000510200720c */ /* 0x040fe20003f44070 */
[----:B------:R-:W-:Y:S01]  /*12690*/  IMAD.HI.U32 R34, R3, R31, RZ ;  /* 0x0000001f03227227 */ /* 0x000fe200078e00ff */
[----:B-1----:R-:W1:Y:S01]  /*126a0*/  LDC R14, c[0x0][0x3b0] ;  /* 0x0000ec00ff0e7b82 */ /* 0x002e620000000800 */
[----:B------:R3:W-:Y:S07]  /*126b0*/  STL [R1+0x2098], R15 ;  /* 0x0020980f01007387 */ /* 0x0007ee0000100800 */
[----:B--2---:R-:W2:Y:S01]  /*126c0*/  LDC.64 R10, c[0x0][0x388] ;  /* 0x0000e200ff0a7b82 */ /* 0x004ea20000000a00 */
[----:B------:R-:W-:Y:S04]  /*126d0*/  STL [R1+0x2094], R8 ;  /* 0x0020940801007387 */ /* 0x000fe80000100800 */
[----:B------:R-:W-:Y:S04]  /*126e0*/  STL [R1+0x2090], R9 ;  /* 0x0020900901007387 */ /* 0x000fe80000100800 */
[----:B------:R-:W-:Y:S01]  /*126f0*/  STS.U16 [R52+UR76+0x10980], R91 ;  /* 0x0109805b34007988 */ /* 0x000fe2000800044c */
[----:B------:R-:W-:Y:S01]  /*12700*/  @!P2 IMAD.IADD R81, R81, 0x1, -R2 ;  /* 0x000000015151a824 */ /* 0x000fe200078e0a02 */
[----:B---3--:R-:W3:Y:S02]  /*12710*/  LDC R15, c[0x0][0x3b0] ;  /* 0x0000ec00ff0f7b82 */ /* 0x008ee40000000800 */
[----:B------:R4:W-:Y:S04]  /*12720*/  STL [R1+0x20a4], R16 ;  /* 0x0020a41001007387 */ /* 0x0009e80000100800 */
[----:B------:R-:W-:Y:S04]  /*12730*/  STL [R1+0x20a0], R6 ;  /* 0x0020a00601007387 */ /* 0x000fe80000100800 */
[----:B------:R-:W-:Y:S04]  /*12740*/  STL [R1+0x209c], R7 ;  /* 0x00209c0701007387 */ /* 0x000fe80000100800 */
[----:B------:R-:W-:Y:S01]  /*12750*/  STS.U16 [R52+UR76+0x18980], R75 ;  /* 0x0189804b34007988 */ /* 0x000fe2000800044c */
[----:B------:R-:W-:Y:S01]  /*12760*/  ISETP.GT.U32.AND P2, PT, R2, R92, PT ;  /* 0x0000005c0200720c */ /* 0x000fe20003f44070 */
[----:B------:R-:W-:Y:S01]  /*12770*/  IMAD.HI.U32 R32, R3, R28, RZ ;  /* 0x0000001c03207227 */ /* 0x000fe200078e00ff */
[----:B----4-:R-:W4:Y:S01]  /*12780*/  LDC R16, c[0x0][0x3b0] ;  /* 0x0000ec00ff107b82 */ /* 0x010f220000000800 */
[----:B------:R-:W-:Y:S04]  /*12790*/  STL [R1+0x20b0], R17 ;  /* 0x0020b01101007387 */ /* 0x000fe80000100800 */
[----:B------:R-:W-:Y:S04]  /*127a0*/  STL [R1+0x20ac], R4 ;  /* 0x0020ac0401007387 */ /* 0x000fe80000100800 */
[----:B------:R-:W-:Y:S04]  /*127b0*/  STL [R1+0x20a8], R5 ;  /* 0x0020a80501007387 */ /* 0x000fe80000100800 */
[----:B------:R-:W2:Y:S04]  /*127c0*/  LDL.LU R73, [R1+0xeac] ;  /* 0x000eac0001497983 */ /* 0x000ea80000300800 */
[----:B------:R-:W2:Y:S04]  /*127d0*/  LDL.LU R59, [R1+0x21f8] ;  /* 0x0021f800013b7983 */ /* 0x000ea80000300800 */
[----:B------:R-:W3:Y:S04]  /*127e0*/  LDL.LU R91, [R1+0x21f4] ;  /* 0x0021f400015b7983 */ /* 0x000ee80000300800 */
[----:B------:R-:W3:Y:S04]  /*127f0*/  LDL.LU R9, [R1+0xec8] ;  /* 0x000ec80001097983 */ /* 0x000ee80000300800 */
[----:B------:R-:W-:Y:S04]  /*12800*/  STS.U16 [R52+UR76+0xd80], R74 ;  /* 0x000d804a34007988 */ /* 0x000fe8000800044c */
[----:B------:R-:W-:Y:S04]  /*12810*/  STS.U16 [R52+UR76+0x8d80], R72 ;  /* 0x008d804834007988 */ /* 0x000fe8000800044c */
[----:B------:R-:W-:Y:S04]  /*12820*/  STS.U16 [R52+UR76+0x10d80], R71 ;  /* 0x010d804734007988 */ /* 0x000fe8000800044c */
[----:B------:R0:W-:Y:S04]  /*12830*/  STS.U16 [R52+UR76+0x18d80], R70 ;  /* 0x018d804634007988 */ /* 0x0001e8000800044c */
[----:B0-----:R-:W4:Y:S04]  /*12840*/  LDL.LU R70, [R1+0xf30] ;  /* 0x000f300001467983 */ /* 0x001f280000300800 */
[----:B------:R-:W4:Y:S04]  /*12850*/  LDL.LU R71, [R1+0xf2c] ;  /* 0x000f2c0001477983 */ /* 0x000f280000300800 */
[----:B------:R-:W-:Y:S04]  /*12860*/  STS.U16 [R52+UR76+0x1180], R65 ;  /* 0x0011804134007988 */ /* 0x000fe8000800044c */
[----:B------:R0:W-:Y:S04]  /*12870*/  STS.U16 [R52+UR76+0x9180], R64 ;  /* 0x0091804034007988 */ /* 0x0001e8000800044c */
[----:B0-----:R-:W4:Y:S04]  /*12880*/  LDL.LU R64, [R1+0xf28] ;  /* 0x000f280001407983 */ /* 0x001f280000300800 */
[----:B------:R-:W4:Y:S04]  /*12890*/  LDL.LU R65, [R1+0xf24] ;  /* 0x000f240001417983 */ /* 0x000f280000300800 */
[----:B------:R0:W-:Y:S04]  /*128a0*/  STS.U16 [R52+UR76+0x11180], R58 ;  /* 0x0111803a34007988 */ /* 0x0001e8000800044c */
[----:B0-----:R-:W4:Y:S01]  /*128b0*/  LDL.LU R58, [R1+0xf20] ;  /* 0x000f2000013a7983 */ /* 0x001f220000300800 */
[----:B--2---:R-:W-:-:S03]  /*128c0*/  LOP3.LUT R44, R59, 0x7f, RZ, 0xc0, !PT ;  /* 0x0000007f3b2c7812 */ /* 0x004fc600078ec0ff */
[----:B------:R-:W2:Y:S01]  /*128d0*/  LDL.LU R59, [R1+0xf1c] ;  /* 0x000f1c00013b7983 */ /* 0x000ea20000300800 */
[----:B------:R-:W-:Y:S02]  /*128e0*/  @!P2 IMAD.IADD R92, R92, 0x1, -R2 ;  /* 0x000000015c5ca824 */ /* 0x000fe400078e0a02 */
[----:B---3--:R-:W-:Y:S01]  /*128f0*/  @!P0 IMAD.MOV R9, RZ, RZ, -R9 ;  /* 0x000000ffff098224 */ /* 0x008fe200078e0a09 */
[C---:B------:R-:W-:Y:S02]  /*12900*/  ISETP.GT.U32.AND P0, PT, R2.reuse, R81, PT ;  /* 0x000000510200720c */ /* 0x040fe40003f04070 */
[C---:B------:R-:W-:Y:S01]  /*12910*/  ISETP.GT.U32.AND P2, PT, R2.reuse, R92, PT ;  /* 0x0000005c0200720c */ /* 0x040fe20003f44070 */
[----:B------:R-:W-:Y:S02]  /*12920*/  IMAD.MOV R6, RZ, RZ, -R34 ;  /* 0x000000ffff067224 */ /* 0x000fe400078e0a22 */
[----:B------:R-:W-:Y:S02]  /*12930*/  IMAD.MOV R4, RZ, RZ, -R32 ;  /* 0x000000ffff047224 */ /* 0x000fe400078e0a20 */
[----:B------:R-:W-:-:S02]  /*12940*/  IMAD R7, R2, R6, R31 ;  /* 0x0000000602077224 */ /* 0x000fc400078e021f */
[----:B------:R-:W0:Y:S04]  /*12950*/  LDC R31, c[0x0][0x3b0] ;  /* 0x0000ec00ff1f7b82 */ /* 0x000e280000000800 */
[--C-:B------:R-:W-:Y:S01]  /*12960*/  @!P0 IMAD.IADD R81, R81, 0x1, -R2.reuse ;  /* 0x0000000151518824 */ /* 0x100fe200078e0a02 */
[----:B------:R-:W-:Y:S01]  /*12970*/  ISETP.GE.AND P0, PT, R93, RZ, PT ;  /* 0x000000ff5d00720c */ /* 0x000fe20003f06270 */
[----:B------:R-:W-:Y:S02]  /*12980*/  @!P2 IMAD.IADD R92, R92, 0x1, -R2 ;  /* 0x000000015c5ca824 */ /* 0x000fe400078e0a02 */
[----:B------:R-:W-:Y:S02]  /*12990*/  IMAD R6, R2, R4, R28 ;  /* 0x0000000402067224 */ /* 0x000fe400078e021c */
[----:B------:R-:W-:Y:S01]  /*129a0*/  IMAD.MOV.U32 R4, RZ, RZ, R10 ;  /* 0x000000ffff047224 */ /* 0x000fe200078e000a */
[----:B------:R-:W3:Y:S01]  /*129b0*/  LDC R28, c[0x0][0x3b0] ;  /* 0x0000ec00ff1c7b82 */ /* 0x000ee20000000800 */
[----:B------:R-:W-:-:S02]  /*129c0*/  IMAD.MOV R5, RZ, RZ, -R33 ;  /* 0x000000ffff057224 */ /* 0x000fc400078e0a21 */
[----:B------:R-:W-:Y:S01]  /*129d0*/  IMAD.MOV.U32 R10, RZ, RZ, R92 ;  /* 0x000000ffff0a7224 */ /* 0x000fe200078e005c */
[----:B------:R-:W-:Y:S01]  /*129e0*/  ISETP.NE.AND P2, PT, R73, RZ, PT ;  /* 0x000000ff4900720c */ /* 0x000fe20003f45270 */
[----:B------:R-:W-:Y:S01]  /*129f0*/  IMAD R8, R2, R5, R30 ;  /* 0x0000000502087224 */ /* 0x000fe200078e021e */
[----:B------:R-:W-:Y:S01]  /*12a00*/  LOP3.LUT R5, RZ, R73, RZ, 0x33, !PT ;  /* 0x00000049ff057212 */ /* 0x000fe200078e33ff */
[----:B------:R-:W-:Y:S02]  /*12a10*/  @!P0 IMAD.MOV R10, RZ, RZ, -R10 ;  /* 0x000000ffff0a8224 */ /* 0x000fe400078e0a0a */
[----:B------:R-:W-:-:S03]  /*12a20*/  IMAD R92, R44, R91, RZ ;  /* 0x0000005b2c5c7224 */ /* 0x000fc600078e02ff */
[C---:B------:R-:W-:Y:S02]  /*12a30*/  SEL R10, R5.reuse, R10, !P2 ;  /* 0x0000000a050a7207 */ /* 0x040fe40005000000 */
[----:B------:R-:W-:Y:S02]  /*12a40*/  LEA R4, P0, R92, R4, 0x1 ;  /* 0x000000045c047211 */ /* 0x000fe400078008ff */
[C---:B----4-:R-:W-:Y:S01]  /*12a50*/  SEL R30, R5.reuse, R70, !P2 ;  /* 0x00000046051e7207 */ /* 0x050fe20005000000 */
[----:B-1----:R-:W-:Y:S01]  /*12a60*/  IMAD R39, R10, R14, RZ ;  /* 0x0000000e0a277224 */ /* 0x002fe200078e02ff */
[----:B------:R-:W-:Y:S02]  /*12a70*/  LEA.HI.X.SX32 R92, R92, R11, 0x1, P0 ;  /* 0x0000000b5c5c7211 */ /* 0x000fe400000f0eff */
[----:B------:R-:W-:Y:S01]  /*12a80*/  SEL R17, R5, R71, !P2 ;  /* 0x0000004705117207 */ /* 0x000fe20005000000 */
[----:B0-----:R-:W-:Y:S01]  /*12a90*/  IMAD R38, R30, R31, RZ ;  /* 0x0000001f1e267224 */ /* 0x001fe200078e02ff */
[----:B------:R-:W-:Y:S01]  /*12aa0*/  LEA R74, P0, R39, R4, 0x1 ;  /* 0x00000004274a7211 */ /* 0x000fe200078008ff */
[----:B------:R-:W0:Y:S02]  /*12ab0*/  LDC R11, c[0x0][0x3b0] ;  /* 0x0000ec00ff0b7b82 */ /* 0x000e240000000800 */
[----:B---3--:R-:W-:Y:S01]  /*12ac0*/  IMAD R37, R17, R28, RZ ;  /* 0x0000001c11257224 */ /* 0x008fe200078e02ff */
[----:B------:R-:W-:-:S02]  /*12ad0*/  LEA.HI.X.SX32 R75, R39, R92, 0x1, P0 ;  /* 0x0000005c274b7211 */ /* 0x000fc400000f0eff */
[C---:B------:R-:W-:Y:S02]  /*12ae0*/  SEL R14, R5.reuse, R64, !P2 ;  /* 0x00000040050e7207 */ /* 0x040fe40005000000 */
[----:B------:R-:W-:Y:S01]  /*12af0*/  LEA R72, P0, R38, R4, 0x1 ;  /* 0x0000000426487211 */ /* 0x000fe200078008ff */
[----:B------:R-:W1:Y:S01]  /*12b00*/  LDC R17, c[0x0][0x3b0] ;  /* 0x0000ec00ff117b82 */ /* 0x000e620000000800 */
[----:B------:R-:W-:Y:S01]  /*12b10*/  SEL R10, R5, R65, !P2 ;  /* 0x00000041050a7207 */ /* 0x000fe20005000000 */
[----:B------:R-:W-:Y:S01]  /*12b20*/  IMAD R36, R14, R15, RZ ;  /* 0x0000000f0e247224 */ /* 0x000fe200078e02ff */
[----:B------:R-:W-:Y:S02]  /*12b30*/  LEA.HI.X.SX32 R73, R38, R92, 0x1, P0 ;  /* 0x0000005c26497211 */ /* 0x000fe400000f0eff */
[----:B------:R-:W-:-:S03]  /*12b40*/  LEA R70, P0, R37, R4, 0x1 ;  /* 0x0000000425467211 */ /* 0x000fc600078008ff */
[----:B------:R-:W3:Y:S01]  /*12b50*/  LDC R15, c[0x0][0x3b0] ;  /* 0x0000ec00ff0f7b82 */ /* 0x000ee20000000800 */
[----:B------:R-:W-:Y:S01]  /*12b60*/  IMAD R35, R10, R13, RZ ;  /* 0x0000000d0a237224 */ /* 0x000fe200078e02ff */
[----:B------:R-:W-:-:S06]  /*12b70*/  LEA.HI.X.SX32 R71, R37, R92, 0x1, P0 ;  /* 0x0000005c25477211 */ /* 0x000fcc00000f0eff */
[----:B------:R-:W4:Y:S01]  /*12b80*/  LDC R14, c[0x0][0x3b0] ;  /* 0x0000ec00ff0e7b82 */ /* 0x000f220000000800 */
[----:B------:R-:W-:Y:S02]  /*12b90*/  SEL R13, R5, R58, !P2 ;  /* 0x0000003a050d7207 */ /* 0x000fe40005000000 */
[----:B------:R-:W-:-:S05]  /*12ba0*/  LEA R58, P0, R36, R4, 0x1 ;  /* 0x00000004243a7211 */ /* 0x000fca00078008ff */
[----:B------:R-:W0:Y:S01]  /*12bb0*/  LDC R31, c[0x0][0x3b0] ;  /* 0x0000ec00ff1f7b82 */ /* 0x000e220000000800 */
[----:B------:R-:W-:Y:S01]  /*12bc0*/  IMAD R34, R13, R16, RZ ;  /* 0x000000100d227224 */ /* 0x000fe200078e02ff */
[----:B------:R-:W-:-:S06]  /*12bd0*/  SEL R16, R5, R60, !P2 ;  /* 0x0000003c05107207 */ /* 0x000fcc0005000000 */
[----:B------:R-:W0:Y:S01]  /*12be0*/  LDC R28, c[0x0][0x3b0] ;  /* 0x0000ec00ff1c7b82 */ /* 0x000e220000000800 */
[----:B------:R-:W-:Y:S01]  /*12bf0*/  SEL R13, R5, R61, !P2 ;  /* 0x0000003d050d7207 */ /* 0x000fe20005000000 */
[----:B-1----:R-:W-:-:S06]  /*12c00*/  IMAD R32, R16, R17, RZ ;  /* 0x0000001110207224 */ /* 0x002fcc00078e02ff */
[----:B------:R-:W1:Y:S01]  /*12c10*/  LDC R30, c[0x0][0x3b0] ;  /* 0x0000ec00ff1e7b82 */ /* 0x000e620000000800 */
[----:B---3--:R-:W-:Y:S01]  /*12c20*/  IMAD R13, R13, R15, RZ ;  /* 0x0000000f0d0d7224 */ /* 0x008fe200078e02ff */
[C---:B------:R-:W-:Y:S01]  /*12c30*/  SEL R16, R5.reuse, R67, !P2 ;  /* 0x0000004305107207 */ /* 0x040fe20005000000 */
[----:B------:R-:W-:Y:S01]  /*12c40*/  STL [R1+0x20b4], R91 ;  /* 0x0020b45b01007387 */ /* 0x000fe20000100800 */
[----:B------:R-:W-:-:S03]  /*12c50*/  SEL R17, R5, R66, !P2 ;  /* 0x0000004205117207 */ /* 0x000fc60005000000 */
[----:B------:R-:W-:Y:S04]  /*12c60*/  STL [R1+0x1528], R74 ;  /* 0x0015284a01007387 */ /* 0x000fe80000100800 */
[----:B------:R-:W-:Y:S04]  /*12c70*/  STL [R1+0x1524], R75 ;  /* 0x0015244b01007387 */ /* 0x000fe80000100800 */
[----:B------:R-:W-:Y:S04]  /*12c80*/  STL [R1+0x1530], R72 ;  /* 0x0015304801007387 */ /* 0x000fe80000100800 */
[----:B------:R-:W-:Y:S04]  /*12c90*/  STL [R1+0x152c], R73 ;  /* 0x00152c4901007387 */ /* 0x000fe80000100800 */
[----:B------:R-:W-:Y:S01]  /*12ca0*/  STL [R1+0x1538], R70 ;  /* 0x0015384601007387 */ /* 0x000fe20000100800 */
[----:B-1----:R-:W-:-:S03]  /*12cb0*/  IMAD R17, R17, R30, RZ ;  /* 0x0000001e11117224 */ /* 0x002fc600078e02ff */
[----:B------:R-:W-:Y:S04]  /*12cc0*/  STL [R1+0x1534], R71 ;  /* 0x0015344701007387 */ /* 0x000fe80000100800 */
[----:B------:R-:W-:Y:S01]  /*12cd0*/  STL [R1+0x1540], R58 ;  /* 0x0015403a01007387 */ /* 0x000fe20000100800 */
[----:B------:R-:W-:-:S05]  /*12ce0*/  SEL R30, R5, R76, !P2 ;  /* 0x0000004c051e7207 */ /* 0x000fca0005000000 */
[----:B------:R-:W-:Y:S01]  /*12cf0*/  IMAD R30, R30, R48, RZ ;  /* 0x000000301e1e7224 */ /* 0x000fe200078e02ff */
[----:B--2---:R-:W-:Y:S02]  /*12d00*/  SEL R10, R5, R59, !P2 ;  /* 0x0000003b050a7207 */ /* 0x004fe40005000000 */
[----:B------:R-:W-:Y:S02]  /*12d10*/  LEA.HI.X.SX32 R59, R36, R92, 0x1, P0 ;  /* 0x0000005c243b7211 */ /* 0x000fe400000f0eff */
[----:B------:R-:W-:Y:S01]  /*12d20*/  LEA R64, P0, R35, R4, 0x1 ;  /* 0x0000000423407211 */ /* 0x000fe200078008ff */
[----:B0-----:R-:W-:-:S03]  /*12d30*/  IMAD R33, R10, R11, RZ ;  /* 0x0000000b0a217224 */ /* 0x001fc600078e02ff */
[----:B------:R-:W-:Y:S01]  /*12d40*/  LEA.HI.X.SX32 R65, R35, R92, 0x1, P0 ;  /* 0x0000005c23417211 */ /* 0x000fe200000f0eff */
[----:B------:R-:W0:Y:S01]  /*12d50*/  LDC R11, c[0x0][0x3b0] ;  /* 0x0000ec00ff0b7b82 */ /* 0x000e220000000800 */
[C---:B------:R-:W-:Y:S02]  /*12d60*/  LEA R60, P0, R34.reuse, R4, 0x1 ;  /* 0x00000004223c7211 */ /* 0x040fe400078008ff */
[----:B------:R-:W-:Y:S02]  /*12d70*/  SEL R10, R5, R62, !P2 ;  /* 0x0000003e050a7207 */ /* 0x000fe40005000000 */
[----:B------:R-:W-:Y:S02]  /*12d80*/  LEA.HI.X.SX32 R61, R34, R92, 0x1, P0 ;  /* 0x0000005c223d7211 */ /* 0x000fe400000f0eff */
[----:B------:R-:W-:Y:S01]  /*12d90*/  LEA R88, P0, R33, R4, 0x1 ;  /* 0x0000000421587211 */ /* 0x000fe200078008ff */
[----:B----4-:R-:W-:Y:S01]  /*12da0*/  IMAD R15, R10, R14, RZ ;  /* 0x0000000e0a0f7224 */ /* 0x010fe200078e02ff */
[----:B------:R-:W-:-:S02]  /*12db0*/  SEL R14, R5, R63, !P2 ;  /* 0x0000003f050e7207 */ /* 0x000fc40005000000 */
[----:B------:R-:W-:Y:S02]  /*12dc0*/  LEA.HI.X.SX32 R90, R33, R92, 0x1, P0 ;  /* 0x0000005c215a7211 */ /* 0x000fe400000f0eff */
[----:B------:R-:W-:Y:S01]  /*12dd0*/  LEA R87, P0, R32, R4, 0x1 ;  /* 0x0000000420577211 */ /* 0x000fe200078008ff */
[----:B------:R-:W-:-:S03]  /*12de0*/  IMAD R14, R14, R31, RZ ;  /* 0x0000001f0e0e7224 */ /* 0x000fc600078e02ff */
[----:B------:R-:W-:Y:S02]  /*12df0*/  LEA.HI.X.SX32 R89, R32, R92, 0x1, P0 ;  /* 0x0000005c20597211 */ /* 0x000fe400000f0eff */
[----:B------:R-:W-:Y:S01]  /*12e00*/  LEA R67, P0, R13, R4, 0x1 ;  /* 0x000000040d437211 */ /* 0x000fe200078008ff */
[----:B------:R-:W-:Y:S01]  /*12e10*/  IMAD R31, R16, R28, RZ ;  /* 0x0000001c101f7224 */ /* 0x000fe200078e02ff */
[----:B------:R-:W-:Y:S02]  /*12e20*/  SEL R16, R5, R77, !P2 ;  /* 0x0000004d05107207 */ /* 0x000fe40005000000 */
[----:B------:R-:W-:Y:S02]  /*12e30*/  LEA.HI.X.SX32 R77, R13, R92, 0x1, P0 ;  /* 0x0000005c0d4d7211 */ /* 0x000fe400000f0eff */
[----:B------:R-:W-:-:S04]  /*12e40*/  LEA R13, P0, R15, R4, 0x1 ;  /* 0x000000040f0d7211 */ /* 0x000fc800078008ff */
[----:B------:R-:W-:Y:S02]  /*12e50*/  LEA.HI.X.SX32 R15, R15, R92, 0x1, P0 ;  /* 0x0000005c0f0f7211 */ /* 0x000fe400000f0eff */
[C---:B------:R-:W-:Y:S01]  /*12e60*/  LEA R62, P0, R14.reuse, R4, 0x1 ;  /* 0x000000040e3e7211 */ /* 0x040fe200078008ff */
[----:B------:R-:W-:Y:S01]  /*12e70*/  STL [R1+0x153c], R59 ;  /* 0x00153c3b01007387 */ /* 0x000fe20000100800 */
[----:B------:R-:W-:Y:S02]  /*12e80*/  SEL R10, R5, R69, !P2 ;  /* 0x00000045050a7207 */ /* 0x000fe40005000000 */
[----:B------:R-:W-:Y:S01]  /*12e90*/  LEA.HI.X.SX32 R63, R14, R92, 0x1, P0 ;  /* 0x0000005c0e3f7211 */ /* 0x000fe200000f0eff */
[----:B------:R-:W-:Y:S01]  /*12ea0*/  STL [R1+0x1548], R64 ;  /* 0x0015484001007387 */ /* 0x000fe20000100800 */
[----:B------:R-:W-:-:S03]  /*12eb0*/  LEA R14, P0, R17, R4, 0x1 ;  /* 0x00000004110e7211 */ /* 0x000fc600078008ff */
[----:B------:R-:W-:Y:S01]  /*12ec0*/  STL [R1+0x1544], R65 ;  /* 0x0015444101007387 */ /* 0x000fe20000100800 */
[----:B------:R-:W-:-:S03]  /*12ed0*/  LEA.HI.X.SX32 R66, R17, R92, 0x1, P0 ;  /* 0x0000005c11427211 */ /* 0x000fc600000f0eff */
[----:B------:R-:W-:Y:S01]  /*12ee0*/  STL [R1+0x1550], R60 ;  /* 0x0015503c01007387 */ /* 0x000fe20000100800 */
[----:B0-----:R-:W-:-:S03]  /*12ef0*/  IMAD R10, R10, R11, RZ ;  /* 0x0000000b0a0a7224 */ /* 0x001fc600078e02ff */
[----:B------:R-:W-:Y:S01]  /*12f00*/  STL [R1+0x154c], R61 ;  /* 0x00154c3d01007387 */ /* 0x000fe20000100800 */
[----:B------:R-:W-:-:S03]  /*12f10*/  LEA R17, P0, R31, R4, 0x1 ;  /* 0x000000041f117211 */ /* 0x000fc600078008ff */
[----:B------:R-:W-:Y:S04]  /*12f20*/  STL [R1+0x1558], R88 ;  /* 0x0015585801007387 */ /* 0x000fe80000100800 */
[----:B------:R-:W-:Y:S04]  /*12f30*/  STL [R1+0x1554], R90 ;  /* 0x0015545a01007387 */ /* 0x000fe80000100800 */
[----:B------:R-:W-:Y:S01]  /*12f40*/  STL [R1+0x1560], R87 ;  /* 0x0015605701007387 */ /* 0x000fe20000100800 */
[----:B------:R-:W-:-:S03]  /*12f50*/  SEL R11, R5, R78, !P2 ;  /* 0x0000004e050b7207 */ /* 0x000fc60005000000 */
[----:B------:R-:W-:Y:S01]  /*12f60*/  STL [R1+0x155c], R89 ;  /* 0x00155c5901007387 */ /* 0x000fe20000100800 */
[----:B------:R-:W-:-:S03]  /*12f70*/  LEA.HI.X.SX32 R76, R31, R92, 0x1, P0 ;  /* 0x0000005c1f4c7211 */ /* 0x000fc600000f0eff */
[----:B------:R-:W-:Y:S01]  /*12f80*/  STL [R1+0x1568], R67 ;  /* 0x0015684301007387 */ /* 0x000fe20000100800 */
[----:B------:R-:W-:-:S03]  /*12f90*/  LEA R78, P0, R10, R4, 0x1 ;  /* 0x000000040a4e7211 */ /* 0x000fc600078008ff */
        /* <DEDUP_REMOVED lines=8> */
[----:B------:R-:W-:Y:S04]  /*13020*/  STL [R1+0x1580], R14 ;  /* 0x0015800e01007387 */ /* 0x000fe80000100800 */
[----:B------:R-:W-:Y:S04]  /*13030*/  STL [R1+0x157c], R66 ;  /* 0x00157c4201007387 */ /* 0x000fe80000100800 */
[----:B------:R-:W2:Y:S01]  /*13040*/  LDL.LU R49, [R1+0x1094] ;  /* 0x0010940001317983 */ /* 0x000ea20000300800 */
[----:B------:R-:W-:-:S03]  /*13050*/  LEA.HI.X.SX32 R86, R30, R92, 0x1, P0 ;  /* 0x0000005c1e567211 */ /* 0x000fc600000f0eff */
[----:B------:R-:W3:Y:S04]  /*13060*/  LDL.LU R48, [R1+0x1090] ;  /* 0x0010900001307983 */ /* 0x000ee80000300800 */
[----:B------:R-:W4:Y:S04]  /*13070*/  LDL.LU R55, [R1+0x108c] ;  /* 0x00108c0001377983 */ /* 0x000f280000300800 */
[----:B------:R-:W4:Y:S04]  /*13080*/  LDL.LU R68, [R1+0x1088] ;  /* 0x0010880001447983 */ /* 0x000f280000300800 */
[----:B------:R-:W-:Y:S04]  /*13090*/  STL [R1+0x1588], R17 ;  /* 0x0015881101007387 */ /* 0x000fe80000100800 */
[----:B------:R-:W-:Y:S04]  /*130a0*/  STL [R1+0x1584], R76 ;  /* 0x0015844c01007387 */ /* 0x000fe80000100800 */
[----:B------:R-:W-:Y:S04]  /*130b0*/  STL [R1+0x1590], R78 ;  /* 0x0015904e01007387 */ /* 0x000fe80000100800 */
[----:B------:R-:W-:Y:S04]  /*130c0*/  STL [R1+0x158c], R79 ;  /* 0x00158c4f01007387 */ /* 0x000fe80000100800 */
[----:B------:R-:W-:Y:S04]  /*130d0*/  STL [R1+0x1598], R10 ;  /* 0x0015980a01007387 */ /* 0x000fe80000100800 */
[----:B------:R-:W-:Y:S04]  /*130e0*/  STL [R1+0x1594], R86 ;  /* 0x0015945601007387 */ /* 0x000fe80000100800 */
[----:B------:R-:W4:Y:S04]  /*130f0*/  LDL.LU R54, [R1+0x1084] ;  /* 0x0010840001367983 */ /* 0x000f280000300800 */
[----:B------:R-:W4:Y:S04]  /*13100*/  LDL.LU R57, [R1+0x1080] ;  /* 0x0010800001397983 */ /* 0x000f280000300800 */
[----:B------:R-:W4:Y:S04]  /*13110*/  LDL.LU R56, [R1+0x107c] ;  /* 0x00107c0001387983 */ /* 0x000f280000300800 */
[----:B------:R-:W4:Y:S01]  /*13120*/  LDL.LU R80, [R1+0x1078] ;  /* 0x0010780001507983 */ /* 0x000f220000300800 */
[----:B------:R-:W-:-:S02]  /*13130*/  IMAD R16, R16, R47, RZ ;  /* 0x0000002f10107224 */ /* 0x000fc400078e02ff */
[----:B------:R-:W-:-:S03]  /*13140*/  IMAD R11, R11, R46, RZ ;  /* 0x0000002e0b0b7224 */ /* 0x000fc600078e02ff */
[----:B------:R-:W-:Y:S01]  /*13150*/  LEA R84, P0, R16, R4, 0x1 ;  /* 0x0000000410547211 */ /* 0x000fe200078008ff */
[----:B------:R-:W-:-:S03]  /*13160*/  IMAD R28, R28, R42, RZ ;  /* 0x0000002a1c1c7224 */ /* 0x000fc600078e02ff */
[----:B------:R-:W-:Y:S02]  /*13170*/  LEA.HI.X.SX32 R85, R16, R92, 0x1, P0 ;  /* 0x0000005c10557211 */ /* 0x000fe400000f0eff */
[----:B------:R-:W-:-:S04]  /*13180*/  LEA R16, P0, R11, R4, 0x1 ;  /* 0x000000040b107211 */ /* 0x000fc800078008ff */
[----:B------:R-:W-:Y:S02]  /*13190*/  LEA.HI.X.SX32 R83, R11, R92, 0x1, P0 ;  /* 0x0000005c0b537211 */ /* 0x000fe400000f0eff */
[C---:B------:R-:W-:Y:S01]  /*131a0*/  LEA R11, P0, R28.reuse, R4, 0x1 ;  /* 0x000000041c0b7211 */ /* 0x040fe200078008ff */
[----:B------:R-:W-:Y:S03]  /*131b0*/  STL [R1+0x15a0], R84 ;  /* 0x0015a05401007387 */ /* 0x000fe60000100800 */
[----:B------:R-:W-:Y:S01]  /*131c0*/  LEA.HI.X.SX32 R82, R28, R92, 0x1, P0 ;  /* 0x0000005c1c527211 */ /* 0x000fe200000f0eff */
[----:B------:R-:W-:Y:S01]  /*131d0*/  STL [R1+0x159c], R85 ;  /* 0x00159c5501007387 */ /* 0x000fe20000100800 */
[----:B------:R-:W-:-:S03]  /*131e0*/  VIADD R69, R53, 0x7f ;  /* 0x0000007f35457836 */ /* 0x000fc60000000000 */
[----:B------:R-:W-:Y:S04]  /*131f0*/  STL [R1+0x15a8], R16 ;  /* 0x0015a81001007387 */ /* 0x000fe80000100800 */
[----:B------:R-:W-:Y:S04]  /*13200*/  STL [R1+0x15a4], R83 ;  /* 0x0015a45301007387 */ /* 0x000fe80000100800 */
[----:B------:R-:W-:Y:S01]  /*13210*/  STL [R1+0x15b0], R11 ;  /* 0x0015b00b01007387 */ /* 0x000fe20000100800 */
[----:B------:R-:W-:-:S03]  /*13220*/  ISETP.GT.AND P0, PT, R69, 0x7f, PT ;  /* 0x0000007f4500780c */ /* 0x000fc60003f04270 */
[----:B------:R-:W-:Y:S04]  /*13230*/  STL [R1+0x15ac], R82 ;  /* 0x0015ac5201007387 */ /* 0x000fe80000100800 */
[----:B------:R-:W4:Y:S04]  /*13240*/  LDL.LU R36, [R1+0x1074] ;  /* 0x0010740001247983 */ /* 0x000f280000300800 */
[----:B------:R-:W4:Y:S04]  /*13250*/  LDL.LU R37, [R1+0x1070] ;  /* 0x0010700001257983 */ /* 0x000f280000300800 */
[----:B------:R-:W4:Y:S01]  /*13260*/  LDL.LU R34, [R1+0x106c] ;  /* 0x00106c0001227983 */ /* 0x000f220000300800 */
[----:B------:R-:W-:-:S03]  /*13270*/  ISETP.LT.AND P0, PT, R44, R53, P0 ;  /* 0x000000352c00720c */ /* 0x000fc60000701270 */
[----:B------:R-:W4:Y:S04]  /*13280*/  LDL.LU R50, [R1+0x1068] ;  /* 0x0010680001327983 */ /* 0x000f280000300800 */
[----:B------:R-:W4:Y:S04]  /*13290*/  LDL.LU R46, [R1+0x1064] ;  /* 0x00106400012e7983 */ /* 0x000f280000300800 */
[----:B------:R-:W4:Y:S04]  /*132a0*/  LDL.LU R47, [R1+0x1060] ;  /* 0x00106000012f7983 */ /* 0x000f280000300800 */
[----:B------:R-:W4:Y:S04]  /*132b0*/  LDL.LU R51, [R1+0x105c] ;  /* 0x00105c0001337983 */ /* 0x000f280000300800 */
[----:B------:R-:W4:Y:S04]  /*132c0*/  LDL.LU R53, [R1+0x1058] ;  /* 0x0010580001357983 */ /* 0x000f280000300800 */
[----:B--2---:R-:W-:Y:S04]  /*132d0*/  STS.U16 [R52+UR76+0x19180], R49 ;  /* 0x0191803134007988 */ /* 0x004fe8000800044c */
[----:B---3--:R-:W-:Y:S04]  /*132e0*/  STS.U16 [R52+UR76+0x1580], R48 ;  /* 0x0015803034007988 */ /* 0x008fe8000800044c */
[----:B----4-:R-:W-:Y:S04]  /*132f0*/  STS.U16 [R52+UR76+0x9580], R55 ;  /* 0x0095803734007988 */ /* 0x010fe8000800044c */
[----:B------:R0:W-:Y:S04]  /*13300*/  STS.U16 [R52+UR76+0x11580], R68 ;  /* 0x0115804434007988 */ /* 0x0001e8000800044c */
[----:B0-----:R-:W2:Y:S04]  /*13310*/  LDL.LU R68, [R1+0x1054] ;  /* 0x0010540001447983 */ /* 0x001ea80000300800 */
[----:B------:R-:W3:Y:S04]  /*13320*/  LDL.LU R39, [R1+0x1050] ;  /* 0x0010500001277983 */ /* 0x000ee80000300800 */
[----:B------:R-:W4:Y:S04]  /*13330*/  LDL.LU R38, [R1+0x104c] ;  /* 0x00104c0001267983 */ /* 0x000f280000300800 */
[----:B------:R-:W4:Y:S04]  /*13340*/  LDL.LU R42, [R1+0x1048] ;  /* 0x00104800012a7983 */ /* 0x000f280000300800 */
[----:B------:R-:W4:Y:S04]  /*13350*/  LDL.LU R44, [R1+0x1044] ;  /* 0x00104400012c7983 */ /* 0x000f280000300800 */
[----:B------:R-:W-:Y:S04]  /*13360*/  STS.U16 [R52+UR76+0x19580], R54 ;  /* 0x0195803634007988 */ /* 0x000fe8000800044c */
[----:B------:R-:W-:Y:S04]  /*13370*/  STS.U16 [R52+UR76+0x1980], R57 ;  /* 0x0019803934007988 */ /* 0x000fe8000800044c */
[----:B------:R-:W-:Y:S04]  /*13380*/  STS.U16 [R52+UR76+0x9980], R56 ;  /* 0x0099803834007988 */ /* 0x000fe8000800044c */
        /* <DEDUP_REMOVED lines=16> */
[----:B------:R1:W-:Y:S04]  /*13490*/  STS.U16 [R52+UR76+0x1d80], R37 ;  /* 0x001d802534007988 */ /* 0x0003e8000800044c */
[----:B------:R1:W-:Y:S04]  /*134a0*/  STS.U16 [R52+UR76+0x9d80], R34 ;  /* 0x009d802234007988 */ /* 0x0003e8000800044c */
[----:B0-----:R-:W4:Y:S04]  /*134b0*/  LDL.LU R36, [R1+0x21f0] ;  /* 0x0021f00001247983 */ /* 0x001f280000300800 */
[----:B-1----:R-:W4:Y:S04]  /*134c0*/  LDL.LU R37, [R1+0x21ec] ;  /* 0x0021ec0001257983 */ /* 0x002f280000300800 */
        /* <DEDUP_REMOVED lines=9> */
[----:B0-----:R-:W4:Y:S04]  /*13560*/  LDL.LU R51, [R1+0x21d8] ;  /* 0x0021d80001337983 */ /* 0x001f280000300800 */
[----:B-1----:R-:W4:Y:S04]  /*13570*/  LDL.LU R53, [R1+0x21d4] ;  /* 0x0021d40001357983 */ /* 0x002f280000300800 */
[----:B--2---:R0:W-:Y:S04]  /*13580*/  STS.U16 [R52+UR76+0x1a180], R68 ;  /* 0x01a1804434007988 */ /* 0x0041e8000800044c */
[----:B---3--:R1:W-:Y:S04]  /*13590*/  STS.U16 [R52+UR76+0x2580], R39 ;  /* 0x0025802734007988 */ /* 0x0083e8000800044c */
[----:B----4-:R2:W-:Y:S04]  /*135a0*/  STS.U16 [R52+UR76+0xa580], R38 ;  /* 0x00a5802634007988 */ /* 0x0105e8000800044c */
[----:B0-----:R-:W3:Y:S04]  /*135b0*/  LDL.LU R68, [R1+0x21d0] ;  /* 0x0021d00001447983 */ /* 0x001ee80000300800 */
[----:B-1----:R-:W4:Y:S04]  /*135c0*/  LDL.LU R39, [R1+0xff4] ;  /* 0x000ff40001277983 */ /* 0x002f280000300800 */
[----:B------:R0:W-:Y:S04]  /*135d0*/  STS.U16 [R52+UR76+0x12580], R42 ;  /* 0x0125802a34007988 */ /* 0x0001e8000800044c */
[----:B--2---:R-:W2:Y:S04]  /*135e0*/  LDL.LU R38, [R1+0xff0] ;  /* 0x000ff00001267983 */ /* 0x004ea80000300800 */
[----:B------:R1:W-:Y:S04]  /*135f0*/  STS.U16 [R52+UR76+0x1a580], R44 ;  /* 0x01a5802c34007988 */ /* 0x0003e8000800044c */
[----:B0-----:R-:W2:Y:S04]  /*13600*/  LDL.LU R42, [R1+0xfec] ;  /* 0x000fec00012a7983 */ /* 0x001ea80000300800 */
[----:B-1----:R-:W2:Y:S04]  /*13610*/  LDL.LU R44, [R1+0xfe8] ;  /* 0x000fe800012c7983 */ /* 0x002ea80000300800 */
[----:B------:R0:W-:Y:S04]  /*13620*/  STS.U16 [R52+UR76+0x2980], R80 ;  /* 0x0029805034007988 */ /* 0x0001e8000800044c */
[----:B0-----:R-:W2:Y:S04]  /*13630*/  LDL.LU R80, [R1+0x21cc] ;  /* 0x0021cc0001507983 */ /* 0x001ea80000300800 */
[----:B------:R-:W-:Y:S04]  /*13640*/  STS.U16 [R52+UR76+0xa980], R91 ;  /* 0x00a9805b34007988 */ /* 0x000fe8000800044c */
[----:B------:R-:W-:Y:S04]  /*13650*/  STS.U16 [R52+UR76+0x12980], R28 ;  /* 0x0129801c34007988 */ /* 0x000fe8000800044c */
[----:B------:R-:W-:Y:S04]  /*13660*/  STS.U16 [R52+UR76+0x1a980], R31 ;  /* 0x01a9801f34007988 */ /* 0x000fe8000800044c */
[----:B------:R0:W-:Y:S04]  /*13670*/  STS.U16 [R52+UR76+0x2d80], R30 ;  /* 0x002d801e34007988 */ /* 0x0001e8000800044c */
[----:B------:R1:W-:Y:S04]  /*13680*/  STS.U16 [R52+UR76+0xad80], R33 ;  /* 0x00ad802134007988 */ /* 0x0003e8000800044c */
[----:B------:R1:W-:Y:S04]  /*13690*/  STS.U16 [R52+UR76+0x12d80], R32 ;  /* 0x012d802034007988 */ /* 0x0003e8000800044c */
[----:B------:R-:W-:Y:S04]  /*136a0*/  STS.U16 [R52+UR76+0x1ad80], R35 ;  /* 0x01ad802334007988 */ /* 0x000fe8000800044c */
[----:B0-----:R-:W4:Y:S04]  /*136b0*/  LDL.LU R30, [R1+0x12b8] ;  /* 0x0012b800011e7983 */ /* 0x001f280000300800 */
[----:B------:R0:W-:Y:S04]  /*136c0*/  STS.U16 [R52+UR76+0x3180], R49 ;  /* 0x0031803134007988 */ /* 0x0001e8000800044c */
        /* <DEDUP_REMOVED lines=8> */
[----:B------:R-:W4:Y:S04]  /*13750*/  LDL.LU R55, [R1+0x1170] ;  /* 0x0011700001377983 */ /* 0x000f280000300800 */
[----:B------:R1:W-:Y:S04]  /*13760*/  STS.U16 [R52+UR76+0xb580], R56 ;  /* 0x00b5803834007988 */ /* 0x0003e8000800044c */
[----:B0-----:R-:W4:Y:S04]  /*13770*/  LDL.LU R54, [R1+0x116c] ;  /* 0x00116c0001367983 */ /* 0x001f280000300800 */
[----:B-1----:R-:W4:Y:S04]  /*13780*/  LDL.LU R57, [R1+0x1168] ;  /* 0x0011680001397983 */ /* 0x002f280000300800 */
[----:B------:R-:W4:Y:S04]  /*13790*/  LDL.LU R56, [R1+0x1164] ;  /* 0x0011640001387983 */ /* 0x000f280000300800 */
[----:B--2---:R-:W-:Y:S04]  /*137a0*/  STS.U16 [R52+UR76+0x13580], R80 ;  /* 0x0135805034007988 */ /* 0x004fe8000800044c */
[----:B---3--:R0:W-:Y:S04]  /*137b0*/  STS.U16 [R52+UR76+0x1b580], R68 ;  /* 0x01b5804434007988 */ /* 0x0081e8000800044c */
[----:B0-----:R-:W2:Y:S04]  /*137c0*/  LDL.LU R68, [R1+0x1160] ;  /* 0x0011600001447983 */ /* 0x001ea80000300800 */
[----:B------:R-:W3:Y:S04]  /*137d0*/  LDL.LU R80, [R1+0x115c] ;  /* 0x00115c0001507983 */ /* 0x000ee80000300800 */
[----:B----4-:R0:W-:Y:S04]  /*137e0*/  STS.U16 [R52+UR76+0x3980], R39 ;  /* 0x0039802734007988 */ /* 0x0101e8000800044c */
[----:B------:R1:W-:Y:S04]  /*137f0*/  STS.U16 [R52+UR76+0xb980], R38 ;  /* 0x00b9802634007988 */ /* 0x0003e8000800044c */
[----:B------:R4:W-:Y:S04]  /*13800*/  STS.U16 [R52+UR76+0x13980], R42 ;  /* 0x0139802a34007988 */ /* 0x0009e8000800044c */
[----:B------:R-:W3:Y:S04]  /*13810*/  LDL.LU R35, [R1+0x1158] ;  /* 0x0011580001237983 */ /* 0x000ee80000300800 */
[----:B------:R1:W-:Y:S04]  /*13820*/  STS.U16 [R52+UR76+0x1b980], R44 ;  /* 0x01b9802c34007988 */ /* 0x0003e8000800044c */
[----:B0-----:R-:W3:Y:S04]  /*13830*/  LDL.LU R39, [R1+0x1154] ;  /* 0x0011540001277983 */ /* 0x001ee80000300800 */
[----:B------:R-:W-:Y:S04]  /*13840*/  STS.U16 [R52+UR76+0x3d80], R53 ;  /* 0x003d803534007988 */ /* 0x000fe8000800044c */
[----:B-1----:R-:W3:Y:S04]  /*13850*/  LDL.LU R38, [R1+0x1150] ;  /* 0x0011500001267983 */ /* 0x002ee80000300800 */
[----:B------:R-:W-:Y:S04]  /*13860*/  STS.U16 [R52+UR76+0xbd80], R51 ;  /* 0x00bd803334007988 */ /* 0x000fe8000800044c */
[----:B----4-:R-:W4:Y:S04]  /*13870*/  LDL.LU R42, [R1+0x114c] ;  /* 0x00114c00012a7983 */ /* 0x010f280000300800 */
[----:B------:R0:W-:Y:S04]  /*13880*/  STS.U16 [R52+UR76+0x13d80], R47 ;  /* 0x013d802f34007988 */ /* 0x0001e8000800044c */
[----:B------:R-:W4:Y:S04]  /*13890*/  LDL.LU R44, [R1+0x1148] ;  /* 0x00114800012c7983 */ /* 0x000f280000300800 */
[----:B------:R1:W-:Y:S04]  /*138a0*/  STS.U16 [R52+UR76+0x1bd80], R46 ;  /* 0x01bd802e34007988 */ /* 0x0003e8000800044c */
[----:B0-----:R-:W4:Y:S01]  /*138b0*/  LDL.LU R47, [R1+0x1144] ;  /* 0x00114400012f7983 */ /* 0x001f220000300800 */
[----:B------:R-:W-:-:S03]  /*138c0*/  LOP3.LUT R28, R0, 0x40, RZ, 0x3c, !PT ;  /* 0x00000040001c7812 */ /* 0x000fc600078e3cff */
[----:B-1----:R-:W4:Y:S04]  /*138d0*/  LDL.LU R46, [R1+0x1140] ;  /* 0x00114000012e7983 */ /* 0x002f280000300800 */
[----:B------:R-:W4:Y:S04]  /*138e0*/  LDL.LU R51, [R1+0x113c] ;  /* 0x00113c0001337983 */ /* 0x000f280000300800 */
[----:B------:R-:W4:Y:S04]  /*138f0*/  LDL.LU R53, [R1+0x1138] ;  /* 0x0011380001357983 */ /* 0x000f280000300800 */
[----:B------:R-:W4:Y:S04]  /*13900*/  LDL.LU R52, [R1+0x1134] ;  /* 0x0011340001347983 */ /* 0x000f280000300800 */
[----:B------:R-:W-:Y:S04]  /*13910*/  STS.U16 [R28+UR76+0x200], R30 ;  /* 0x0002001e1c007988 */ /* 0x000fe8000800044c */
[----:B------:R-:W-:Y:S04]  /*13920*/  STS.U16 [R28+UR76+0x8200], R33 ;  /* 0x008200211c007988 */ /* 0x000fe8000800044c */
[----:B------:R-:W-:Y:S04]  /*13930*/  STS.U16 [R28+UR76+0x10200], R32 ;  /* 0x010200201c007988 */ /* 0x000fe8000800044c */
        /* <DEDUP_REMOVED lines=11> */
[----:B0-----:R-:W4:Y:S04]  /*139f0*/  LDL.LU R56, [R1+0x111c] ;  /* 0x00111c0001387983 */ /* 0x001f280000300800 */
[----:B--2---:R0:W-:Y:S04]  /*13a00*/  STS.U16 [R28+UR76+0x8a00], R68 ;  /* 0x008a00441c007988 */ /* 0x0041e8000800044c */
[----:B---3--:R1:W-:Y:S04]  /*13a10*/  STS.U16 [R28+UR76+0x10a00], R80 ;  /* 0x010a00501c007988 */ /* 0x0083e8000800044c */
[----:B0-----:R-:W2:Y:S04]  /*13a20*/  LDL.LU R68, [R1+0x1118] ;  /* 0x0011180001447983 */ /* 0x001ea80000300800 */
[----:B-1----:R-:W3:Y:S04]  /*13a30*/  LDL.LU R80, [R1+0x1114] ;  /* 0x0011140001507983 */ /* 0x002ee80000300800 */
[----:B------:R-:W3:Y:S04]  /*13a40*/  LDL.LU R91, [R1+0x1110] ;  /* 0x00111000015b7983 */ /* 0x000ee80000300800 */
[----:B------:R-:W3:Y:S04]  /*13a50*/  LDL.LU R31, [R1+0x110c] ;  /* 0x00110c00011f7983 */ /* 0x000ee80000300800 */
[----:B------:R0:W-:Y:S04]  /*13a60*/  STS.U16 [R28+UR76+0x18a00], R35 ;  /* 0x018a00231c007988 */ /* 0x0001e8000800044c */
[----:B------:R-:W3:Y:S04]  /*13a70*/  LDL.LU R30, [R1+0x1108] ;  /* 0x00110800011e7983 */ /* 0x000ee80000300800 */
[----:B------:R1:W-:Y:S04]  /*13a80*/  STS.U16 [R28+UR76+0xe00], R39 ;  /* 0x000e00271c007988 */ /* 0x0003e8000800044c */
[----:B------:R-:W3:Y:S04]  /*13a90*/  LDL.LU R33, [R1+0x1104] ;  /* 0x0011040001217983 */ /* 0x000ee80000300800 */
[----:B------:R0:W-:Y:S04]  /*13aa0*/  STS.U16 [R28+UR76+0x8e00], R38 ;  /* 0x008e00261c007988 */ /* 0x0001e8000800044c */
[----:B------:R-:W3:Y:S04]  /*13ab0*/  LDL.LU R32, [R1+0x1100] ;  /* 0x0011000001207983 */ /* 0x000ee80000300800 */
[----:B----4-:R4:W-:Y:S04]  /*13ac0*/  STS.U16 [R28+UR76+0x10e00], R42 ;  /* 0x010e002a1c007988 */ /* 0x0109e8000800044c */
[----:B0-----:R-:W3:Y:S04]  /*13ad0*/  LDL.LU R35, [R1+0x10fc] ;  /* 0x0010fc0001237983 */ /* 0x001ee80000300800 */
[----:B------:R0:W-:Y:S04]  /*13ae0*/  STS.U16 [R28+UR76+0x18e00], R44 ;  /* 0x018e002c1c007988 */ /* 0x0001e8000800044c */
[----:B-1----:R-:W3:Y:S04]  /*13af0*/  LDL.LU R39, [R1+0x10f8] ;  /* 0x0010f80001277983 */ /* 0x002ee80000300800 */
[----:B------:R-:W-:Y:S04]  /*13b00*/  STS.U16 [R28+UR76+0x1200], R47 ;  /* 0x0012002f1c007988 */ /* 0x000fe8000800044c */
[----:B------:R-:W3:Y:S04]  /*13b10*/  LDL.LU R38, [R1+0x10f4] ;  /* 0x0010f40001267983 */ /* 0x000ee80000300800 */
[----:B------:R-:W-:Y:S04]  /*13b20*/  STS.U16 [R28+UR76+0x9200], R46 ;  /* 0x0092002e1c007988 */ /* 0x000fe8000800044c */
[----:B----4-:R-:W4:Y:S04]  /*13b30*/  LDL.LU R42, [R1+0x10f0] ;  /* 0x0010f000012a7983 */ /* 0x010f280000300800 */
[----:B------:R1:W-:Y:S04]  /*13b40*/  STS.U16 [R28+UR76+0x11200], R51 ;  /* 0x011200331c007988 */ /* 0x0003e8000800044c */
[----:B0-----:R-:W4:Y:S04]  /*13b50*/  LDL.LU R44, [R1+0x10ec] ;  /* 0x0010ec00012c7983 */ /* 0x001f280000300800 */
[----:B------:R0:W-:Y:S04]  /*13b60*/  STS.U16 [R28+UR76+0x19200], R53 ;  /* 0x019200351c007988 */ /* 0x0001e8000800044c */
[----:B-1----:R-:W4:Y:S04]  /*13b70*/  LDL.LU R51, [R1+0x10e8] ;  /* 0x0010e80001337983 */ /* 0x002f280000300800 */
[----:B------:R1:W-:Y:S04]  /*13b80*/  STS.U16 [R28+UR76+0x1600], R52 ;  /* 0x001600341c007988 */ /* 0x0003e8000800044c */
[----:B0-----:R-:W4:Y:S04]  /*13b90*/  LDL.LU R53, [R1+0x10e4] ;  /* 0x0010e40001357983 */ /* 0x001f280000300800 */
[----:B-1----:R-:W4:Y:S04]  /*13ba0*/  LDL.LU R52, [R1+0x10e0] ;  /* 0x0010e00001347983 */ /* 0x002f280000300800 */
        /* <DEDUP_REMOVED lines=15> */
[----:B---3--:R1:W-:Y:S04]  /*13ca0*/  STS.U16 [R28+UR76+0x1e00], R80 ;  /* 0x001e00501c007988 */ /* 0x0083e8000800044c */
[----:B0-----:R-:W2:Y:S04]  /*13cb0*/  LDL.LU R68, [R1+0x10bc] ;  /* 0x0010bc0001447983 */ /* 0x001ea80000300800 */
[----:B-1----:R-:W3:Y:S04]  /*13cc0*/  LDL.LU R80, [R1+0x10b8] ;  /* 0x0010b80001507983 */ /* 0x002ee80000300800 */
[----:B------:R-:W-:Y:S04]  /*13cd0*/  STS.U16 [R28+UR76+0x9e00], R91 ;  /* 0x009e005b1c007988 */ /* 0x000fe8000800044c */
[----:B------:R-:W-:Y:S04]  /*13ce0*/  STS.U16 [R28+UR76+0x11e00], R31 ;  /* 0x011e001f1c007988 */ /* 0x000fe8000800044c */
[----:B------:R0:W-:Y:S04]  /*13cf0*/  STS.U16 [R28+UR76+0x19e00], R30 ;  /* 0x019e001e1c007988 */ /* 0x0001e8000800044c */
[----:B------:R1:W-:Y:S04]  /*13d00*/  STS.U16 [R28+UR76+0x2200], R33 ;  /* 0x002200211c007988 */ /* 0x0003e8000800044c */
[----:B------:R1:W-:Y:S04]  /*13d10*/  STS.U16 [R28+UR76+0xa200], R32 ;  /* 0x00a200201c007988 */ /* 0x0003e8000800044c */
[----:B0-----:R-:W3:Y:S04]  /*13d20*/  LDL.LU R30, [R1+0x10b4] ;  /* 0x0010b400011e7983 */ /* 0x001ee80000300800 */
[----:B------:R0:W-:Y:S04]  /*13d30*/  STS.U16 [R28+UR76+0x12200], R35 ;  /* 0x012200231c007988 */ /* 0x0001e8000800044c */
[----:B-1----:R-:W3:Y:S04]  /*13d40*/  LDL.LU R33, [R1+0x10b0] ;  /* 0x0010b00001217983 */ /* 0x002ee80000300800 */
[----:B------:R-:W-:Y:S04]  /*13d50*/  STS.U16 [R28+UR76+0x1a200], R39 ;  /* 0x01a200271c007988 */ /* 0x000fe8000800044c */
[----:B------:R-:W3:Y:S04]  /*13d60*/  LDL.LU R32, [R1+0x10ac] ;  /* 0x0010ac0001207983 */ /* 0x000ee80000300800 */
[----:B------:R-:W-:Y:S04]  /*13d70*/  STS.U16 [R28+UR76+0x2600], R38 ;  /* 0x002600261c007988 */ /* 0x000fe8000800044c */
[----:B0-----:R-:W3:Y:S04]  /*13d80*/  LDL.LU R35, [R1+0x10a8] ;  /* 0x0010a80001237983 */ /* 0x001ee80000300800 */
[----:B----4-:R0:W-:Y:S04]  /*13d90*/  STS.U16 [R28+UR76+0xa600], R42 ;  /* 0x00a6002a1c007988 */ /* 0x0101e8000800044c */
[----:B------:R-:W-:Y:S04]  /*13da0*/  STS.U16 [R28+UR76+0x12600], R44 ;  /* 0x0126002c1c007988 */ /* 0x000fe8000800044c */
[----:B0-----:R-:W4:Y:S04]  /*13db0*/  LDL.LU R42, [R1+0x10a4] ;  /* 0x0010a400012a7983 */ /* 0x001f280000300800 */
[----:B------:R0:W-:Y:S04]  /*13dc0*/  STS.U16 [R28+UR76+0x1a600], R51 ;  /* 0x01a600331c007988 */ /* 0x0001e8000800044c */
[----:B------:R1:W-:Y:S04]  /*13dd0*/  STS.U16 [R28+UR76+0x2a00], R53 ;  /* 0x002a00351c007988 */ /* 0x0003e8000800044c */
[----:B0-----:R-:W4:Y:S04]  /*13de0*/  LDL.LU R51, [R1+0x10a0] ;  /* 0x0010a00001337983 */ /* 0x001f280000300800 */
[----:B------:R0:W-:Y:S04]  /*13df0*/  STS.U16 [R28+UR76+0xaa00], R52 ;  /* 0x00aa00341c007988 */ /* 0x0001e8000800044c */
[----:B-1----:R-:W4:Y:S04]  /*13e00*/  LDL.LU R53, [R1+0x109c] ;  /* 0x00109c0001357983 */ /* 0x002f280000300800 */
        /* <DEDUP_REMOVED lines=26> */
[----:B------:R-:W-:Y:S04]  /*13fb0*/  STS.U16 [R28+UR76+0x13600], R32 ;  /* 0x013600201c007988 */ /* 0x000fe8000800044c */
[----:B------:R-:W-:Y:S04]  /*13fc0*/  STS.U16 [R28+UR76+0x1b600], R35 ;  /* 0x01b600231c007988 */ /* 0x000fe8000800044c */
[----:B----4-:R0:W-:Y:S02]  /*13fd0*/  STS.U16 [R28+UR76+0x3a00], R42 ;  /* 0x003a002a1c007988 */ /* 0x0101e4000800044c */
[----:B0-----:R-:W-:-:S02]  /*13fe0*/  LOP3.LUT R42, R0, 0x50, RZ, 0x3c, !PT ;  /* 0x00000050002a7812 */ /* 0x001fc400078e3cff */
[----:B------:R0:W-:Y:S04]  /*13ff0*/  STS.U16 [R28+UR76+0xba00], R51 ;  /* 0x00ba00331c007988 */ /* 0x0001e8000800044c */
[----:B------:R-:W-:Y:S04]  /*14000*/  STS.U16 [R28+UR76+0x13a00], R53 ;  /* 0x013a00351c007988 */ /* 0x000fe8000800044c */
[----:B0-----:R-:W4:Y:S04]  /*14010*/  LDL.LU R51, [R1+0x1240] ;  /* 0x0012400001337983 */ /* 0x001f280000300800 */
[----:B------:R-:W-:Y:S04]  /*14020*/  STS.U16 [R28+UR76+0x1ba00], R52 ;  /* 0x01ba00341c007988 */ /* 0x000fe8000800044c */
[----:B------:R0:W-:Y:S04]  /*14030*/  STS.U16 [R28+UR76+0x3e00], R50 ;  /* 0x003e00321c007988 */ /* 0x0001e8000800044c */
[----:B------:R-:W-:Y:S04]  /*14040*/  STS.U16 [R28+UR76+0xbe00], R34 ;  /* 0x00be00221c007988 */ /* 0x000fe8000800044c */
[----:B------:R-:W-:Y:S04]  /*14050*/  STS.U16 [R28+UR76+0x13e00], R37 ;  /* 0x013e00251c007988 */ /* 0x000fe8000800044c */
[----:B------:R1:W-:Y:S04]  /*14060*/  STS.U16 [R28+UR76+0x1be00], R36 ;  /* 0x01be00241c007988 */ /* 0x0003e8000800044c */
[----:B------:R-:W-:Y:S04]  /*14070*/  STS.U16 [R42+UR76+0x280], R39 ;  /* 0x000280272a007988 */ /* 0x000fe8000800044c */
[----:B------:R-:W-:Y:S04]  /*14080*/  STS.U16 [R42+UR76+0x8280], R38 ;  /* 0x008280262a007988 */ /* 0x000fe8000800044c */
[----:B------:R-:W-:Y:S04]  /*14090*/  STS.U16 [R42+UR76+0x10280], R44 ;  /* 0x0102802c2a007988 */ /* 0x000fe8000800044c */
[----:B------:R-:W-:Y:S04]  /*140a0*/  STS.U16 [R42+UR76+0x18280], R47 ;  /* 0x0182802f2a007988 */ /* 0x000fe8000800044c */
[----:B------:R-:W-:Y:S04]  /*140b0*/  STS.U16 [R42+UR76+0x680], R46 ;  /* 0x0006802e2a007988 */ /* 0x000fe8000800044c */
[----:B------:R-:W-:Y:S04]  /*140c0*/  STS.U16 [R42+UR76+0x8680], R49 ;  /* 0x008680312a007988 */ /* 0x000fe8000800044c */
[----:B0-----:R-:W4:Y:S04]  /*140d0*/  LDL.LU R50, [R1+0x123c] ;  /* 0x00123c0001327983 */ /* 0x001f280000300800 */
[----:B------:R-:W-:Y:S04]  /*140e0*/  STS.U16 [R42+UR76+0x10680], R48 ;  /* 0x010680302a007988 */ /* 0x000fe8000800044c */
[----:B------:R-:W4:Y:S04]  /*140f0*/  LDL.LU R53, [R1+0x1238] ;  /* 0x0012380001357983 */ /* 0x000f280000300800 */
[----:B------:R-:W-:Y:S04]  /*14100*/  STS.U16 [R42+UR76+0x18680], R55 ;  /* 0x018680372a007988 */ /* 0x000fe8000800044c */
[----:B------:R-:W4:Y:S04]  /*14110*/  LDL.LU R52, [R1+0x1234] ;  /* 0x0012340001347983 */ /* 0x000f280000300800 */
[----:B------:R-:W-:Y:S04]  /*14120*/  STS.U16 [R42+UR76+0xa80], R54 ;  /* 0x000a80362a007988 */ /* 0x000fe8000800044c */
[----:B-1----:R-:W4:Y:S04]  /*14130*/  LDL.LU R28, [R1+0x1230] ;  /* 0x00123000011c7983 */ /* 0x002f280000300800 */
[----:B------:R-:W-:Y:S04]  /*14140*/  STS.U16 [R42+UR76+0x8a80], R57 ;  /* 0x008a80392a007988 */ /* 0x000fe8000800044c */
[----:B------:R-:W-:Y:S04]  /*14150*/  STS.U16 [R42+UR76+0x10a80], R56 ;  /* 0x010a80382a007988 */ /* 0x000fe8000800044c */
[----:B------:R-:W4:Y:S04]  /*14160*/  LDL.LU R31, [R1+0x122c] ;  /* 0x00122c00011f7983 */ /* 0x000f280000300800 */
[----:B--2---:R0:W-:Y:S04]  /*14170*/  STS.U16 [R42+UR76+0x18a80], R68 ;  /* 0x018a80442a007988 */ /* 0x0041e8000800044c */
[----:B---3--:R1:W-:Y:S04]  /*14180*/  STS.U16 [R42+UR76+0xe80], R80 ;  /* 0x000e80502a007988 */ /* 0x0083e8000800044c */
[----:B0-----:R-:W2:Y:S04]  /*14190*/  LDL.LU R68, [R1+0x1228] ;  /* 0x0012280001447983 */ /* 0x001ea80000300800 */
[----:B-1----:R-:W3:Y:S04]  /*141a0*/  LDL.LU R80, [R1+0x1224] ;  /* 0x0012240001507983 */ /* 0x002ee80000300800 */
[----:B------:R-:W3:Y:S04]  /*141b0*/  LDL.LU R91, [R1+0x1220] ;  /* 0x00122000015b7983 */ /* 0x000ee80000300800 */
        /* <DEDUP_REMOVED lines=17> */
[----:B----4-:R0:W-:Y:S04]  /*142d0*/  STS.U16 [R42+UR76+0x8e80], R51 ;  /* 0x008e80332a007988 */ /* 0x0101e8000800044c */
[----:B------:R-:W4:Y:S04]  /*142e0*/  LDL.LU R48, [R1+0x11d8] ;  /* 0x0011d80001307983 */ /* 0x000f280000300800 */
[----:B0-----:R-:W4:Y:S04]  /*142f0*/  LDL.LU R51, [R1+0x11d4] ;  /* 0x0011d40001337983 */ /* 0x001f280000300800 */
[----:B------:R0:W-:Y:S04]  /*14300*/  STS.U16 [R42+UR76+0x10e80], R50 ;  /* 0x010e80322a007988 */ /* 0x0001e8000800044c */
[----:B------:R1:W-:Y:S04]  /*14310*/  STS.U16 [R42+UR76+0x18e80], R53 ;  /* 0x018e80352a007988 */ /* 0x0003e8000800044c */
[----:B0-----:R-:W4:Y:S04]  /*14320*/  LDL.LU R50, [R1+0x11d0] ;  /* 0x0011d00001327983 */ /* 0x001f280000300800 */
[----:B------:R0:W-:Y:S04]  /*14330*/  STS.U16 [R42+UR76+0x1280], R52 ;  /* 0x001280342a007988 */ /* 0x0001e8000800044c */
[----:B-1----:R-:W4:Y:S04]  /*14340*/  LDL.LU R53, [R1+0x11cc] ;  /* 0x0011cc0001357983 */ /* 0x002f280000300800 */
[----:B------:R1:W-:Y:S04]  /*14350*/  STS.U16 [R42+UR76+0x9280], R28 ;  /* 0x0092801c2a007988 */ /* 0x0003e8000800044c */
[----:B0-----:R-:W4:Y:S04]  /*14360*/  LDL.LU R52, [R1+0x11c8] ;  /* 0x0011c80001347983 */ /* 0x001f280000300800 */
[----:B-1----:R-:W4:Y:S04]  /*14370*/  LDL.LU R28, [R1+0x21c8] ;  /* 0x0021c800011c7983 */ /* 0x002f280000300800 */
[----:B------:R0:W-:Y:S04]  /*14380*/  STS.U16 [R42+UR76+0x11280], R31 ;  /* 0x0112801f2a007988 */ /* 0x0001e8000800044c */
[----:B0-----:R-:W4:Y:S04]  /*14390*/  LDL.LU R31, [R1+0x21c4] ;  /* 0x0021c400011f7983 */ /* 0x001f280000300800 */
[----:B--2---:R0:W-:Y:S04]  /*143a0*/  STS.U16 [R42+UR76+0x19280], R68 ;  /* 0x019280442a007988 */ /* 0x0041e8000800044c */
[----:B---3--:R1:W-:Y:S04]  /*143b0*/  STS.U16 [R42+UR76+0x1680], R80 ;  /* 0x001680502a007988 */ /* 0x0083e8000800044c */
[----:B------:R-:W-:Y:S04]  /*143c0*/  STS.U16 [R42+UR76+0x9680], R91 ;  /* 0x0096805b2a007988 */ /* 0x000fe8000800044c */
[----:B0-----:R-:W2:Y:S04]  /*143d0*/  LDL.LU R68, [R1+0x21c0] ;  /* 0x0021c00001447983 */ /* 0x001ea80000300800 */
[----:B------:R-:W-:Y:S04]  /*143e0*/  STS.U16 [R42+UR76+0x11680], R30 ;  /* 0x0116801e2a007988 */ /* 0x000fe8000800044c */
[----:B-1----:R-:W3:Y:S04]  /*143f0*/  LDL.LU R80, [R1+0x21bc] ;  /* 0x0021bc0001507983 */ /* 0x002ee80000300800 */
[----:B------:R0:W-:Y:S04]  /*14400*/  STS.U16 [R42+UR76+0x19680], R55 ;  /* 0x019680372a007988 */ /* 0x0001e8000800044c */
[----:B------:R1:W-:Y:S04]  /*14410*/  STS.U16 [R42+UR76+0x1a80], R54 ;  /* 0x001a80362a007988 */ /* 0x0003e8000800044c */
[----:B------:R1:W-:Y:S04]  /*14420*/  STS.U16 [R42+UR76+0x9a80], R57 ;  /* 0x009a80392a007988 */ /* 0x0003e8000800044c */
[----:B0-----:R-:W2:Y:S04]  /*14430*/  LDL.LU R55, [R1+0x11c4] ;  /* 0x0011c40001377983 */ /* 0x001ea80000300800 */
[----:B-1----:R-:W3:Y:S04]  /*14440*/  LDL.LU R54, [R1+0x11c0] ;  /* 0x0011c00001367983 */ /* 0x002ee80000300800 */
[----:B------:R0:W-:Y:S04]  /*14450*/  STS.U16 [R42+UR76+0x11a80], R56 ;  /* 0x011a80382a007988 */ /* 0x0001e8000800044c */
[----:B------:R-:W3:Y:S04]  /*14460*/  LDL.LU R57, [R1+0x11bc] ;  /* 0x0011bc0001397983 */ /* 0x000ee80000300800 */
[----:B0-----:R-:W3:Y:S04]  /*14470*/  LDL.LU R56, [R1+0x11b8] ;  /* 0x0011b80001387983 */ /* 0x001ee80000300800 */
[----:B------:R0:W-:Y:S04]  /*14480*/  STS.U16 [R42+UR76+0x19a80], R33 ;  /* 0x019a80212a007988 */ /* 0x0001e8000800044c */
[----:B------:R-:W3:Y:S04]  /*14490*/  LDL.LU R30, [R1+0x11ac] ;  /* 0x0011ac00011e7983 */ /* 0x000ee80000300800 */
[----:B------:R1:W-:Y:S04]  /*144a0*/  STS.U16 [R42+UR76+0x1e80], R32 ;  /* 0x001e80202a007988 */ /* 0x0003e8000800044c */
[----:B0-----:R-:W3:Y:S04]  /*144b0*/  LDL.LU R33, [R1+0x11a8] ;  /* 0x0011a80001217983 */ /* 0x001ee80000300800 */
[----:B------:R0:W-:Y:S04]  /*144c0*/  STS.U16 [R42+UR76+0x9e80], R35 ;  /* 0x009e80232a007988 */ /* 0x0001e8000800044c */
[----:B-1----:R-:W3:Y:S04]  /*144d0*/  LDL.LU R32, [R1+0x11a4] ;  /* 0x0011a40001207983 */ /* 0x002ee80000300800 */
        /* <DEDUP_REMOVED lines=10> */
[----:B-1----:R-:W3:Y:S04]  /*14580*/  LDL.LU R38, [R1+0x118c] ;  /* 0x00118c0001267983 */ /* 0x002ee80000300800 */
[----:B------:R-:W3:Y:S04]  /*14590*/  LDL.LU R91, [R1+0x1188] ;  /* 0x00118800015b7983 */ /* 0x000ee80000300800 */
[----:B------:R0:W-:Y:S04]  /*145a0*/  STS.U16 [R42+UR76+0x1a280], R44 ;  /* 0x01a2802c2a007988 */ /* 0x0001e8000800044c */
[----:B------:R1:W-:Y:S04]  /*145b0*/  STS.U16 [R42+UR76+0x2680], R47 ;  /* 0x0026802f2a007988 */ /* 0x0003e8000800044c */
[----:B------:R1:W-:Y:S04]  /*145c0*/  STS.U16 [R42+UR76+0xa680], R46 ;  /* 0x00a6802e2a007988 */ /* 0x0003e8000800044c */
[----:B0-----:R-:W3:Y:S04]  /*145d0*/  LDL.LU R44, [R1+0x12d8] ;  /* 0x0012d800012c7983 */ /* 0x001ee80000300800 */
[----:B------:R0:W-:Y:S04]  /*145e0*/  STS.U16 [R42+UR76+0x12680], R49 ;  /* 0x012680312a007988 */ /* 0x0001e8000800044c */
[----:B-1----:R-:W3:Y:S04]  /*145f0*/  LDL.LU R47, [R1+0x12d4] ;  /* 0x0012d400012f7983 */ /* 0x002ee80000300800 */
[----:B----4-:R1:W-:Y:S04]  /*14600*/  STS.U16 [R42+UR76+0x1a680], R48 ;  /* 0x01a680302a007988 */ /* 0x0103e8000800044c */
        /* <DEDUP_REMOVED lines=11> */
[----:B--2---:R0:W-:Y:S04]  /*146c0*/  STS.U16 [R42+UR76+0x2e80], R55 ;  /* 0x002e80372a007988 */ /* 0x0041e8000800044c */
[----:B---3--:R1:W-:Y:S04]  /*146d0*/  STS.U16 [R42+UR76+0xae80], R54 ;  /* 0x00ae80362a007988 */ /* 0x0083e8000800044c */
[----:B0-----:R-:W2:Y:S04]  /*146e0*/  LDL.LU R55, [R1+0x1294] ;  /* 0x0012940001377983 */ /* 0x001ea80000300800 */
[----:B------:R0:W-:Y:S04]  /*146f0*/  STS.U16 [R42+UR76+0x12e80], R57 ;  /* 0x012e80392a007988 */ /* 0x0001e8000800044c */
[----:B------:R3:W-:Y:S04]  /*14700*/  STS.U16 [R42+UR76+0x1ae80], R56 ;  /* 0x01ae80382a007988 */ /* 0x0007e8000800044c */
[----:B-1----:R-:W2:Y:S04]  /*14710*/  LDL.LU R54, [R1+0x1290] ;  /* 0x0012900001367983 */ /* 0x002ea80000300800 */
[----:B------:R-:W-:Y:S04]  /*14720*/  STS.U16 [R42+UR76+0x3280], R80 ;  /* 0x003280502a007988 */ /* 0x000fe8000800044c */
[----:B0-----:R-:W2:Y:S04]  /*14730*/  LDL.LU R57, [R1+0x128c] ;  /* 0x00128c0001397983 */ /* 0x001ea80000300800 */
[----:B------:R0:W-:Y:S04]  /*14740*/  STS.U16 [R42+UR76+0xb280], R68 ;  /* 0x00b280442a007988 */ /* 0x0001e8000800044c */
[----:B---3--:R-:W3:Y:S04]  /*14750*/  LDL.LU R56, [R1+0x1288] ;  /* 0x0012880001387983 */ /* 0x008ee80000300800 */
[----:B------:R1:W-:Y:S04]  /*14760*/  STS.U16 [R42+UR76+0x13280], R30 ;  /* 0x0132801e2a007988 */ /* 0x0003e8000800044c */
[----:B0-----:R-:W3:Y:S04]  /*14770*/  LDL.LU R68, [R1+0x1284] ;  /* 0x0012840001447983 */ /* 0x001ee80000300800 */
[----:B------:R-:W3:Y:S04]  /*14780*/  LDL.LU R80, [R1+0x1280] ;  /* 0x0012800001507983 */ /* 0x000ee80000300800 */
        /* <DEDUP_REMOVED lines=16> */
[----:B------:R-:W-:Y:S04]  /*14890*/  STS.U16 [R42+UR76+0x1ba80], R91 ;  /* 0x01ba805b2a007988 */ /* 0x000fe8000800044c */
[----:B-1----:R-:W3:Y:S04]  /*148a0*/  LDL.LU R38, [R1+0x2198] ;  /* 0x0021980001267983 */ /* 0x002ee80000300800 */
[----:B------:R0:W-:Y:S04]  /*148b0*/  STS.U16 [R42+UR76+0x3e80], R41 ;  /* 0x003e80292a007988 */ /* 0x0001e8000800044c */
[----:B------:R1:W-:Y:S04]  /*148c0*/  STS.U16 [R42+UR76+0xbe80], R40 ;  /* 0x00be80282a007988 */ /* 0x0003e8000800044c */
[----:B------:R1:W-:Y:S04]  /*148d0*/  STS.U16 [R42+UR76+0x13e80], R43 ;  /* 0x013e802b2a007988 */ /* 0x0003e8000800044c */
[----:B0-----:R-:W3:Y:S04]  /*148e0*/  LDL.LU R41, [R1+0x2194] ;  /* 0x0021940001297983 */ /* 0x001ee80000300800 */
[----:B-1----:R-:W3:Y:S04]  /*148f0*/  LDL.LU R40, [R1+0x2190] ;  /* 0x0021900001287983 */ /* 0x002ee80000300800 */
[----:B------:R-:W3:Y:S04]  /*14900*/  LDL.LU R43, [R1+0x218c] ;  /* 0x00218c00012b7983 */ /* 0x000ee80000300800 */
[----:B------:R0:W-:Y:S04]  /*14910*/  STS.U16 [R42+UR76+0x1be80], R45 ;  /* 0x01be802d2a007988 */ /* 0x0001e8000800044c */
[----:B0-----:R-:W3:Y:S01]  /*14920*/  LDL.LU R42, [R1+0x2188] ;  /* 0x00218800012a7983 */ /* 0x001ee20000300800 */
[----:B------:R-:W-:-:S03]  /*14930*/  LOP3.LUT R91, R0, 0x60, RZ, 0x3c, !PT ;  /* 0x00000060005b7812 */ /* 0x000fc600078e3cff */
[----:B------:R-:W3:Y:S04]  /*14940*/  LDL.LU R45, [R1+0x2184] ;  /* 0x00218400012d7983 */ /* 0x000ee80000300800 */
[----:B------:R0:W-:Y:S04]  /*14950*/  STS.U16 [R91+UR76+0x300], R44 ;  /* 0x0003002c5b007988 */ /* 0x0001e8000800044c */
[----:B------:R1:W-:Y:S04]  /*14960*/  STS.U16 [R91+UR76+0x8300], R47 ;  /* 0x0083002f5b007988 */ /* 0x0003e8000800044c */
[----:B----4-:R4:W-:Y:S04]  /*14970*/  STS.U16 [R91+UR76+0x10300], R46 ;  /* 0x0103002e5b007988 */ /* 0x0109e8000800044c */
[----:B0-----:R-:W3:Y:S04]  /*14980*/  LDL.LU R44, [R1+0x2180] ;  /* 0x00218000012c7983 */ /* 0x001ee80000300800 */
[----:B-1----:R-:W3:Y:S04]  /*14990*/  LDL.LU R47, [R1+0x217c] ;  /* 0x00217c00012f7983 */ /* 0x002ee80000300800 */
[----:B----4-:R-:W4:Y:S04]  /*149a0*/  LDL.LU R46, [R1+0x2178] ;  /* 0x00217800012e7983 */ /* 0x010f280000300800 */
        /* <DEDUP_REMOVED lines=11> */
[----:B------:R-:W4:Y:S01]  /*14a60*/  LDL.LU R52, [R1+0x2160] ;  /* 0x0021600001347983 */ /* 0x000f220000300800 */
[----:B------:R-:W-:-:S02]  /*14a70*/  PRMT R18, RZ, 0x7610, R18 ;  /* 0x00007610ff127816 */ /* 0x000fc40000000012 */
[----:B------:R-:W-:-:S04]  /*14a80*/  PRMT R26, RZ, 0x7610, R26 ;  /* 0x00007610ff1a7816 */ /* 0x000fc8000000001a */
[----:B------:R-:W4:Y:S04]  /*14a90*/  @P0 LDG.E.U16 R18, desc[UR6][R74.64] ;  /* 0x000000064a120981 */ /* 0x000f28000c1e1500 */
[----:B------:R-:W4:Y:S04]  /*14aa0*/  @P0 LDG.E.U16 R26, desc[UR6][R72.64] ;  /* 0x00000006481a0981 */ /* 0x000f28000c1e1500 */
[----:B--2---:R0:W-:Y:S04]  /*14ab0*/  STS.U16 [R91+UR76+0x8b00], R55 ;  /* 0x008b00375b007988 */ /* 0x0041e8000800044c */
[----:B0-----:R-:W2:Y:S04]  /*14ac0*/  LDL.LU R55, [R1+0x215c] ;  /* 0x00215c0001377983 */ /* 0x001ea80000300800 */
[----:B------:R0:W-:Y:S04]  /*14ad0*/  STS.U16 [R91+UR76+0x10b00], R54 ;  /* 0x010b00365b007988 */ /* 0x0001e8000800044c */
[----:B------:R1:W-:Y:S04]  /*14ae0*/  STS.U16 [R91+UR76+0x18b00], R57 ;  /* 0x018b00395b007988 */ /* 0x0003e8000800044c */
[----:B0-----:R-:W2:Y:S04]  /*14af0*/  LDL.LU R54, [R1+0x2158] ;  /* 0x0021580001367983 */ /* 0x001ea80000300800 */
[----:B---3--:R0:W-:Y:S04]  /*14b00*/  STS.U16 [R91+UR76+0xf00], R56 ;  /* 0x000f00385b007988 */ /* 0x0081e8000800044c */
[----:B-1----:R-:W3:Y:S04]  /*14b10*/  LDL.LU R57, [R1+0x2154] ;  /* 0x0021540001397983 */ /* 0x002ee80000300800 */
[----:B------:R1:W-:Y:S04]  /*14b20*/  STS.U16 [R91+UR76+0x8f00], R68 ;  /* 0x008f00445b007988 */ /* 0x0003e8000800044c */
[----:B0-----:R-:W2:Y:S04]  /*14b30*/  LDL.LU R56, [R1+0x2150] ;  /* 0x0021500001387983 */ /* 0x001ea80000300800 */
[----:B------:R0:W-:Y:S04]  /*14b40*/  STS.U16 [R91+UR76+0x10f00], R80 ;  /* 0x010f00505b007988 */ /* 0x0001e8000800044c */
[----:B-1----:R-:W2:Y:S04]  /*14b50*/  LDL.LU R68, [R1+0x214c] ;  /* 0x00214c0001447983 */ /* 0x002ea80000300800 */
[----:B0-----:R-:W2:Y:S01]  /*14b60*/  LDL.LU R80, [R1+0x2148] ;  /* 0x0021480001507983 */ /* 0x001ea20000300800 */
[----:B------:R-:W-:-:S06]  /*14b70*/  PRMT R33, RZ, 0x7610, R33 ;  /* 0x00007610ff217816 */ /* 0x000fcc0000000021 */
[----:B------:R-:W3:Y:S01]  /*14b80*/  @P0 LDG.E.U16 R33, desc[UR6][R70.64] ;  /* 0x0000000646210981 */ /* 0x000ee2000c1e1500 */
[----:B------:R-:W-:-:S06]  /*14b90*/  PRMT R42, RZ, 0x7610, R42 ;  /* 0x00007610ff2a7816 */ /* 0x000fcc000000002a */
[----:B------:R-:W3:Y:S01]  /*14ba0*/  @P0 LDG.E.U16 R42, desc[UR6][R58.64] ;  /* 0x000000063a2a0981 */ /* 0x000ee2000c1e1500 */
[----:B----4-:R-:W-:-:S06]  /*14bb0*/  PRMT R49, RZ, 0x7610, R49 ;  /* 0x00007610ff317816 */ /* 0x010fcc0000000031 */
[----:B------:R0:W4:Y:S04]  /*14bc0*/  @P0 LDG.E.U16 R49, desc[UR6][R64.64] ;  /* 0x0000000640310981 */ /* 0x000128000c1e1500 */
[----:B--2---:R1:W-:Y:S04]  /*14bd0*/  STS.U16 [R91+UR76+0x18f00], R80 ;  /* 0x018f00505b007988 */ /* 0x0043e8000800044c */
[----:B------:R2:W-:Y:S04]  /*14be0*/  STS.U16 [R91+UR76+0x1300], R68 ;  /* 0x001300445b007988 */ /* 0x0005e8000800044c */
[----:B-1----:R-:W4:Y:S04]  /*14bf0*/  LDL.LU R80, [R1+0x2144] ;  /* 0x0021440001507983 */ /* 0x002f280000300800 */
[----:B--2---:R-:W2:Y:S04]  /*14c00*/  LDL.LU R68, [R1+0x2140] ;  /* 0x0021400001447983 */ /* 0x004ea80000300800 */
[----:B------:R-:W2:Y:S04]  /*14c10*/  LDL.LU.64 R74, [R1+0x2138] ;  /* 0x00213800014a7983 */ /* 0x000ea80000300a00 */
[----:B------:R-:W-:Y:S04]  /*14c20*/  STL [R1+0x20b8], R18 ;  /* 0x0020b81201007387 */ /* 0x000fe80000100800 */
[----:B------:R-:W2:Y:S04]  /*14c30*/  LDL.LU.64 R72, [R1+0x2130] ;  /* 0x0021300001487983 */ /* 0x000ea80000300a00 */
[----:B------:R1:W-:Y:S04]  /*14c40*/  STL [R1+0x20bc], R26 ;  /* 0x0020bc1a01007387 */ /* 0x0003e80000100800 */
[----:B------:R-:W2:Y:S04]  /*14c50*/  LDL.LU.64 R70, [R1+0x2128] ;  /* 0x0021280001467983 */ /* 0x000ea80000300a00 */
[----:B---3--:R-:W-:Y:S01]  /*14c60*/  STL [R1+0x20c0], R33 ;  /* 0x0020c02101007387 */ /* 0x008fe20000100800 */
[----:B------:R-:W-:Y:S01]  /*14c70*/  @P0 IMAD.MOV.U32 R91, RZ, RZ, R90 ;  /* 0x000000ffff5b0224 */ /* 0x000fe200078e005a */
[----:B------:R-:W-:Y:S01]  /*14c80*/  PRMT R19, RZ, 0x7610, R19 ;  /* 0x00007610ff137816 */ /* 0x000fe20000000013 */
[----:B-1----:R-:W1:Y:S01]  /*14c90*/  LDC R26, c[0x0][0x3b0] ;  /* 0x0000ec00ff1a7b82 */ /* 0x002e620000000800 */
[----:B------:R-:W3:Y:S04]  /*14ca0*/  LDL.LU.64 R58, [R1+0x2120] ;  /* 0x00212000013a7983 */ /* 0x000ee80000300a00 */
[----:B------:R0:W-:Y:S04]  /*14cb0*/  STL [R1+0x20c4], R42 ;  /* 0x0020c42a01007387 */ /* 0x0001e80000100800 */
[----:B------:R-:W0:Y:S01]  /*14cc0*/  LDL.LU.64 R64, [R1+0x2118] ;  /* 0x0021180001407983 */ /* 0x000e220000300a00 */
[----:B------:R-:W-:Y:S01]  /*14cd0*/  @P0 IMAD.MOV.U32 R90, RZ, RZ, R88 ;  /* 0x000000ffff5a0224 */ /* 0x000fe200078e0058 */
[----:B---3--:R-:W-:-:S06]  /*14ce0*/  PRMT R58, RZ, 0x7610, R58 ;  /* 0x00007610ff3a7816 */ /* 0x008fcc000000003a */
[----:B------:R-:W3:Y:S01]  /*14cf0*/  @P0 LDG.E.U16 R58, desc[UR6][R60.64] ;  /* 0x000000063c3a0981 */ /* 0x000ee2000c1e1500 */
[----:B0-----:R-:W-:-:S06]  /*14d00*/  PRMT R65, RZ, 0x7610, R65 ;  /* 0x00007610ff417816 */ /* 0x001fcc0000000041 */
[----:B------:R0:W3:Y:S01]  /*14d10*/  @P0 LDG.E.U16 R65, desc[UR6][R90.64] ;  /* 0x000000065a410981 */ /* 0x0000e2000c1e1500 */
[----:B--2---:R-:W-:Y:S01]  /*14d20*/  PRMT R75, RZ, 0x7610, R75 ;  /* 0x00007610ff4b7816 */ /* 0x004fe2000000004b */
[----:B0-----:R-:W-:Y:S01]  /*14d30*/  @P0 IMAD.MOV.U32 R90, RZ, RZ, R87 ;  /* 0x000000ffff5a0224 */ /* 0x001fe200078e0057 */
[----:B------:R-:W-:-:S05]  /*14d40*/  @P0 MOV R91, R89 ;  /* 0x00000059005b0202 */ /* 0x000fca0000000f00 */
[----:B------:R0:W2:Y:S01]  /*14d50*/  @P0 LDG.E.U16 R75, desc[UR6][R90.64] ;  /* 0x000000065a4b0981 */ /* 0x0000a2000c1e1500 */
[----:B------:R-:W-:Y:S02]  /*14d60*/  PRMT R27, RZ, 0x7610, R27 ;  /* 0x00007610ff1b7816 */ /* 0x000fe4000000001b */
[----:B------:R-:W-:Y:S01]  /*14d70*/  PRMT R34, RZ, 0x7610, R34 ;  /* 0x00007610ff227816 */ /* 0x000fe20000000022 */
[----:B----4-:R-:W-:Y:S01]  /*14d80*/  STL [R1+0x20c8], R49 ;  /* 0x0020c83101007387 */ /* 0x010fe20000100800 */
[----:B------:R-:W-:Y:S02]  /*14d90*/  PRMT R43, RZ, 0x7610, R43 ;  /* 0x00007610ff2b7816 */ /* 0x000fe4000000002b */
[----:B------:R-:W-:Y:S01]  /*14da0*/  PRMT R50, RZ, 0x7610, R50 ;  /* 0x00007610ff327816 */ /* 0x000fe20000000032 */
[----:B------:R-:W4:Y:S01]  /*14db0*/  LDL.LU.64 R60, [R1+0x2110] ;  /* 0x00211000013c7983 */ /* 0x000f220000300a00 */
[----:B0-----:R-:W-:Y:S02]  /*14dc0*/  @P0 IMAD.MOV.U32 R90, RZ, RZ, R67 ;  /* 0x000000ffff5a0224 */ /* 0x001fe400078e0043 */
[----:B------:R-:W-:Y:S01]  /*14dd0*/  @P0 IMAD.MOV.U32 R91, RZ, RZ, R77 ;  /* 0x000000ffff5b0224 */ /* 0x000fe200078e004d */
[----:B------:R-:W2:Y:S01]  /*14de0*/  @P0 LDG.E.U16 R34, desc[UR6][R62.64] ;  /* 0x000000063e220981 */ /* 0x000ea2000c1e1500 */
[----:B------:R-:W-:-:S03]  /*14df0*/  @P0 IMAD.MOV.U32 R67, RZ, RZ, R66 ;  /* 0x000000ffff430224 */ /* 0x000fc600078e0042 */
[----:B------:R0:W2:Y:S01]  /*14e00*/  @P0 LDG.E.U16 R19, desc[UR6][R90.64] ;  /* 0x000000065a130981 */ /* 0x0000a2000c1e1500 */
[----:B------:R-:W-:Y:S02]  /*14e10*/  @P0 IMAD.MOV.U32 R66, RZ, RZ, R14 ;  /* 0x000000ffff420224 */ /* 0x000fe400078e000e */
[----:B------:R-:W-:Y:S01]  /*14e20*/  @P0 IMAD.MOV.U32 R77, RZ, RZ, R76 ;  /* 0x000000ffff4d0224 */ /* 0x000fe200078e004c */
[----:B------:R-:W-:Y:S01]  /*14e30*/  PRMT R59, RZ, 0x7610, R59 ;  /* 0x00007610ff3b7816 */ /* 0x000fe2000000003b */
[----:B------:R-:W-:Y:S01]  /*14e40*/  @P0 IMAD.MOV.U32 R76, RZ, RZ, R17 ;  /* 0x000000ffff4c0224 */ /* 0x000fe200078e0011 */
[----:B------:R1:W2:Y:S01]  /*14e50*/  @P0 LDG.E.U16 R43, desc[UR6][R66.64] ;  /* 0x00000006422b0981 */ /* 0x0002a2000c1e1500 */
[----:B------:R-:W-:Y:S01]  /*14e60*/  @P0 IMAD.MOV.U32 R87, RZ, RZ, R86 ;  /* 0x000000ffff570224 */ /* 0x000fe200078e0056 */
[----:B------:R-:W-:Y:S01]  /*14e70*/  PRMT R20, RZ, 0x7610, R20 ;  /* 0x00007610ff147816 */ /* 0x000fe20000000014 */
[----:B------:R-:W1:Y:S01]  /*14e80*/  LDC R14, c[0x0][0x3b0] ;  /* 0x0000ec00ff0e7b82 */ /* 0x000e620000000800 */
[----:B0-----:R-:W-:Y:S01]  /*14e90*/  @P0 IMAD.MOV.U32 R90, RZ, RZ, R13 ;  /* 0x000000ffff5a0224 */ /* 0x001fe200078e000d */
[----:B------:R0:W2:Y:S01]  /*14ea0*/  @P0 LDG.E.U16 R50, desc[UR6][R76.64] ;  /* 0x000000064c320981 */ /* 0x0000a2000c1e1500 */
[----:B------:R-:W-:-:S03]  /*14eb0*/  @P0 IMAD.MOV.U32 R91, RZ, RZ, R15 ;  /* 0x000000ffff5b0224 */ /* 0x000fc600078e000f */
[----:B------:R-:W2:Y:S02]  /*14ec0*/  @P0 LDG.E.U16 R59, desc[UR6][R78.64] ;  /* 0x000000064e3b0981 */ /* 0x000ea4000c1e1500 */
[----:B------:R-:W0:Y:S02]  /*14ed0*/  LDC R15, c[0x0][0x3b0] ;  /* 0x0000ec00ff0f7b82 */ /* 0x000e240000000800 */
[----:B------:R-:W2:Y:S04]  /*14ee0*/  @P0 LDG.E.U16 R27, desc[UR6][R90.64] ;  /* 0x000000065a1b0981 */ /* 0x000ea8000c1e1500 */
[----:B---3--:R-:W-:Y:S02]  /*14ef0*/  STL [R1+0x20cc], R58 ;  /* 0x0020cc3a01007387 */ /* 0x008fe40000100800 */
[----:B------:R-:W3:Y:S02]  /*14f00*/  LDC R17, c[0x0][0x3b0] ;  /* 0x0000ec00ff117b82 */ /* 0x000ee40000000800 */
[----:B------:R-:W2:Y:S04]  /*14f10*/  LDL.LU R88, [R1+0xf34] ;  /* 0x000f340001587983 */ /* 0x000ea80000300800 */
[----:B------:R-:W-:Y:S04]  /*14f20*/  STL [R1+0x20d0], R65 ;  /* 0x0020d04101007387 */ /* 0x000fe80000100800 */
[----:B------:R-:W3:Y:S04]  /*14f30*/  LDL.LU R13, [R1+0xf38] ;  /* 0x000f3800010d7983 */ /* 0x000ee80000300800 */
[----:B------:R-:W4:Y:S04]  /*14f40*/  LDL.LU R90, [R1+0xf3c] ;  /* 0x000f3c00015a7983 */ /* 0x000f280000300800 */
[----:B------:R-:W4:Y:S04]  /*14f50*/  LDL.LU.64 R62, [R1+0x2108] ;  /* 0x00210800013e7983 */ /* 0x000f280000300a00 */
[----:B------:R-:W1:Y:S04]  /*14f60*/  LDL.LU.64 R66, [R1+0x2100] ;  /* 0x0021000001427983 */ /* 0x000e680000300a00 */
[----:B------:R-:W4:Y:S01]  /*14f70*/  LDL.LU.64 R76, [R1+0x20f8] ;  /* 0x0020f800014c7983 */ /* 0x000f220000300a00 */
[----:B------:R-:W-:-:S03]  /*14f80*/  @P0 IMAD.MOV.U32 R86, RZ, RZ, R10 ;  /* 0x000000ffff560224 */ /* 0x000fc600078e000a */
[----:B------:R-:W4:Y:S01]  /*14f90*/  LDL.LU.64 R78, [R1+0x20f0] ;  /* 0x0020f000014e7983 */ /* 0x000f220000300a00 */
[----:B--2---:R-:W-:-:S05]  /*14fa0*/  SEL R10, R5, R88, !P2 ;  /* 0x00000058050a7207 */ /* 0x004fca0005000000 */
[----:B0-----:R-:W-:Y:S01]  /*14fb0*/  IMAD R15, R10, R15, RZ ;  /* 0x0000000f0a0f7224 */ /* 0x001fe200078e02ff */
[----:B---3--:R-:W-:Y:S01]  /*14fc0*/  SEL R10, R5, R13, !P2 ;  /* 0x0000000d050a7207 */ /* 0x008fe20005000000 */
[----:B------:R-:W-:Y:S01]  /*14fd0*/  IMAD.MOV.U32 R13, RZ, RZ, R81 ;  /* 0x000000ffff0d7224 */ /* 0x000fe200078e0051 */
[----:B-1----:R-:W-:Y:S02]  /*14fe0*/  PRMT R66, RZ, 0x7610, R66 ;  /* 0x00007610ff427816 */ /* 0x002fe40000000042 */
[----:B----4-:R-:W-:-:S04]  /*14ff0*/  PRMT R76, RZ, 0x7610, R76 ;  /* 0x00007610ff4c7816 */ /* 0x010fc8000000004c */
[----:B------:R0:W2:Y:S04]  /*15000*/  @P0 LDG.E.U16 R66, desc[UR6][R86.64] ;  /* 0x0000000656420981 */ /* 0x0000a8000c1e1500 */
[----:B------:R-:W3:Y:S01]  /*15010*/  @P0 LDG.E.U16 R76, desc[UR6][R84.64] ;  /* 0x00000006544c0981 */ /* 0x000ee2000c1e1500 */
[----:B0-----:R-:W-:Y:S02]  /*15020*/  @P0 IMAD.MOV.U32 R86, RZ, RZ, R16 ;  /* 0x000000ffff560224 */ /* 0x001fe400078e0010 */
[----:B------:R-:W-:Y:S01]  /*15030*/  @P0 IMAD.MOV.U32 R87, RZ, RZ, R83 ;  /* 0x000000ffff570224 */ /* 0x000fe200078e0053 */
[----:B------:R-:W0:Y:S01]  /*15040*/  LDC R16, c[0x0][0x3b0] ;  /* 0x0000ec00ff107b82 */ /* 0x000e220000000800 */
[----:B------:R-:W4:Y:S04]  /*15050*/  LDL.LU R84, [R1+0xf40] ;  /* 0x000f400001547983 */ /* 0x000f280000300800 */
[----:B------:R-:W2:Y:S04]  /*15060*/  @P0 LDG.E.U16 R20, desc[UR6][R86.64] ;  /* 0x0000000656140981 */ /* 0x000ea8000c1e1500 */
[----:B------:R-:W2:Y:S04]  /*15070*/  LDL.LU R81, [R1+0x20e8] ;  /* 0x0020e80001517983 */ /* 0x000ea80000300800 */
[----:B------:R-:W2:Y:S04]  /*15080*/  LDL.LU R87, [R1+0xf44] ;  /* 0x000f440001577983 */ /* 0x000ea80000300800 */
[----:B------:R-:W3:Y:S01]  /*15090*/  LDL.LU R86, [R1+0xf4c] ;  /* 0x000f4c0001567983 */ /* 0x000ee20000300800 */
[----:B------:R-:W-:Y:S01]  /*150a0*/  @!P1 IMAD.MOV R13, RZ, RZ, -R13 ;  /* 0x000000ffff0d9224 */ /* 0x000fe200078e0a0d */
[----:B------:R-:W-:-:S02]  /*150b0*/  LEA R18, P1, R15, R4, 0x1 ;  /* 0x000000040f127211 */ /* 0x000fc400078208ff */
[----:B------:R-:W3:Y:S04]  /*150c0*/  LDL.LU R89, [R1+0xf48] ;  /* 0x000f480001597983 */ /* 0x000ee80000300800 */
[----:B------:R1:W-:Y:S04]  /*150d0*/  STL [R1+0x15b8], R18 ;  /* 0x0015b81201007387 */ /* 0x0003e80000100800 */
[----:B------:R-:W3:Y:S01]  /*150e0*/  LDL.LU R88, [R1+0xf54] ;  /* 0x000f540001587983 */ /* 0x000ee20000300800 */
[----:B------:R-:W-:Y:S02]  /*150f0*/  @P0 IMAD.MOV.U32 R83, RZ, RZ, R82 ;  /* 0x000000ffff530224 */ /* 0x000fe400078e0052 */
[----:B------:R-:W-:Y:S01]  /*15100*/  @P0 IMAD.MOV.U32 R82, RZ, RZ, R11 ;  /* 0x000000ffff520224 */ /* 0x000fe200078e000b */
[----:B------:R-:W-:-:S02]  /*15110*/  SEL R11, R5, R90, !P2 ;  /* 0x0000005a050b7207 */ /* 0x000fc40005000000 */
[----:B------:R-:W3:Y:S01]  /*15120*/  LDL.LU R90, [R1+0xf50] ;  /* 0x000f5000015a7983 */ /* 0x000ee20000300800 */
[----:B------:R-:W-:Y:S02]  /*15130*/  IMAD R10, R10, R14, RZ ;  /* 0x0000000e0a0a7224 */ /* 0x000fe400078e02ff */
[----:B------:R-:W0:Y:S01]  /*15140*/  LDC R14, c[0x0][0x3b0] ;  /* 0x0000ec00ff0e7b82 */ /* 0x000e220000000800 */
[----:B------:R-:W-:Y:S01]  /*15150*/  PRMT R28, RZ, 0x7610, R28 ;  /* 0x00007610ff1c7816 */ /* 0x000fe2000000001c */
[----:B------:R-:W-:Y:S01]  /*15160*/  IMAD R11, R11, R17, RZ ;  /* 0x000000110b0b7224 */ /* 0x000fe200078e02ff */
[----:B------:R-:W-:Y:S02]  /*15170*/  LEA.HI.X.SX32 R42, R15, R92, 0x1, P1 ;  /* 0x0000005c0f2a7211 */ /* 0x000fe400008f0eff */
[C---:B------:R-:W-:Y:S02]  /*15180*/  LEA R17, P1, R10.reuse, R4, 0x1 ;  /* 0x000000040a117211 */ /* 0x040fe400078208ff */
[----:B------:R1:W3:Y:S01]  /*15190*/  @P0 LDG.E.U16 R28, desc[UR6][R82.64] ;  /* 0x00000006521c0981 */ /* 0x0002e2000c1e1500 */
[----:B------:R-:W-:Y:S01]  /*151a0*/  PRMT R35, RZ, 0x7610, R35 ;  /* 0x00007610ff237816 */ /* 0x000fe20000000023 */
[----:B------:R-:W0:Y:S01]  /*151b0*/  LDC R15, c[0x0][0x3b0] ;  /* 0x0000ec00ff0f7b82 */ /* 0x000e220000000800 */
[----:B------:R-:W-:Y:S01]  /*151c0*/  LEA.HI.X.SX32 R33, R10, R92, 0x1, P1 ;  /* 0x0000005c0a217211 */ /* 0x000fe200008f0eff */
[----:B------:R1:W-:Y:S02]  /*151d0*/  STL [R1+0x15b4], R42 ;  /* 0x0015b42a01007387 */ /* 0x0003e40000100800 */
[----:B-1----:R-:W-:Y:S01]  /*151e0*/  @P0 IMAD.MOV.U32 R82, RZ, RZ, R18 ;  /* 0x000000ffff520224 */ /* 0x002fe200078e0012 */
[----:B------:R-:W-:Y:S01]  /*151f0*/  LEA R18, P1, R11, R4, 0x1 ;  /* 0x000000040b127211 */ /* 0x000fe200078208ff */
[----:B------:R-:W-:Y:S01]  /*15200*/  @P0 IMAD.MOV.U32 R83, RZ, RZ, R42 ;  /* 0x000000ffff530224 */ /* 0x000fe200078e002a */
[----:B------:R-:W-:-:S02]  /*15210*/  PRMT R44, RZ, 0x7610, R44 ;  /* 0x00007610ff2c7816 */ /* 0x000fc4000000002c */
[----:B------:R-:W-:Y:S02]  /*15220*/  LEA.HI.X.SX32 R42, R11, R92, 0x1, P1 ;  /* 0x0000005c0b2a7211 */ /* 0x000fe400008f0eff */
[----:B------:R1:W3:Y:S04]  /*15230*/  @P0 LDG.E.U16 R35, desc[UR6][R82.64] ;  /* 0x0000000652230981 */ /* 0x0002e8000c1e1500 */
[----:B------:R1:W-:Y:S04]  /*15240*/  STL [R1+0x15c0], R17 ;  /* 0x0015c01101007387 */ /* 0x0003e80000100800 */
[----:B------:R0:W-:Y:S01]  /*15250*/  STL [R1+0x15bc], R33 ;  /* 0x0015bc2101007387 */ /* 0x0001e20000100800 */
[----:B-1----:R-:W-:-:S02]  /*15260*/  @P0 IMAD.MOV.U32 R82, RZ, RZ, R17 ;  /* 0x000000ffff520224 */ /* 0x002fc400078e0011 */
[----:B------:R-:W-:Y:S01]  /*15270*/  @P0 IMAD.MOV.U32 R83, RZ, RZ, R33 ;  /* 0x000000ffff530224 */ /* 0x000fe200078e0021 */
[----:B------:R-:W-:Y:S01]  /*15280*/  STL [R1+0x15c8], R18 ;  /* 0x0015c81201007387 */ /* 0x000fe20000100800 */
[----:B------:R-:W1:Y:S03]  /*15290*/  LDC R17, c[0x0][0x3b0] ;  /* 0x0000ec00ff117b82 */ /* 0x000e660000000800 */
[----:B------:R0:W3:Y:S04]  /*152a0*/  @P0 LDG.E.U16 R44, desc[UR6][R82.64] ;  /* 0x00000006522c0981 */ /* 0x0000e8000c1e1500 */
[----:B------:R0:W-:Y:S02]  /*152b0*/  STL [R1+0x15c4], R42 ;  /* 0x0015c42a01007387 */ /* 0x0001e40000100800 */
[----:B0-----:R-:W-:-:S02]  /*152c0*/  @P0 IMAD.MOV.U32 R83, RZ, RZ, R42 ;  /* 0x000000ffff530224 */ /* 0x001fc400078e002a */
[----:B------:R-:W-:Y:S01]  /*152d0*/  @P0 IMAD.MOV.U32 R82, RZ, RZ, R18 ;  /* 0x000000ffff520224 */ /* 0x000fe200078e0012 */
[----:B----4-:R-:W-:-:S05]  /*152e0*/  SEL R10, R5, R84, !P2 ;  /* 0x00000054050a7207 */ /* 0x010fca0005000000 */
[----:B------:R-:W-:Y:S02]  /*152f0*/  IMAD R10, R10, R16, RZ ;  /* 0x000000100a0a7224 */ /* 0x000fe400078e02ff */
[----:B------:R-:W0:Y:S01]  /*15300*/  LDC R16, c[0x0][0x3b0] ;  /* 0x0000ec00ff107b82 */ /* 0x000e220000000800 */
[----:B--2---:R-:W-:Y:S02]  /*15310*/  SEL R11, R5, R87, !P2 ;  /* 0x00000057050b7207 */ /* 0x004fe40005000000 */
[----:B------:R-:W-:-:S03]  /*15320*/  LEA R33, P1, R10, R4, 0x1 ;  /* 0x000000040a217211 */ /* 0x000fc600078208ff */
[----:B------:R-:W-:Y:S01]  /*15330*/  IMAD R14, R11, R14, RZ ;  /* 0x0000000e0b0e7224 */ /* 0x000fe200078e02ff */
[----:B---3--:R-:W-:Y:S02]  /*15340*/  SEL R11, R5, R86, !P2 ;  /* 0x00000056050b7207 */ /* 0x008fe40005000000 */
[----:B------:R-:W-:Y:S02]  /*15350*/  LEA.HI.X.SX32 R42, R10, R92, 0x1, P1 ;  /* 0x0000005c0a2a7211 */ /* 0x000fe400008f0eff */
[C---:B------:R-:W-:Y:S01]  /*15360*/  LEA R18, P1, R14.reuse, R4, 0x1 ;  /* 0x000000040e127211 */ /* 0x040fe200078208ff */
[----:B------:R-:W-:Y:S01]  /*15370*/  IMAD R11, R11, R26, RZ ;  /* 0x0000001a0b0b7224 */ /* 0x000fe200078e02ff */
[----:B------:R-:W-:Y:S02]  /*15380*/  STL [R1+0x15d0], R33 ;  /* 0x0015d02101007387 */ /* 0x000fe40000100800 */
[----:B------:R-:W-:Y:S02]  /*15390*/  LEA.HI.X.SX32 R26, R14, R92, 0x1, P1 ;  /* 0x0000005c0e1a7211 */ /* 0x000fe400008f0eff */
[----:B------:R-:W-:Y:S01]  /*153a0*/  STL [R1+0x15cc], R42 ;  /* 0x0015cc2a01007387 */ /* 0x000fe20000100800 */
[----:B------:R-:W-:-:S03]  /*153b0*/  SEL R10, R5, R89, !P2 ;  /* 0x00000059050a7207 */ /* 0x000fc60005000000 */
[----:B------:R-:W-:Y:S01]  /*153c0*/  STL [R1+0x15d8], R18 ;  /* 0x0015d81201007387 */ /* 0x000fe20000100800 */
[----:B------:R-:W-:-:S03]  /*153d0*/  LEA R49, P1, R11, R4, 0x1 ;  /* 0x000000040b317211 */ /* 0x000fc600078208ff */
[----:B------:R0:W-:Y:S04]  /*153e0*/  STL [R1+0x15d4], R26 ;  /* 0x0015d41a01007387 */ /* 0x0001e80000100800 */
[----:B------:R-:W2:Y:S01]  /*153f0*/  LDL.LU R86, [R1+0xf5c] ;  /* 0x000f5c0001567983 */ /* 0x000ea20000300800 */
[----:B------:R-:W-:Y:S01]  /*15400*/  IMAD R10, R10, R15, RZ ;  /* 0x0000000f0a0a7224 */ /* 0x000fe200078e02ff */
[C---:B------:R-:W-:Y:S02]  /*15410*/  SEL R15, R5.reuse, R88, !P2 ;  /* 0x00000058050f7207 */ /* 0x040fe40005000000 */
[----:B------:R-:W3:Y:S04]  /*15420*/  LDL.LU R89, [R1+0xf74] ;  /* 0x000f740001597983 */ /* 0x000ee80000300800 */
[----:B------:R-:W-:Y:S04]  /*15430*/  STL [R1+0x15e0], R49 ;  /* 0x0015e03101007387 */ /* 0x000fe80000100800 */
[----:B------:R-:W4:Y:S01]  /*15440*/  LDL.LU R88, [R1+0xf7c] ;  /* 0x000f7c0001587983 */ /* 0x000f220000300800 */
[----:B------:R-:W-:-:S03]  /*15450*/  SEL R14, R5, R90, !P2 ;  /* 0x0000005a050e7207 */ /* 0x000fc60005000000 */
[----:B------:R-:W4:Y:S01]  /*15460*/  LDL.LU R90, [R1+0xf78] ;  /* 0x000f7800015a7983 */ /* 0x000f220000300800 */
[----:B------:R-:W-:Y:S02]  /*15470*/  PRMT R51, RZ, 0x7610, R51 ;  /* 0x00007610ff337816 */ /* 0x000fe40000000033 */
[----:B------:R-:W-:-:S04]  /*15480*/  PRMT R60, RZ, 0x7610, R60 ;  /* 0x00007610ff3c7816 */ /* 0x000fc8000000003c */
[----:B------:R0:W4:Y:S01]  /*15490*/  @P0 LDG.E.U16 R51, desc[UR6][R82.64] ;  /* 0x0000000652330981 */ /* 0x000122000c1e1500 */
[----:B------:R-:W-:Y:S01]  /*154a0*/  PRMT R67, RZ, 0x7610, R67 ;  /* 0x00007610ff437816 */ /* 0x000fe20000000043 */
[----:B0-----:R-:W-:Y:S02]  /*154b0*/  @P0 IMAD.MOV.U32 R82, RZ, RZ, R33 ;  /* 0x000000ffff520224 */ /* 0x001fe400078e0021 */
[----:B------:R-:W-:Y:S01]  /*154c0*/  @P0 IMAD.MOV.U32 R83, RZ, RZ, R42 ;  /* 0x000000ffff530224 */ /* 0x000fe200078e002a */
[----:B------:R-:W-:-:S04]  /*154d0*/  LEA.HI.X.SX32 R58, R11, R92, 0x1, P1 ;  /* 0x0000005c0b3a7211 */ /* 0x000fc800008f0eff */
[----:B------:R0:W4:Y:S01]  /*154e0*/  @P0 LDG.E.U16 R60, desc[UR6][R82.64] ;  /* 0x00000006523c0981 */ /* 0x000122000c1e1500 */
[----:B-1----:R-:W-:Y:S01]  /*154f0*/  IMAD R15, R15, R17, RZ ;  /* 0x000000110f0f7224 */ /* 0x002fe200078e02ff */
[----:B------:R-:W-:Y:S01]  /*15500*/  LEA R11, P1, R10, R4, 0x1 ;  /* 0x000000040a0b7211 */ /* 0x000fe200078208ff */
[----:B------:R-:W1:Y:S01]  /*15510*/  LDC R17, c[0x0][0x3b0] ;  /* 0x0000ec00ff117b82 */ /* 0x000e620000000800 */
[----:B------:R-:W-:Y:S01]  /*15520*/  PRMT R77, RZ, 0x7610, R77 ;  /* 0x00007610ff4d7816 */ /* 0x000fe2000000004d */
[----:B0-----:R-:W-:Y:S02]  /*15530*/  @P0 IMAD.MOV.U32 R83, RZ, RZ, R26 ;  /* 0x000000ffff530224 */ /* 0x001fe400078e001a */
[----:B------:R-:W-:Y:S02]  /*15540*/  @P0 IMAD.MOV.U32 R82, RZ, RZ, R18 ;  /* 0x000000ffff520224 */ /* 0x000fe400078e0012 */
[----:B------:R-:W-:Y:S01]  /*15550*/  IMAD R26, R14, R16, RZ ;  /* 0x000000100e1a7224 */ /* 0x000fe200078e02ff */
[----:B------:R-:W-:Y:S01]  /*15560*/  LEA.HI.X.SX32 R42, R10, R92, 0x1, P1 ;  /* 0x0000005c0a2a7211 */ /* 0x000fe200008f0eff */
[----:B------:R-:W0:Y:S01]  /*15570*/  LDC R14, c[0x0][0x3b0] ;  /* 0x0000ec00ff0e7b82 */ /* 0x000e220000000800 */
[----:B------:R1:W4:Y:S01]  /*15580*/  @P0 LDG.E.U16 R67, desc[UR6][R82.64] ;  /* 0x0000000652430981 */ /* 0x000322000c1e1500 */
[----:B------:R-:W-:-:S02]  /*15590*/  LEA R10, P1, R15, R4, 0x1 ;  /* 0x000000040f0a7211 */ /* 0x000fc400078208ff */
[----:B------:R-:W-:Y:S01]  /*155a0*/  PRMT R21, RZ, 0x7610, R21 ;  /* 0x00007610ff157816 */ /* 0x000fe20000000015 */
[----:B------:R-:W-:Y:S01]  /*155b0*/  STL [R1+0x15dc], R58 ;  /* 0x0015dc3a01007387 */ /* 0x000fe20000100800 */
[----:B------:R-:W-:Y:S02]  /*155c0*/  PRMT R40, RZ, 0x7610, R40 ;  /* 0x00007610ff287816 */ /* 0x000fe40000000028 */
[----:B------:R-:W0:Y:S01]  /*155d0*/  LDC R18, c[0x0][0x3b0] ;  /* 0x0000ec00ff127b82 */ /* 0x000e220000000800 */
[----:B-1----:R-:W-:Y:S02]  /*155e0*/  @P0 IMAD.MOV.U32 R82, RZ, RZ, R49 ;  /* 0x000000ffff520224 */ /* 0x002fe400078e0031 */
[----:B------:R-:W-:Y:S01]  /*155f0*/  @P0 IMAD.MOV.U32 R83, RZ, RZ, R58 ;  /* 0x000000ffff530224 */ /* 0x000fe200078e003a */
[----:B------:R-:W-:Y:S02]  /*15600*/  LEA.HI.X.SX32 R33, R15, R92, 0x1, P1 ;  /* 0x0000005c0f217211 */ /* 0x000fe400008f0eff */
[----:B------:R-:W-:-:S02]  /*15610*/  LEA R15, P1, R26, R4, 0x1 ;  /* 0x000000041a0f7211 */ /* 0x000fc400078208ff */
[----:B------:R-:W1:Y:S01]  /*15620*/  LDC R16, c[0x0][0x3b0] ;  /* 0x0000ec00ff107b82 */ /* 0x000e620000000800 */
[----:B------:R0:W4:Y:S01]  /*15630*/  @P0 LDG.E.U16 R77, desc[UR6][R82.64] ;  /* 0x00000006524d0981 */ /* 0x000122000c1e1500 */
[----:B------:R-:W-:-:S03]  /*15640*/  LEA.HI.X.SX32 R26, R26, R92, 0x1, P1 ;  /* 0x0000005c1a1a7211 */ /* 0x000fc600008f0eff */
[----:B------:R-:W-:Y:S01]  /*15650*/  STL [R1+0x15e8], R11 ;  /* 0x0015e80b01007387 */ /* 0x000fe20000100800 */
[----:B0-----:R-:W-:Y:S02]  /*15660*/  @P0 IMAD.MOV.U32 R82, RZ, RZ, R11 ;  /* 0x000000ffff520224 */ /* 0x001fe400078e000b */
[----:B------:R-:W-:Y:S01]  /*15670*/  @P0 IMAD.MOV.U32 R83, RZ, RZ, R42 ;  /* 0x000000ffff530224 */ /* 0x000fe200078e002a */
[----:B------:R-:W-:Y:S04]  /*15680*/  STL [R1+0x15e4], R42 ;  /* 0x0015e42a01007387 */ /* 0x000fe80000100800 */
[----:B------:R0:W4:Y:S04]  /*15690*/  @P0 LDG.E.U16 R21, desc[UR6][R82.64] ;  /* 0x0000000652150981 */ /* 0x000128000c1e1500 */
[----:B------:R-:W-:Y:S04]  /*156a0*/  STL [R1+0x15f0], R10 ;  /* 0x0015f00a01007387 */ /* 0x000fe80000100800 */
[----:B------:R0:W-:Y:S02]  /*156b0*/  STL [R1+0x15ec], R33 ;  /* 0x0015ec2101007387 */ /* 0x0001e40000100800 */
[----:B0-----:R-:W-:Y:S01]  /*156c0*/  @P0 IMAD.MOV.U32 R82, RZ, RZ, R10 ;  /* 0x000000ffff520224 */ /* 0x001fe200078e000a */
[----:B------:R-:W-:Y:S01]  /*156d0*/  @P0 MOV R83, R33 ;  /* 0x0000002100530202 */ /* 0x000fe20000000f00 */
[----:B------:R0:W-:Y:S04]  /*156e0*/  STL [R1+0x15f8], R15 ;  /* 0x0015f80f01007387 */ /* 0x0001e80000100800 */
[----:B------:R0:W-:Y:S01]  /*156f0*/  STL [R1+0x15f4], R26 ;  /* 0x0015f41a01007387 */ /* 0x0001e20000100800 */
[----:B------:R-:W-:Y:S01]  /*15700*/  ISETP.GT.U32.AND P1, PT, R2, R7, PT ;  /* 0x000000070200720c */ /* 0x000fe20003f24070 */
[----:B------:R-:W0:Y:S02]  /*15710*/  LDC R33, c[0x0][0x3b0] ;  /* 0x0000ec00ff217b82 */ /* 0x000e240000000800 */
[----:B------:R1:W4:Y:S02]  /*15720*/  @P0 LDG.E.U16 R40, desc[UR6][R82.64] ;  /* 0x0000000652280981 */ /* 0x000324000c1e1500 */
[----:B-1----:R-:W-:-:S08]  /*15730*/  @P0 IMAD.MOV.U32 R82, RZ, RZ, R15 ;  /* 0x000000ffff520224 */ /* 0x002fd000078e000f */
[----:B------:R-:W-:Y:S01]  /*15740*/  @!P1 IMAD.IADD R7, R7, 0x1, -R2 ;  /* 0x0000000107079824 */ /* 0x000fe200078e0a02 */
[----:B------:R-:W-:Y:S01]  /*15750*/  PRMT R36, RZ, 0x7610, R36 ;  /* 0x00007610ff247816 */ /* 0x000fe20000000024 */
[----:B------:R-:W-:-:S05]  /*15760*/  @P0 IMAD.MOV.U32 R83, RZ, RZ, R26 ;  /* 0x000000ffff530224 */ /* 0x000fca00078e001a */
[----:B------:R1:W4:Y:S01]  /*15770*/  @P0 LDG.E.U16 R36, desc[UR6][R82.64] ;  /* 0x0000000652240981 */ /* 0x000322000c1e1500 */
[----:B--2---:R-:W-:-:S03]  /*15780*/  SEL R11, R5, R86, !P2 ;  /* 0x00000056050b7207 */ /* 0x004fc60005000000 */
[----:B------:R-:W2:Y:S01]  /*15790*/  LDL.LU R86, [R1+0xf94] ;  /* 0x000f940001567983 */ /* 0x000ea20000300800 */
[----:B---3--:R-:W-:Y:S01]  /*157a0*/  SEL R10, R5, R89, !P2 ;  /* 0x00000059050a7207 */ /* 0x008fe20005000000 */
[----:B0-----:R-:W-:Y:S02]  /*157b0*/  IMAD R15, R11, R14, RZ ;  /* 0x0000000e0b0f7224 */ /* 0x001fe400078e02ff */
[----:B------:R-:W3:Y:S01]  /*157c0*/  LDL.LU R89, [R1+0xf90] ;  /* 0x000f900001597983 */ /* 0x000ee20000300800 */
[----:B----4-:R-:W-:-:S03]  /*157d0*/  SEL R11, R5, R88, !P2 ;  /* 0x00000058050b7207 */ /* 0x010fc60005000000 */
[----:B------:R-:W4:Y:S01]  /*157e0*/  LDL.LU R88, [R1+0xf8c] ;  /* 0x000f8c0001587983 */ /* 0x000f220000300800 */
[----:B------:R-:W-:Y:S01]  /*157f0*/  IMAD R10, R10, R18, RZ ;  /* 0x000000120a0a7224 */ /* 0x000fe200078e02ff */
[----:B------:R-:W-:Y:S01]  /*15800*/  LEA R18, P1, R15, R4, 0x1 ;  /* 0x000000040f127211 */ /* 0x000fe200078208ff */
[----:B------:R-:W-:Y:S01]  /*15810*/  IMAD R11, R11, R17, RZ ;  /* 0x000000110b0b7224 */ /* 0x000fe200078e02ff */
[----:B------:R-:W-:Y:S01]  /*15820*/  SEL R14, R5, R90, !P2 ;  /* 0x0000005a050e7207 */ /* 0x000fe20005000000 */
[----:B------:R-:W0:Y:S01]  /*15830*/  LDC R17, c[0x0][0x3b0] ;  /* 0x0000ec00ff117b82 */ /* 0x000e220000000800 */
[----:B------:R-:W-:Y:S02]  /*15840*/  LEA.HI.X.SX32 R42, R15, R92, 0x1, P1 ;  /* 0x0000005c0f2a7211 */ /* 0x000fe400008f0eff */
[----:B------:R-:W-:Y:S01]  /*15850*/  LEA R15, P1, R10, R4, 0x1 ;  /* 0x000000040a0f7211 */ /* 0x000fe200078208ff */
[----:B------:R-:W-:-:S03]  /*15860*/  IMAD R14, R14, R16, RZ ;  /* 0x000000100e0e7224 */ /* 0x000fc600078e02ff */
[----:B------:R-:W-:Y:S01]  /*15870*/  LEA.HI.X.SX32 R26, R10, R92, 0x1, P1 ;  /* 0x0000005c0a1a7211 */ /* 0x000fe200008f0eff */
[----:B------:R1:W-:Y:S01]  /*15880*/  STL [R1+0x1600], R18 ;  /* 0x0016001201007387 */ /* 0x0003e20000100800 */
[C---:B------:R-:W-:Y:S01]  /*15890*/  LEA R10, P1, R11.reuse, R4, 0x1 ;  /* 0x000000040b0a7211 */ /* 0x040fe200078208ff */
[----:B-1----:R-:W-:Y:S01]  /*158a0*/  @P0 IMAD.MOV.U32 R82, RZ, RZ, R18 ;  /* 0x000000ffff520224 */ /* 0x002fe200078e0012 */
[----:B------:R-:W-:Y:S01]  /*158b0*/  PRMT R56, RZ, 0x7610, R56 ;  /* 0x00007610ff387816 */ /* 0x000fe20000000038 */
[----:B------:R-:W-:Y:S01]  /*158c0*/  STL [R1+0x15fc], R42 ;  /* 0x0015fc2a01007387 */ /* 0x000fe20000100800 */
[----:B------:R-:W-:Y:S01]  /*158d0*/  LEA.HI.X.SX32 R11, R11, R92, 0x1, P1 ;  /* 0x0000005c0b0b7211 */ /* 0x000fe200008f0eff */
[----:B------:R-:W-:Y:S01]  /*158e0*/  @P0 IMAD.MOV.U32 R83, RZ, RZ, R42 ;  /* 0x000000ffff530224 */ /* 0x000fe200078e002a */
[----:B------:R-:W-:Y:S01]  /*158f0*/  PRMT R72, RZ, 0x7610, R72 ;  /* 0x00007610ff487816 */ /* 0x000fe20000000048 */
[----:B------:R-:W-:Y:S01]  /*15900*/  STL [R1+0x1608], R15 ;  /* 0x0016080f01007387 */ /* 0x000fe20000100800 */
[----:B------:R-:W1:Y:S01]  /*15910*/  LDC R16, c[0x0][0x3b0] ;  /* 0x0000ec00ff107b82 */ /* 0x000e620000000800 */
[----:B------:R-:W-:-:S02]  /*15920*/  LEA R18, P1, R14, R4, 0x1 ;  /* 0x000000040e127211 */ /* 0x000fc400078208ff */
[----:B------:R0:W-:Y:S04]  /*15930*/  STL [R1+0x1604], R26 ;  /* 0x0016041a01007387 */ /* 0x0001e80000100800 */
[----:B------:R-:W-:Y:S04]  /*15940*/  STL [R1+0x1610], R10 ;  /* 0x0016100a01007387 */ /* 0x000fe80000100800 */
[----:B------:R3:W-:Y:S04]  /*15950*/  STL [R1+0x160c], R11 ;  /* 0x00160c0b01007387 */ /* 0x0007e80000100800 */
[----:B------:R-:W-:Y:S04]  /*15960*/  STL [R1+0x1618], R18 ;  /* 0x0016181201007387 */ /* 0x000fe80000100800 */
[----:B------:R-:W4:Y:S04]  /*15970*/  LDL.LU R90, [R1+0xf98] ;  /* 0x000f9800015a7983 */ /* 0x000f280000300800 */
[----:B------:R0:W4:Y:S04]  /*15980*/  @P0 LDG.E.U16 R56, desc[UR6][R82.64] ;  /* 0x0000000652380981 */ /* 0x000128000c1e1500 */
[----:B------:R3:W4:Y:S01]  /*15990*/  @P0 LDG.E.U16 R72, desc[UR6][R10.64] ;  /* 0x000000060a480981 */ /* 0x000722000c1e1500 */
[----:B0-----:R-:W-:Y:S01]  /*159a0*/  @P0 IMAD.MOV.U32 R83, RZ, RZ, R26 ;  /* 0x000000ffff530224 */ /* 0x001fe200078e001a */
[----:B------:R-:W-:Y:S01]  /*159b0*/  LEA.HI.X.SX32 R26, R14, R92, 0x1, P1 ;  /* 0x0000005c0e1a7211 */ /* 0x000fe200008f0eff */
[----:B------:R-:W-:Y:S01]  /*159c0*/  @P0 IMAD.MOV.U32 R82, RZ, RZ, R15 ;  /* 0x000000ffff520224 */ /* 0x000fe200078e000f */
[----:B------:R-:W-:Y:S01]  /*159d0*/  PRMT R52, RZ, 0x7610, R52 ;  /* 0x00007610ff347816 */ /* 0x000fe20000000034 */
[----:B------:R-:W0:Y:S02]  /*159e0*/  LDC R14, c[0x0][0x3b0] ;  /* 0x0000ec00ff0e7b82 */ /* 0x000e240000000800 */
[----:B------:R0:W-:Y:S04]  /*159f0*/  STL [R1+0x1614], R26 ;  /* 0x0016141a01007387 */ /* 0x0001e80000100800 */
[----:B------:R-:W4:Y:S01]  /*15a00*/  LDL.LU R87, [R1+0xfa0] ;  /* 0x000fa00001577983 */ /* 0x000f220000300800 */
[----:B------:R-:W-:-:S03]  /*15a10*/  ISETP.GT.U32.AND P1, PT, R2, R7, PT ;  /* 0x000000070200720c */ /* 0x000fc60003f24070 */
[----:B------:R0:W4:Y:S10]  /*15a20*/  @P0 LDG.E.U16 R52, desc[UR6][R82.64] ;  /* 0x0000000652340981 */ /* 0x000134000c1e1500 */
[----:B------:R-:W-:Y:S01]  /*15a30*/  @!P1 IMAD.IADD R7, R7, 0x1, -R2 ;  /* 0x0000000107079824 */ /* 0x000fe200078e0a02 */
[----:B--2---:R-:W-:-:S02]  /*15a40*/  SEL R15, R5, R86, !P2 ;  /* 0x00000056050f7207 */ /* 0x004fc40005000000 */
[----:B------:R-:W2:Y:S01]  /*15a50*/  LDL.LU R86, [R1+0xf9c] ;  /* 0x000f9c0001567983 */ /* 0x000ea20000300800 */
[----:B---3--:R-:W-:-:S03]  /*15a60*/  SEL R11, R5, R89, !P2 ;  /* 0x00000059050b7207 */ /* 0x008fc60005000000 */
[----:B------:R-:W3:Y:S01]  /*15a70*/  LDL.LU R89, [R1+0xfa8] ;  /* 0x000fa80001597983 */ /* 0x000ee20000300800 */
[----:B----4-:R-:W-:-:S03]  /*15a80*/  SEL R10, R5, R88, !P2 ;  /* 0x00000058050a7207 */ /* 0x010fc60005000000 */
[----:B------:R-:W4:Y:S01]  /*15a90*/  LDL.LU R88, [R1+0xfa4] ;  /* 0x000fa40001587983 */ /* 0x000f220000300800 */
[----:B------:R-:W-:Y:S02]  /*15aa0*/  IMAD R15, R15, R33, RZ ;  /* 0x000000210f0f7224 */ /* 0x000fe400078e02ff */
[----:B------:R-:W-:-:S03]  /*15ab0*/  IMAD R11, R11, R17, RZ ;  /* 0x000000110b0b7224 */ /* 0x000fc600078e02ff */
[----:B------:R-:W-:-:S04]  /*15ac0*/  LEA R42, P1, R15, R4, 0x1 ;  /* 0x000000040f2a7211 */ /* 0x000fc800078208ff */
[----:B------:R-:W-:Y:S02]  /*15ad0*/  LEA.HI.X.SX32 R49, R15, R92, 0x1, P1 ;  /* 0x0000005c0f317211 */ /* 0x000fe400008f0eff */
[C---:B------:R-:W-:Y:S01]  /*15ae0*/  LEA R17, P1, R11.reuse, R4, 0x1 ;  /* 0x000000040b117211 */ /* 0x040fe200078208ff */
[----:B------:R1:W-:Y:S01]  /*15af0*/  STL [R1+0x1620], R42 ;  /* 0x0016202a01007387 */ /* 0x0003e20000100800 */
[----:B0-----:R-:W-:Y:S01]  /*15b00*/  @P0 IMAD.MOV.U32 R83, RZ, RZ, R26 ;  /* 0x000000ffff530224 */ /* 0x001fe200078e001a */
[----:B------:R-:W-:Y:S01]  /*15b10*/  PRMT R68, RZ, 0x7610, R68 ;  /* 0x00007610ff447816 */ /* 0x000fe20000000044 */
[----:B------:R-:W0:Y:S01]  /*15b20*/  LDC R26, c[0x0][0x3b0] ;  /* 0x0000ec00ff1a7b82 */ /* 0x000e220000000800 */
[----:B------:R-:W-:Y:S01]  /*15b30*/  LEA.HI.X.SX32 R33, R11, R92, 0x1, P1 ;  /* 0x0000005c0b217211 */ /* 0x000fe200008f0eff */
[----:B------:R1:W-:Y:S04]  /*15b40*/  STL [R1+0x161c], R49 ;  /* 0x00161c3101007387 */ /* 0x0003e80000100800 */
[----:B------:R-:W-:Y:S01]  /*15b50*/  STL [R1+0x1628], R17 ;  /* 0x0016281101007387 */ /* 0x000fe20000100800 */
[----:B------:R-:W-:Y:S01]  /*15b60*/  @P0 IMAD.MOV.U32 R82, RZ, RZ, R18 ;  /* 0x000000ffff520224 */ /* 0x000fe200078e0012 */
[----:B------:R-:W0:Y:S02]  /*15b70*/  LDC R15, c[0x0][0x3b0] ;  /* 0x0000ec00ff0f7b82 */ /* 0x000e240000000800 */
[----:B------:R0:W-:Y:S01]  /*15b80*/  STL [R1+0x1624], R33 ;  /* 0x0016242101007387 */ /* 0x0001e20000100800 */
[----:B-1----:R-:W-:Y:S01]  /*15b90*/  IMAD R10, R10, R16, RZ ;  /* 0x000000100a0a7224 */ /* 0x002fe200078e02ff */
[----:B------:R-:W-:-:S02]  /*15ba0*/  PRMT R78, RZ, 0x7610, R78 ;  /* 0x00007610ff4e7816 */ /* 0x000fc4000000004e */
[----:B------:R1:W3:Y:S02]  /*15bb0*/  @P0 LDG.E.U16 R68, desc[UR6][R82.64] ;  /* 0x0000000652440981 */ /* 0x0002e4000c1e1500 */
[----:B------:R-:W2:Y:S01]  /*15bc0*/  LDC R18, c[0x0][0x3b0] ;  /* 0x0000ec00ff127b82 */ /* 0x000ea20000000800 */
[----:B------:R-:W-:-:S07]  /*15bd0*/  SEL R11, R5, R90, !P2 ;  /* 0x0000005a050b7207 */ /* 0x000fce0005000000 */
[----:B------:R-:W2:Y:S01]  /*15be0*/  LDC R16, c[0x0][0x3b0] ;  /* 0x0000ec00ff107b82 */ /* 0x000ea20000000800 */
[----:B------:R-:W3:Y:S01]  /*15bf0*/  LDL.LU R90, [R1+0xfac] ;  /* 0x000fac00015a7983 */ /* 0x000ee20000300800 */
[----:B-1----:R-:W-:Y:S01]  /*15c00*/  @P0 IMAD.MOV.U32 R82, RZ, RZ, R42 ;  /* 0x000000ffff520224 */ /* 0x002fe200078e002a */
[C---:B------:R-:W-:Y:S01]  /*15c10*/  LEA R42, P1, R10.reuse, R4, 0x1 ;  /* 0x000000040a2a7211 */ /* 0x040fe200078208ff */
[----:B------:R-:W-:Y:S01]  /*15c20*/  @P0 IMAD.MOV.U32 R83, RZ, RZ, R49 ;  /* 0x000000ffff530224 */ /* 0x000fe200078e0031 */
[----:B------:R-:W-:Y:S01]  /*15c30*/  PRMT R22, RZ, 0x7610, R22 ;  /* 0x00007610ff167816 */ /* 0x000fe20000000016 */
[----:B------:R-:W-:Y:S01]  /*15c40*/  IMAD R11, R11, R14, RZ ;  /* 0x0000000e0b0b7224 */ /* 0x000fe200078e02ff */
[----:B------:R-:W-:Y:S02]  /*15c50*/  LEA.HI.X.SX32 R49, R10, R92, 0x1, P1 ;  /* 0x0000005c0a317211 */ /* 0x000fe400008f0eff */
[----:B------:R1:W3:Y:S01]  /*15c60*/  @P0 LDG.E.U16 R78, desc[UR6][R82.64] ;  /* 0x00000006524e0981 */ /* 0x0002e2000c1e1500 */
[----:B------:R-:W-:-:S03]  /*15c70*/  PRMT R29, RZ, 0x7610, R29 ;  /* 0x00007610ff1d7816 */ /* 0x000fc6000000001d */
[----:B------:R0:W-:Y:S01]  /*15c80*/  STL [R1+0x1630], R42 ;  /* 0x0016302a01007387 */ /* 0x0001e20000100800 */
[----:B-1----:R-:W-:Y:S02]  /*15c90*/  @P0 IMAD.MOV.U32 R82, RZ, RZ, R17 ;  /* 0x000000ffff520224 */ /* 0x002fe400078e0011 */
[----:B------:R-:W-:Y:S01]  /*15ca0*/  @P0 IMAD.MOV.U32 R83, RZ, RZ, R33 ;  /* 0x000000ffff530224 */ /* 0x000fe200078e0021 */
[----:B------:R-:W-:Y:S01]  /*15cb0*/  SEL R10, R5, R87, !P2 ;  /* 0x00000057050a7207 */ /* 0x000fe20005000000 */
[----:B------:R-:W-:Y:S01]  /*15cc0*/  STL [R1+0x162c], R49 ;  /* 0x00162c3101007387 */ /* 0x000fe20000100800 */
[C---:B0-----:R-:W-:Y:S01]  /*15cd0*/  LEA R33, P1, R11.reuse, R4, 0x1 ;  /* 0x000000040b217211 */ /* 0x041fe200078208ff */
[----:B------:R-:W0:Y:S02]  /*15ce0*/  LDC R17, c[0x0][0x3b0] ;  /* 0x0000ec00ff117b82 */ /* 0x000e240000000800 */
[----:B------:R-:W-:Y:S01]  /*15cf0*/  IMAD R10, R10, R26, RZ ;  /* 0x0000001a0a0a7224 */ /* 0x000fe200078e02ff */
[----:B------:R1:W3:Y:S04]  /*15d00*/  @P0 LDG.E.U16 R22, desc[UR6][R82.64] ;  /* 0x0000000652160981 */ /* 0x0002e8000c1e1500 */
[----:B------:R1:W-:Y:S02]  /*15d10*/  STL [R1+0x1638], R33 ;  /* 0x0016382101007387 */ /* 0x0003e40000100800 */
[----:B-1----:R-:W-:Y:S01]  /*15d20*/  @P0 IMAD.MOV.U32 R82, RZ, RZ, R42 ;  /* 0x000000ffff520224 */ /* 0x002fe200078e002a */
[----:B------:R-:W-:Y:S01]  /*15d30*/  LEA.HI.X.SX32 R42, R11, R92, 0x1, P1 ;  /* 0x0000005c0b2a7211 */ /* 0x000fe200008f0eff */
[----:B------:R-:W-:Y:S01]  /*15d40*/  @P0 IMAD.MOV.U32 R83, RZ, RZ, R49 ;  /* 0x000000ffff530224 */ /* 0x000fe200078e0031 */
[----:B------:R-:W-:-:S03]  /*15d50*/  LEA R26, P1, R10, R4, 0x1 ;  /* 0x000000040a1a7211 */ /* 0x000fc600078208ff */
[----:B------:R1:W-:Y:S04]  /*15d60*/  STL [R1+0x1634], R42 ;  /* 0x0016342a01007387 */ /* 0x0003e80000100800 */
[----:B------:R1:W3:Y:S04]  /*15d70*/  @P0 LDG.E.U16 R29, desc[UR6][R82.64] ;  /* 0x00000006521d0981 */ /* 0x0002e8000c1e1500 */
[----:B------:R0:W-:Y:S01]  /*15d80*/  STL [R1+0x1640], R26 ;  /* 0x0016401a01007387 */ /* 0x0001e20000100800 */
[----:B-1----:R-:W-:Y:S01]  /*15d90*/  @P0 IMAD.MOV.U32 R82, RZ, RZ, R33 ;  /* 0x000000ffff520224 */ /* 0x002fe200078e0021 */
[----:B------:R-:W-:Y:S01]  /*15da0*/  LEA.HI.X.SX32 R33, R10, R92, 0x1, P1 ;  /* 0x0000005c0a217211 */ /* 0x000fe200008f0eff */
[----:B------:R-:W-:Y:S01]  /*15db0*/  @P0 IMAD.MOV.U32 R83, RZ, RZ, R42 ;  /* 0x000000ffff530224 */ /* 0x000fe200078e002a */
[----:B--2---:R-:W-:-:S02]  /*15dc0*/  SEL R14, R5, R86, !P2 ;  /* 0x00000056050e7207 */ /* 0x004fc40005000000 */
[----:B------:R-:W2:Y:S03]  /*15dd0*/  LDL.LU R86, [R1+0xfbc] ;  /* 0x000fbc0001567983 */ /* 0x000ea60000300800 */
[----:B------:R-:W-:Y:S01]  /*15de0*/  IMAD R18, R14, R18, RZ ;  /* 0x000000120e127224 */ /* 0x000fe200078e02ff */
[----:B----4-:R-:W-:-:S05]  /*15df0*/  SEL R11, R5, R88, !P2 ;  /* 0x00000058050b7207 */ /* 0x010fca0005000000 */
[----:B------:R-:W-:Y:S01]  /*15e00*/  IMAD R11, R11, R15, RZ ;  /* 0x0000000f0b0b7224 */ /* 0x000fe200078e02ff */
[----:B------:R-:W-:Y:S01]  /*15e10*/  LEA R15, P1, R18, R4, 0x1 ;  /* 0x00000004120f7211 */ /* 0x000fe200078208ff */
[----:B------:R1:W-:Y:S01]  /*15e20*/  STL [R1+0x163c], R33 ;  /* 0x00163c2101007387 */ /* 0x0003e20000100800 */
[----:B---3--:R-:W-:-:S03]  /*15e30*/  SEL R14, R5, R89, !P2 ;  /* 0x00000059050e7207 */ /* 0x008fc60005000000 */
[----:B------:R3:W-:Y:S04]  /*15e40*/  STL [R1+0x1648], R15 ;  /* 0x0016480f01007387 */ /* 0x0007e80000100800 */
[----:B------:R-:W4:Y:S01]  /*15e50*/  LDL.LU R89, [R1+0xfcc] ;  /* 0x000fcc0001597983 */ /* 0x000f220000300800 */
[----:B------:R-:W-:Y:S01]  /*15e60*/  IMAD R14, R14, R16, RZ ;  /* 0x000000100e0e7224 */ /* 0x000fe200078e02ff */
[----:B------:R-:W-:Y:S01]  /*15e70*/  LEA.HI.X.SX32 R18, R18, R92, 0x1, P1 ;  /* 0x0000005c12127211 */ /* 0x000fe200008f0eff */
[----:B------:R-:W1:Y:S01]  /*15e80*/  LDC R16, c[0x0][0x3b0] ;  /* 0x0000ec00ff107b82 */ /* 0x000e620000000800 */
[----:B------:R-:W4:Y:S02]  /*15e90*/  LDL.LU R88, [R1+0xfc8] ;  /* 0x000fc80001587983 */ /* 0x000f240000300800 */
[----:B------:R-:W-:-:S02]  /*15ea0*/  LEA R42, P1, R14, R4, 0x1 ;  /* 0x000000040e2a7211 */ /* 0x000fc400078208ff */
[----:B------:R0:W-:Y:S04]  /*15eb0*/  STL [R1+0x1644], R18 ;  /* 0x0016441201007387 */ /* 0x0001e80000100800 */
[----:B------:R-:W-:Y:S01]  /*15ec0*/  STL [R1+0x1650], R42 ;  /* 0x0016502a01007387 */ /* 0x000fe20000100800 */
[----:B------:R-:W-:-:S03]  /*15ed0*/  SEL R10, R5, R90, !P2 ;  /* 0x0000005a050a7207 */ /* 0x000fc60005000000 */
[----:B------:R-:W4:Y:S01]  /*15ee0*/  LDL.LU R90, [R1+0xfd0] ;  /* 0x000fd000015a7983 */ /* 0x000f220000300800 */
[----:B------:R-:W-:Y:S02]  /*15ef0*/  PRMT R37, RZ, 0x7610, R37 ;  /* 0x00007610ff257816 */ /* 0x000fe40000000025 */
[----:B------:R-:W-:-:S04]  /*15f00*/  PRMT R45, RZ, 0x7610, R45 ;  /* 0x00007610ff2d7816 */ /* 0x000fc8000000002d */
[----:B------:R1:W4:Y:S01]  /*15f10*/  @P0 LDG.E.U16 R37, desc[UR6][R82.64] ;  /* 0x0000000652250981 */ /* 0x000322000c1e1500 */
[----:B------:R-:W-:Y:S01]  /*15f20*/  LEA.HI.X.SX32 R49, R14, R92, 0x1, P1 ;  /* 0x0000005c0e317211 */ /* 0x000fe200008f0eff */
[----:B0-----:R-:W-:Y:S01]  /*15f30*/  IMAD R10, R10, R17, RZ ;  /* 0x000000110a0a7224 */ /* 0x001fe200078e02ff */
[----:B------:R-:W-:Y:S01]  /*15f40*/  PRMT R53, RZ, 0x7610, R53 ;  /* 0x00007610ff357816 */ /* 0x000fe20000000035 */
[----:B------:R-:W0:Y:S01]  /*15f50*/  LDC R17, c[0x0][0x3b0] ;  /* 0x0000ec00ff117b82 */ /* 0x000e220000000800 */
[----:B-1----:R-:W-:Y:S02]  /*15f60*/  @P0 IMAD.MOV.U32 R82, RZ, RZ, R26 ;  /* 0x000000ffff520224 */ /* 0x002fe400078e001a */
[----:B------:R-:W-:Y:S01]  /*15f70*/  @P0 IMAD.MOV.U32 R83, RZ, RZ, R33 ;  /* 0x000000ffff530224 */ /* 0x000fe200078e0021 */
[----:B------:R-:W-:-:S04]  /*15f80*/  LEA R26, P1, R11, R4, 0x1 ;  /* 0x000000040b1a7211 */ /* 0x000fc800078208ff */
[----:B------:R-:W1:Y:S01]  /*15f90*/  LDC R14, c[0x0][0x3b0] ;  /* 0x0000ec00ff0e7b82 */ /* 0x000e620000000800 */
[----:B------:R3:W4:Y:S01]  /*15fa0*/  @P0 LDG.E.U16 R45, desc[UR6][R82.64] ;  /* 0x00000006522d0981 */ /* 0x000722000c1e1500 */
[----:B------:R-:W-:Y:S02]  /*15fb0*/  LEA.HI.X.SX32 R33, R11, R92, 0x1, P1 ;  /* 0x0000005c0b217211 */ /* 0x000fe400008f0eff */
[C---:B------:R-:W-:Y:S02]  /*15fc0*/  LEA R11, P1, R10.reuse, R4, 0x1 ;  /* 0x000000040a0b7211 */ /* 0x040fe400078208ff */
[----:B------:R-:W-:Y:S01]  /*15fd0*/  PRMT R61, RZ, 0x7610, R61 ;  /* 0x00007610ff3d7816 */ /* 0x000fe2000000003d */
[----:B---3--:R-:W-:Y:S02]  /*15fe0*/  @P0 IMAD.MOV.U32 R82, RZ, RZ, R15 ;  /* 0x000000ffff520224 */ /* 0x008fe400078e000f */
[----:B------:R-:W-:Y:S01]  /*15ff0*/  @P0 IMAD.MOV.U32 R83, RZ, RZ, R18 ;  /* 0x000000ffff530224 */ /* 0x000fe200078e0012 */
[----:B------:R-:W-:Y:S01]  /*16000*/  LEA.HI.X.SX32 R15, R10, R92, 0x1, P1 ;  /* 0x0000005c0a0f7211 */ /* 0x000fe200008f0eff */
[----:B------:R-:W-:Y:S01]  /*16010*/  STL [R1+0x164c], R49 ;  /* 0x00164c3101007387 */ /* 0x000fe20000100800 */
[----:B------:R-:W-:Y:S01]  /*16020*/  PRMT R81, RZ, 0x7610, R81 ;  /* 0x00007610ff517816 */ /* 0x000fe20000000051 */
[----:B------:R-:W3:Y:S02]  /*16030*/  LDC R18, c[0x0][0x3b0] ;  /* 0x0000ec00ff127b82 */ /* 0x000ee40000000800 */
[----:B------:R0:W4:Y:S04]  /*16040*/  @P0 LDG.E.U16 R53, desc[UR6][R82.64] ;  /* 0x0000000652350981 */ /* 0x000128000c1e1500 */
[----:B------:R-:W-:Y:S01]  /*16050*/  STL [R1+0x1658], R26 ;  /* 0x0016581a01007387 */ /* 0x000fe20000100800 */
[----:B0-----:R-:W-:-:S02]  /*16060*/  @P0 IMAD.MOV.U32 R82, RZ, RZ, R42 ;  /* 0x000000ffff520224 */ /* 0x001fc400078e002a */
[----:B------:R-:W-:Y:S01]  /*16070*/  @P0 IMAD.MOV.U32 R83, RZ, RZ, R49 ;  /* 0x000000ffff530224 */ /* 0x000fe200078e0031 */
[----:B------:R-:W-:Y:S04]  /*16080*/  STL [R1+0x1654], R33 ;  /* 0x0016542101007387 */ /* 0x000fe80000100800 */
[----:B------:R-:W-:Y:S04]  /*16090*/  STL [R1+0x1660], R11 ;  /* 0x0016600b01007387 */ /* 0x000fe80000100800 */
[----:B------:R0:W4:Y:S04]  /*160a0*/  @P0 LDG.E.U16 R61, desc[UR6][R82.64] ;  /* 0x00000006523d0981 */ /* 0x000128000c1e1500 */
[----:B------:R4:W-:Y:S01]  /*160b0*/  STL [R1+0x165c], R15 ;  /* 0x00165c0f01007387 */ /* 0x0009e20000100800 */
[----:B0-----:R-:W-:-:S02]  /*160c0*/  @P0 IMAD.MOV.U32 R82, RZ, RZ, R26 ;  /* 0x000000ffff520224 */ /* 0x001fc400078e001a */
[----:B------:R-:W-:-:S05]  /*160d0*/  @P0 IMAD.MOV.U32 R83, RZ, RZ, R33 ;  /* 0x000000ffff530224 */ /* 0x000fca00078e0021 */
[----:B------:R0:W4:Y:S02]  /*160e0*/  @P0 LDG.E.U16 R81, desc[UR6][R82.64] ;  /* 0x0000000652510981 */ /* 0x000124000c1e1500 */
[----:B0-----:R-:W-:Y:S01]  /*160f0*/  @P0 IMAD.MOV.U32 R83, RZ, RZ, R15 ;  /* 0x000000ffff530224 */ /* 0x001fe200078e000f */
[----:B------:R-:W-:Y:S01]  /*16100*/  ISETP.GT.U32.AND P1, PT, R2, R8, PT ;  /* 0x000000080200720c */ /* 0x000fe20003f24070 */
[----:B------:R-:W-:-:S12]  /*16110*/  @P0 IMAD.MOV.U32 R82, RZ, RZ, R11 ;  /* 0x000000ffff520224 */ /* 0x000fd800078e000b */
[----:B------:R-:W-:Y:S01]  /*16120*/  @!P1 IMAD.IADD R8, R8, 0x1, -R2 ;  /* 0x0000000108089824 */ /* 0x000fe200078e0a02 */
[C---:B--2---:R-:W-:Y:S02]  /*16130*/  SEL R10, R5.reuse, R86, !P2 ;  /* 0x00000056050a7207 */ /* 0x044fe40005000000 */
[----:B------:R-:W2:Y:S01]  /*16140*/  LDL.LU R86, [R1+0xfd4] ;  /* 0x000fd40001567983 */ /* 0x000ea20000300800 */
[----:B----4-:R-:W-:-:S03]  /*16150*/  SEL R15, R5, R89, !P2 ;  /* 0x00000059050f7207 */ /* 0x010fc60005000000 */
[----:B------:R-:W4:Y:S01]  /*16160*/  LDL.LU R89, [R1+0x100c] ;  /* 0x00100c0001597983 */ /* 0x000f220000300800 */
[----:B------:R-:W-:Y:S01]  /*16170*/  IMAD R10, R10, R16, RZ ;  /* 0x000000100a0a7224 */ /* 0x000fe200078e02ff */
[----:B------:R-:W-:Y:S01]  /*16180*/  SEL R11, R5, R88, !P2 ;  /* 0x00000058050b7207 */ /* 0x000fe20005000000 */
[----:B------:R-:W0:Y:S03]  /*16190*/  LDC R16, c[0x0][0x3b0] ;  /* 0x0000ec00ff107b82 */ /* 0x000e260000000800 */
[----:B------:R-:W-:-:S04]  /*161a0*/  LEA R26, P1, R10, R4, 0x1 ;  /* 0x000000040a1a7211 */ /* 0x000fc800078208ff */
[----:B------:R-:W-:Y:S01]  /*161b0*/  LEA.HI.X.SX32 R33, R10, R92, 0x1, P1 ;  /* 0x0000005c0a217211 */ /* 0x000fe200008f0eff */
[----:B------:R-:W-:Y:S04]  /*161c0*/  STL [R1+0x1668], R26 ;  /* 0x0016681a01007387 */ /* 0x000fe80000100800 */
[----:B------:R-:W4:Y:S04]  /*161d0*/  LDL.LU R88, [R1+0x1024] ;  /* 0x0010240001587983 */ /* 0x000f280000300800 */
[----:B------:R0:W-:Y:S01]  /*161e0*/  STL [R1+0x1664], R33 ;  /* 0x0016642101007387 */ /* 0x0001e20000100800 */
[----:B------:R-:W-:-:S03]  /*161f0*/  SEL R10, R5, R90, !P2 ;  /* 0x0000005a050a7207 */ /* 0x000fc60005000000 */
[----:B------:R-:W4:Y:S01]  /*16200*/  LDL.LU R90, [R1+0x1018] ;  /* 0x00101800015a7983 */ /* 0x000f220000300800 */
[----:B------:R-:W-:Y:S01]  /*16210*/  IMAD R17, R15, R17, RZ ;  /* 0x000000110f117224 */ /* 0x000fe200078e02ff */
[----:B------:R-:W-:Y:S01]  /*16220*/  PRMT R79, RZ, 0x7610, R79 ;  /* 0x00007610ff4f7816 */ /* 0x000fe2000000004f */
[----:B-1----:R-:W-:Y:S02]  /*16230*/  IMAD R11, R11, R14, RZ ;  /* 0x0000000e0b0b7224 */ /* 0x002fe400078e02ff */
[----:B------:R-:W1:Y:S01]  /*16240*/  LDC R14, c[0x0][0x3b0] ;  /* 0x0000ec00ff0e7b82 */ /* 0x000e620000000800 */
[C---:B------:R-:W-:Y:S01]  /*16250*/  LEA R15, P1, R17.reuse, R4, 0x1 ;  /* 0x00000004110f7211 */ /* 0x040fe200078208ff */
[----:B---3--:R-:W-:Y:S01]  /*16260*/  IMAD R10, R10, R18, RZ ;  /* 0x000000120a0a7224 */ /* 0x008fe200078e02ff */
[----:B------:R3:W4:Y:S01]  /*16270*/  @P0 LDG.E.U16 R79, desc[UR6][R82.64] ;  /* 0x00000006524f0981 */ /* 0x000722000c1e1500 */
[----:B------:R-:W-:Y:S02]  /*16280*/  PRMT R23, RZ, 0x7610, R23 ;  /* 0x00007610ff177816 */ /* 0x000fe40000000017 */
[----:B------:R-:W-:-:S02]  /*16290*/  LEA.HI.X.SX32 R42, R17, R92, 0x1, P1 ;  /* 0x0000005c112a7211 */ /* 0x000fc400008f0eff */
[C---:B------:R-:W-:Y:S01]  /*162a0*/  LEA R18, P1, R11.reuse, R4, 0x1 ;  /* 0x000000040b127211 */ /* 0x040fe200078208ff */
[----:B------:R0:W-:Y:S01]  /*162b0*/  STL [R1+0x1670], R15 ;  /* 0x0016700f01007387 */ /* 0x0001e20000100800 */
[----:B------:R-:W-:Y:S01]  /*162c0*/  PRMT R30, RZ, 0x7610, R30 ;  /* 0x00007610ff1e7816 */ /* 0x000fe2000000001e */
[----:B------:R-:W1:Y:S01]  /*162d0*/  LDC R17, c[0x0][0x3b0] ;  /* 0x0000ec00ff117b82 */ /* 0x000e620000000800 */
[----:B---3--:R-:W-:Y:S02]  /*162e0*/  @P0 IMAD.MOV.U32 R82, RZ, RZ, R26 ;  /* 0x000000ffff520224 */ /* 0x008fe400078e001a */
[----:B------:R-:W-:Y:S01]  /*162f0*/  @P0 IMAD.MOV.U32 R83, RZ, RZ, R33 ;  /* 0x000000ffff530224 */ /* 0x000fe200078e0021 */
[----:B0-----:R-:W-:Y:S02]  /*16300*/  LEA.HI.X.SX32 R33, R11, R92, 0x1, P1 ;  /* 0x0000005c0b217211 */ /* 0x001fe400008f0eff */
[----:B------:R-:W-:Y:S01]  /*16310*/  PRMT R38, RZ, 0x7610, R38 ;  /* 0x00007610ff267816 */ /* 0x000fe20000000026 */
[----:B------:R-:W-:Y:S01]  /*16320*/  STL [R1+0x166c], R42 ;  /* 0x00166c2a01007387 */ /* 0x000fe20000100800 */
[----:B------:R-:W-:Y:S01]  /*16330*/  PRMT R46, RZ, 0x7610, R46 ;  /* 0x00007610ff2e7816 */ /* 0x000fe2000000002e */
[----:B------:R-:W0:Y:S02]  /*16340*/  LDC R26, c[0x0][0x3b0] ;  /* 0x0000ec00ff1a7b82 */ /* 0x000e240000000800 */
[----:B------:R3:W4:Y:S02]  /*16350*/  @P0 LDG.E.U16 R23, desc[UR6][R82.64] ;  /* 0x0000000652170981 */ /* 0x000724000c1e1500 */
[----:B---3--:R-:W-:Y:S01]  /*16360*/  @P0 MOV R82, R15 ;  /* 0x0000000f00520202 */ /* 0x008fe20000000f00 */
[----:B------:R-:W-:Y:S01]  /*16370*/  @P0 IMAD.MOV.U32 R83, RZ, RZ, R42 ;  /* 0x000000ffff530224 */ /* 0x000fe200078e002a */
[----:B------:R-:W-:Y:S01]  /*16380*/  LEA R15, P1, R10, R4, 0x1 ;  /* 0x000000040a0f7211 */ /* 0x000fe200078208ff */
[----:B------:R3:W-:Y:S04]  /*16390*/  STL [R1+0x1678], R18 ;  /* 0x0016781201007387 */ /* 0x0007e80000100800 */
[----:B------:R3:W4:Y:S04]  /*163a0*/  @P0 LDG.E.U16 R30, desc[UR6][R82.64] ;  /* 0x00000006521e0981 */ /* 0x000728000c1e1500 */
[----:B------:R0:W-:Y:S01]  /*163b0*/  STL [R1+0x1674], R33 ;  /* 0x0016742101007387 */ /* 0x0001e20000100800 */
[----:B---3--:R-:W-:-:S02]  /*163c0*/  @P0 IMAD.MOV.U32 R82, RZ, RZ, R18 ;  /* 0x000000ffff520224 */ /* 0x008fc400078e0012 */
[----:B------:R-:W-:Y:S01]  /*163d0*/  @P0 IMAD.MOV.U32 R83, RZ, RZ, R33 ;  /* 0x000000ffff530224 */ /* 0x000fe200078e0021 */
[----:B------:R-:W-:Y:S01]  /*163e0*/  STL [R1+0x1680], R15 ;  /* 0x0016800f01007387 */ /* 0x000fe20000100800 */
[----:B------:R-:W3:Y:S03]  /*163f0*/  LDC R18, c[0x0][0x3b0] ;  /* 0x0000ec00ff127b82 */ /* 0x000ee60000000800 */
[----:B------:R1:W4:Y:S02]  /*16400*/  @P0 LDG.E.U16 R38, desc[UR6][R82.64] ;  /* 0x0000000652260981 */ /* 0x000324000c1e1500 */
[----:B-1----:R-:W-:Y:S01]  /*16410*/  @P0 IMAD.MOV.U32 R82, RZ, RZ, R15 ;  /* 0x000000ffff520224 */ /* 0x002fe200078e000f */
[----:B------:R-:W-:Y:S02]  /*16420*/  PRMT R54, RZ, 0x7610, R54 ;  /* 0x00007610ff367816 */ /* 0x000fe40000000036 */
[----:B------:R-:W-:-:S02]  /*16430*/  PRMT R62, RZ, 0x7610, R62 ;  /* 0x00007610ff3e7816 */ /* 0x000fc4000000003e */
[----:B------:R-:W-:Y:S02]  /*16440*/  PRMT R70, RZ, 0x7610, R70 ;  /* 0x00007610ff467816 */ /* 0x000fe40000000046 */
[----:B--2---:R-:W-:-:S05]  /*16450*/  SEL R11, R5, R86, !P2 ;  /* 0x00000056050b7207 */ /* 0x004fca0005000000 */
[----:B------:R-:W-:Y:S01]  /*16460*/  IMAD R11, R11, R16, RZ ;  /* 0x000000100b0b7224 */ /* 0x000fe200078e02ff */
[----:B------:R-:W-:-:S04]  /*16470*/  LEA.HI.X.SX32 R16, R10, R92, 0x1, P1 ;  /* 0x0000005c0a107211 */ /* 0x000fc800008f0eff */
[C---:B0-----:R-:W-:Y:S01]  /*16480*/  LEA R33, P1, R11.reuse, R4, 0x1 ;  /* 0x000000040b217211 */ /* 0x041fe200078208ff */
[----:B------:R-:W-:Y:S01]  /*16490*/  @P0 IMAD.MOV.U32 R83, RZ, RZ, R16 ;  /* 0x000000ffff530224 */ /* 0x000fe200078e0010 */
[----:B------:R0:W-:Y:S02]  /*164a0*/  STL [R1+0x167c], R16 ;  /* 0x00167c1001007387 */ /* 0x0001e40000100800 */
[----:B------:R-:W-:Y:S02]  /*164b0*/  LEA.HI.X.SX32 R42, R11, R92, 0x1, P1 ;  /* 0x0000005c0b2a7211 */ /* 0x000fe400008f0eff */
[----:B------:R1:W2:Y:S01]  /*164c0*/  @P0 LDG.E.U16 R46, desc[UR6][R82.64] ;  /* 0x00000006522e0981 */ /* 0x0002a2000c1e1500 */
[----:B----4-:R-:W-:-:S05]  /*164d0*/  SEL R10, R5, R89, !P2 ;  /* 0x00000059050a7207 */ /* 0x010fca0005000000 */
[----:B------:R-:W-:Y:S01]  /*164e0*/  IMAD R10, R10, R14, RZ ;  /* 0x0000000e0a0a7224 */ /* 0x000fe200078e02ff */
[----:B------:R4:W-:Y:S01]  /*164f0*/  STL [R1+0x1688], R33 ;  /* 0x0016882101007387 */ /* 0x0009e20000100800 */
[----:B-1----:R-:W-:Y:S01]  /*16500*/  @P0 IMAD.MOV.U32 R82, RZ, RZ, R33 ;  /* 0x000000ffff520224 */ /* 0x002fe200078e0021 */
[----:B------:R-:W1:Y:S02]  /*16510*/  LDC R14, c[0x0][0x3b0] ;  /* 0x0000ec00ff0e7b82 */ /* 0x000e640000000800 */
[C---:B0-----:R-:W-:Y:S01]  /*16520*/  LEA R16, P1, R10.reuse, R4, 0x1 ;  /* 0x000000040a107211 */ /* 0x041fe200078208ff */
[----:B------:R-:W-:Y:S04]  /*16530*/  STL [R1+0x1684], R42 ;  /* 0x0016842a01007387 */ /* 0x000fe80000100800 */
[----:B------:R-:W-:Y:S01]  /*16540*/  STL [R1+0x1690], R16 ;  /* 0x0016901001007387 */ /* 0x000fe20000100800 */
[----:B----4-:R-:W-:-:S02]  /*16550*/  LEA.HI.X.SX32 R33, R10, R92, 0x1, P1 ;  /* 0x0000005c0a217211 */ /* 0x010fc400008f0eff */
[C---:B------:R-:W-:Y:S02]  /*16560*/  SEL R10, R5.reuse, R80, !P2 ;  /* 0x00000050050a7207 */ /* 0x040fe40005000000 */
[----:B------:R-:W4:Y:S01]  /*16570*/  LDL.LU R80, [R1+0x20e4] ;  /* 0x0020e40001507983 */ /* 0x000f220000300800 */
[----:B------:R-:W-:Y:S01]  /*16580*/  SEL R15, R5, R88, !P2 ;  /* 0x00000058050f7207 */ /* 0x000fe20005000000 */
[----:B------:R-:W-:-:S04]  /*16590*/  @P0 IMAD.MOV.U32 R83, RZ, RZ, R42 ;  /* 0x000000ffff530224 */ /* 0x000fc800078e002a */
[----:B------:R-:W-:Y:S01]  /*165a0*/  IMAD R15, R15, R26, RZ ;  /* 0x0000001a0f0f7224 */ /* 0x000fe200078e02ff */
[----:B------:R0:W2:Y:S01]  /*165b0*/  @P0 LDG.E.U16 R54, desc[UR6][R82.64] ;  /* 0x0000000652360981 */ /* 0x0000a2000c1e1500 */
[----:B------:R-:W-:-:S03]  /*165c0*/  SEL R11, R5, R90, !P2 ;  /* 0x0000005a050b7207 */ /* 0x000fc60005000000 */
[----:B------:R-:W-:Y:S02]  /*165d0*/  LEA R26, P1, R15, R4, 0x1 ;  /* 0x000000040f1a7211 */ /* 0x000fe400078208ff */
[----:B------:R-:W-:Y:S01]  /*165e0*/  IMAD R11, R11, R17, RZ ;  /* 0x000000110b0b7224 */ /* 0x000fe200078e02ff */
[----:B------:R0:W-:Y:S01]  /*165f0*/  STL [R1+0x168c], R33 ;  /* 0x00168c2101007387 */ /* 0x0001e20000100800 */
[----:B---3--:R-:W-:Y:S01]  /*16600*/  IMAD R10, R10, R18, RZ ;  /* 0x000000120a0a7224 */ /* 0x008fe200078e02ff */
[----:B------:R-:W3:Y:S01]  /*16610*/  LDC R17, c[0x0][0x3b0] ;  /* 0x0000ec00ff117b82 */ /* 0x000ee20000000800 */
[----:B0-----:R-:W-:Y:S02]  /*16620*/  @P0 IMAD.MOV.U32 R82, RZ, RZ, R16 ;  /* 0x000000ffff520224 */ /* 0x001fe400078e0010 */
[----:B------:R-:W-:Y:S01]  /*16630*/  @P0 IMAD.MOV.U32 R83, RZ, RZ, R33 ;  /* 0x000000ffff530224 */ /* 0x000fe200078e0021 */
[----:B------:R-:W-:-:S04]  /*16640*/  LEA.HI.X.SX32 R33, R15, R92, 0x1, P1 ;  /* 0x0000005c0f217211 */ /* 0x000fc800008f0eff */
[----:B------:R0:W2:Y:S01]  /*16650*/  @P0 LDG.E.U16 R62, desc[UR6][R82.64] ;  /* 0x00000006523e0981 */ /* 0x0000a2000c1e1500 */
[C---:B------:R-:W-:Y:S01]  /*16660*/  LEA R15, P1, R11.reuse, R4, 0x1 ;  /* 0x000000040b0f7211 */ /* 0x040fe200078208ff */
[----:B------:R-:W3:Y:S02]  /*16670*/  LDC R16, c[0x0][0x3b0] ;  /* 0x0000ec00ff107b82 */ /* 0x000ee40000000800 */
[----:B------:R1:W-:Y:S01]  /*16680*/  STL [R1+0x1698], R26 ;  /* 0x0016981a01007387 */ /* 0x0003e20000100800 */
[----:B------:R-:W-:Y:S02]  /*16690*/  LEA.HI.X.SX32 R18, R11, R92, 0x1, P1 ;  /* 0x0000005c0b127211 */ /* 0x000fe400008f0eff */
[----:B------:R-:W-:Y:S01]  /*166a0*/  SEL R11, R5, R64, !P2 ;  /* 0x00000040050b7207 */ /* 0x000fe20005000000 */
[----:B0-----:R-:W-:Y:S02]  /*166b0*/  @P0 IMAD.MOV.U32 R82, RZ, RZ, R26 ;  /* 0x000000ffff520224 */ /* 0x001fe400078e001a */
[----:B------:R-:W-:Y:S01]  /*166c0*/  @P0 IMAD.MOV.U32 R83, RZ, RZ, R33 ;  /* 0x000000ffff530224 */ /* 0x000fe200078e0021 */
[----:B------:R-:W-:Y:S01]  /*166d0*/  STL [R1+0x1694], R33 ;  /* 0x0016942101007387 */ /* 0x000fe20000100800 */
[----:B-1----:R-:W-:-:S03]  /*166e0*/  LEA R26, P1, R10, R4, 0x1 ;  /* 0x000000040a1a7211 */ /* 0x002fc600078208ff */
[----:B------:R0:W-:Y:S04]  /*166f0*/  STL [R1+0x16a0], R15 ;  /* 0x0016a00f01007387 */ /* 0x0001e80000100800 */
[----:B------:R1:W2:Y:S04]  /*16700*/  @P0 LDG.E.U16 R70, desc[UR6][R82.64] ;  /* 0x0000000652460981 */ /* 0x0002a8000c1e1500 */
[----:B------:R-:W2:Y:S04]  /*16710*/  LDL.LU R64, [R1+0x20e0] ;  /* 0x0020e00001407983 */ /* 0x000ea80000300800 */
[----:B------:R3:W-:Y:S01]  /*16720*/  STL [R1+0x169c], R18 ;  /* 0x00169c1201007387 */ /* 0x0007e20000100800 */
[----:B-1----:R-:W-:-:S02]  /*16730*/  @P0 IMAD.MOV.U32 R82, RZ, RZ, R15 ;  /* 0x000000ffff520224 */ /* 0x002fc400078e000f */
[----:B0-----:R-:W-:Y:S01]  /*16740*/  IMAD R15, R11, R14, RZ ;  /* 0x0000000e0b0f7224 */ /* 0x001fe200078e02ff */
[----:B------:R0:W-:Y:S01]  /*16750*/  STL [R1+0x16a8], R26 ;  /* 0x0016a81a01007387 */ /* 0x0001e20000100800 */
[----:B------:R-:W-:-:S03]  /*16760*/  SEL R11, R5, R71, !P2 ;  /* 0x00000047050b7207 */ /* 0x000fc60005000000 */
[----:B------:R-:W2:Y:S01]  /*16770*/  LDL.LU R71, [R1+0x20dc] ;  /* 0x0020dc0001477983 */ /* 0x000ea20000300800 */
[----:B------:R-:W-:Y:S01]  /*16780*/  @P0 IMAD.MOV.U32 R83, RZ, RZ, R18 ;  /* 0x000000ffff530224 */ /* 0x000fe200078e0012 */
[----:B------:R-:W-:Y:S01]  /*16790*/  LEA.HI.X.SX32 R33, R10, R92, 0x1, P1 ;  /* 0x0000005c0a217211 */ /* 0x000fe200008f0eff */
[----:B---3--:R-:W-:Y:S01]  /*167a0*/  IMAD R11, R11, R17, RZ ;  /* 0x000000110b0b7224 */ /* 0x008fe200078e02ff */
[----:B------:R-:W-:Y:S01]  /*167b0*/  LEA R10, P1, R15, R4, 0x1 ;  /* 0x000000040f0a7211 */ /* 0x000fe200078208ff */
[----:B------:R-:W1:Y:S01]  /*167c0*/  LDC R18, c[0x0][0x3b0] ;  /* 0x0000ec00ff127b82 */ /* 0x000e620000000800 */
[----:B------:R-:W-:Y:S02]  /*167d0*/  SEL R14, R5, R73, !P2 ;  /* 0x00000049050e7207 */ /* 0x000fe40005000000 */
[----:B------:R-:W-:Y:S01]  /*167e0*/  LEA.HI.X.SX32 R15, R15, R92, 0x1, P1 ;  /* 0x0000005c0f0f7211 */ /* 0x000fe200008f0eff */
[----:B------:R-:W3:Y:S01]  /*167f0*/  LDL.LU R73, [R1+0x20d8] ;  /* 0x0020d80001497983 */ /* 0x000ee20000300800 */
[----:B------:R-:W-:-:S03]  /*16800*/  PRMT R24, RZ, 0x7610, R24 ;  /* 0x00007610ff187816 */ /* 0x000fc60000000018 */
[----:B------:R0:W-:Y:S01]  /*16810*/  STL [R1+0x16a4], R33 ;  /* 0x0016a42101007387 */ /* 0x0001e20000100800 */
[----:B------:R-:W0:Y:S03]  /*16820*/  LDC R17, c[0x0][0x3b0] ;  /* 0x0000ec00ff117b82 */ /* 0x000e260000000800 */
[----:B------:R-:W-:Y:S04]  /*16830*/  STL [R1+0x16b0], R10 ;  /* 0x0016b00a01007387 */ /* 0x000fe80000100800 */
[----:B------:R0:W-:Y:S01]  /*16840*/  STL [R1+0x16ac], R15 ;  /* 0x0016ac0f01007387 */ /* 0x0001e20000100800 */
[----:B------:R-:W-:Y:S02]  /*16850*/  IMAD R14, R14, R16, RZ ;  /* 0x000000100e0e7224 */ /* 0x000fe400078e02ff */
[----:B------:R-:W0:Y:S01]  /*16860*/  LDC R16, c[0x0][0x3b0] ;  /* 0x0000ec00ff107b82 */ /* 0x000e220000000800 */
[----:B------:R-:W-:-:S02]  /*16870*/  PRMT R31, RZ, 0x7610, R31 ;  /* 0x00007610ff1f7816 */ /* 0x000fc4000000001f */
[----:B------:R-:W-:Y:S01]  /*16880*/  PRMT R39, RZ, 0x7610, R39 ;  /* 0x00007610ff277816 */ /* 0x000fe20000000027 */
[----:B------:R-:W-:Y:S01]  /*16890*/  @!P5 IMAD.MOV R7, RZ, RZ, -R7 ;  /* 0x000000ffff07d224 */ /* 0x000fe200078e0a07 */
[----:B------:R-:W-:-:S04]  /*168a0*/  SEL R13, R5, R13, !P2 ;  /* 0x0000000d050d7207 */ /* 0x000fc80005000000 */
[----:B------:R-:W-:Y:S02]  /*168b0*/  SEL R7, R5, R7, !P2 ;  /* 0x0000000705077207 */ /* 0x000fe40005000000 */
[----:B------:R-:W-:Y:S01]  /*168c0*/  PRMT R63, RZ, 0x7610, R63 ;  /* 0x00007610ff3f7816 */ /* 0x000fe2000000003f */
[----:B0-----:R-:W-:Y:S01]  /*168d0*/  IMAD R13, R13, R16, RZ ;  /* 0x000000100d0d7224 */ /* 0x001fe200078e02ff */
[----:B------:R-:W-:Y:S02]  /*168e0*/  PRMT R32, RZ, 0x7610, R32 ;  /* 0x00007610ff207816 */ /* 0x000fe40000000020 */
[----:B------:R-:W-:Y:S02]  /*168f0*/  PRMT R41, RZ, 0x7610, R41 ;  /* 0x00007610ff297816 */ /* 0x000fe40000000029 */
[----:B----4-:R-:W-:-:S06]  /*16900*/  PRMT R80, RZ, 0x7610, R80 ;  /* 0x00007610ff507816 */ /* 0x010fcc0000000050 */
[----:B------:R0:W4:Y:S02]  /*16910*/  @P0 LDG.E.U16 R80, desc[UR6][R82.64] ;  /* 0x0000000652500981 */ /* 0x000124000c1e1500 */
[----:B0-----:R-:W-:Y:S01]  /*16920*/  @P0 IMAD.MOV.U32 R82, RZ, RZ, R26 ;  /* 0x000000ffff520224 */ /* 0x001fe200078e001a */
[----:B------:R-:W-:Y:S01]  /*16930*/  LEA R26, P1, R11, R4, 0x1 ;  /* 0x000000040b1a7211 */ /* 0x000fe200078208ff */
[----:B------:R-:W-:-:S03]  /*16940*/  @P0 IMAD.MOV.U32 R83, RZ, RZ, R33 ;  /* 0x000000ffff530224 */ /* 0x000fc600078e0021 */
[----:B------:R-:W-:Y:S01]  /*16950*/  LEA.HI.X.SX32 R33, R11, R92, 0x1, P1 ;  /* 0x0000005c0b217211 */ /* 0x000fe200008f0eff */
[----:B------:R-:W-:Y:S04]  /*16960*/  STL [R1+0x16b8], R26 ;  /* 0x0016b81a01007387 */ /* 0x000fe80000100800 */
[----:B------:R0:W3:Y:S04]  /*16970*/  @P0 LDG.E.U16 R24, desc[UR6][R82.64] ;  /* 0x0000000652180981 */ /* 0x0000e8000c1e1500 */
[----:B------:R-:W-:Y:S01]  /*16980*/  STL [R1+0x16b4], R33 ;  /* 0x0016b42101007387 */ /* 0x000fe20000100800 */
[----:B0-----:R-:W-:Y:S01]  /*16990*/  @P0 IMAD.MOV.U32 R83, RZ, RZ, R15 ;  /* 0x000000ffff530224 */ /* 0x001fe200078e000f */
[----:B------:R-:W-:-:S02]  /*169a0*/  SEL R15, R5, R74, !P2 ;  /* 0x0000004a050f7207 */ /* 0x000fc40005000000 */
[----:B------:R-:W3:Y:S01]  /*169b0*/  LDL.LU R74, [R1+0x20d4] ;  /* 0x0020d400014a7983 */ /* 0x000ee20000300800 */
[----:B------:R-:W-:Y:S02]  /*169c0*/  @P0 IMAD.MOV.U32 R82, RZ, RZ, R10 ;  /* 0x000000ffff520224 */ /* 0x000fe400078e000a */
[----:B------:R-:W0:Y:S01]  /*169d0*/  LDC R10, c[0x0][0x3b0] ;  /* 0x0000ec00ff0a7b82 */ /* 0x000e220000000800 */
[C---:B------:R-:W-:Y:S02]  /*169e0*/  LEA R11, P1, R14.reuse, R4, 0x1 ;  /* 0x000000040e0b7211 */ /* 0x040fe400078208ff */
[----:B------:R1:W3:Y:S02]  /*169f0*/  @P0 LDG.E.U16 R31, desc[UR6][R82.64] ;  /* 0x00000006521f0981 */ /* 0x0002e4000c1e1500 */
[----:B------:R-:W-:Y:S02]  /*16a00*/  LEA.HI.X.SX32 R14, R14, R92, 0x1, P1 ;  /* 0x0000005c0e0e7211 */ /* 0x000fe400008f0eff */
[----:B------:R-:W-:Y:S01]  /*16a10*/  ISETP.GT.U32.AND P1, PT, R2, R8, PT ;  /* 0x000000080200720c */ /* 0x000fe20003f24070 */
[----:B------:R-:W-:Y:S01]  /*16a20*/  STL [R1+0x16c0], R11 ;  /* 0x0016c00b01007387 */ /* 0x000fe20000100800 */
[----:B-1----:R-:W-:-:S02]  /*16a30*/  @P0 IMAD.MOV.U32 R82, RZ, RZ, R26 ;  /* 0x000000ffff520224 */ /* 0x002fc400078e001a */
[----:B------:R-:W-:Y:S01]  /*16a40*/  @P0 IMAD.MOV.U32 R83, RZ, RZ, R33 ;  /* 0x000000ffff530224 */ /* 0x000fe200078e0021 */
[----:B------:R1:W-:Y:S01]  /*16a50*/  STL [R1+0x16bc], R14 ;  /* 0x0016bc0e01007387 */ /* 0x0003e20000100800 */
[----:B------:R-:W-:-:S03]  /*16a60*/  IMAD R15, R15, R18, RZ ;  /* 0x000000120f0f7224 */ /* 0x000fc600078e02ff */
[----:B------:R1:W3:Y:S04]  /*16a70*/  @P0 LDG.E.U16 R39, desc[UR6][R82.64] ;  /* 0x0000000652270981 */ /* 0x0002e8000c1e1500 */
[----:B------:R-:W-:Y:S02]  /*16a80*/  @!P1 IMAD.IADD R8, R8, 0x1, -R2 ;  /* 0x0000000108089824 */ /* 0x000fe400078e0a02 */
[----:B-1----:R-:W-:Y:S01]  /*16a90*/  @P0 IMAD.MOV.U32 R83, RZ, RZ, R14 ;  /* 0x000000ffff530224 */ /* 0x002fe200078e000e */
[----:B------:R-:W-:Y:S01]  /*16aa0*/  SEL R14, R5, R9, !P2 ;  /* 0x00000009050e7207 */ /* 0x000fe20005000000 */
[----:B------:R-:W-:Y:S01]  /*16ab0*/  @P0 IMAD.MOV.U32 R82, RZ, RZ, R11 ;  /* 0x000000ffff520224 */ /* 0x000fe200078e000b */
[----:B------:R-:W1:Y:S01]  /*16ac0*/  LDC R9, c[0x0][0x3b0] ;  /* 0x0000ec00ff097b82 */ /* 0x000e620000000800 */
[----:B------:R-:W-:-:S02]  /*16ad0*/  LEA R11, P5, R15, R4, 0x1 ;  /* 0x000000040f0b7211 */ /* 0x000fc400078a08ff */
[----:B------:R-:W-:-:S03]  /*16ae0*/  IMAD R14, R14, R17, RZ ;  /* 0x000000110e0e7224 */ /* 0x000fc600078e02ff */
[----:B------:R2:W-:Y:S01]  /*16af0*/  STL [R1+0x16c8], R11 ;  /* 0x0016c80b01007387 */ /* 0x0005e20000100800 */
[----:B------:R-:W-:Y:S01]  /*16b00*/  @P0 IMAD.MOV.U32 R16, RZ, RZ, R11 ;  /* 0x000000ffff100224 */ /* 0x000fe200078e000b */
[----:B------:R-:W-:Y:S01]  /*16b10*/  LEA.HI.X.SX32 R15, R15, R92, 0x1, P5 ;  /* 0x0000005c0f0f7211 */ /* 0x000fe200028f0eff */
[----:B0-----:R-:W-:Y:S02]  /*16b20*/  IMAD R7, R7, R10, RZ ;  /* 0x0000000a07077224 */ /* 0x001fe400078e02ff */
[----:B------:R-:W-:Y:S01]  /*16b30*/  @!P4 IMAD.MOV R8, RZ, RZ, -R8 ;  /* 0x000000ffff08c224 */ /* 0x000fe200078e0a08 */
[-C--:B------:R-:W-:Y:S02]  /*16b40*/  LEA R10, P4, R13, R4.reuse, 0x1 ;  /* 0x000000040d0a7211 */ /* 0x080fe400078808ff */
[C---:B--2---:R-:W-:Y:S01]  /*16b50*/  LEA R11, P1, R14.reuse, R4, 0x1 ;  /* 0x000000040e0b7211 */ /* 0x044fe200078208ff */
[----:B------:R0:W-:Y:S03]  /*16b60*/  STL [R1+0x16c4], R15 ;  /* 0x0016c40f01007387 */ /* 0x0001e60000100800 */
[----:B------:R-:W-:Y:S01]  /*16b70*/  LEA.HI.X.SX32 R14, R14, R92, 0x1, P1 ;  /* 0x0000005c0e0e7211 */ /* 0x000fe200008f0eff */
[----:B------:R-:W-:Y:S01]  /*16b80*/  STL [R1+0x16d0], R11 ;  /* 0x0016d00b01007387 */ /* 0x000fe20000100800 */
[----:B------:R-:W-:-:S03]  /*16b90*/  @P0 IMAD.MOV.U32 R17, RZ, RZ, R15 ;  /* 0x000000ffff110224 */ /* 0x000fc600078e000f */
[----:B------:R-:W-:Y:S01]  /*16ba0*/  STL [R1+0x16d8], R10 ;  /* 0x0016d80a01007387 */ /* 0x000fe20000100800 */
[----:B0-----:R-:W-:-:S03]  /*16bb0*/  @P0 IMAD.MOV.U32 R15, RZ, RZ, R14 ;  /* 0x000000ffff0f0224 */ /* 0x001fc600078e000e */
[----:B------:R0:W-:Y:S01]  /*16bc0*/  STL [R1+0x16cc], R14 ;  /* 0x0016cc0e01007387 */ /* 0x0001e20000100800 */
[----:B------:R-:W-:Y:S02]  /*16bd0*/  SEL R8, R5, R8, !P2 ;  /* 0x0000000805087207 */ /* 0x000fe40005000000 */
[----:B------:R-:W-:Y:S01]  /*16be0*/  LEA.HI.X.SX32 R13, R13, R92, 0x1, P4 ;  /* 0x0000005c0d0d7211 */ /* 0x000fe200020f0eff */
[----:B0-----:R-:W-:Y:S01]  /*16bf0*/  @P0 IMAD.MOV.U32 R14, RZ, RZ, R11 ;  /* 0x000000ffff0e0224 */ /* 0x001fe200078e000b */
[----:B------:R-:W-:-:S03]  /*16c00*/  LEA R11, P1, R7, R4, 0x1 ;  /* 0x00000004070b7211 */ /* 0x000fc600078208ff */
[----:B------:R0:W-:Y:S04]  /*16c10*/  STL [R1+0x16d4], R13 ;  /* 0x0016d40d01007387 */ /* 0x0001e80000100800 */
[----:B------:R2:W3:Y:S01]  /*16c20*/  @P0 LDG.E.U16 R63, desc[UR6][R14.64] ;  /* 0x000000060e3f0981 */ /* 0x0004e2000c1e1500 */
[----:B------:R-:W-:Y:S01]  /*16c30*/  PRMT R71, RZ, 0x7610, R71 ;  /* 0x00007610ff477816 */ /* 0x000fe20000000047 */
[----:B--2---:R-:W-:Y:S02]  /*16c40*/  @P0 IMAD.MOV.U32 R14, RZ, RZ, R10 ;  /* 0x000000ffff0e0224 */ /* 0x004fe400078e000a */
[----:B-1----:R-:W-:Y:S02]  /*16c50*/  IMAD R10, R8, R9, RZ ;  /* 0x00000009080a7224 */ /* 0x002fe400078e02ff */
[----:B------:R-:W-:Y:S01]  /*16c60*/  @P0 IMAD.MOV.U32 R15, RZ, RZ, R13 ;  /* 0x000000ffff0f0224 */ /* 0x000fe200078e000d */
[----:B0-----:R-:W-:-:S02]  /*16c70*/  LEA.HI.X.SX32 R13, R7, R92, 0x1, P1 ;  /* 0x0000005c070d7211 */ /* 0x001fc400008f0eff */
[----:B------:R-:W-:Y:S01]  /*16c80*/  ISETP.GT.U32.AND P1, PT, R2, R6, PT ;  /* 0x000000060200720c */ /* 0x000fe20003f24070 */
[----:B------:R-:W-:Y:S01]  /*16c90*/  VIADD R9, R93, 0x3b ;  /* 0x0000003b5d097836 */ /* 0x000fe20000000000 */
[C---:B------:R-:W-:Y:S01]  /*16ca0*/  LEA R7, P4, R10.reuse, R4, 0x1 ;  /* 0x000000040a077211 */ /* 0x040fe200078808ff */
[----:B------:R0:W-:Y:S03]  /*16cb0*/  STL [R1+0x16e0], R11 ;  /* 0x0016e00b01007387 */ /* 0x0001e60000100800 */
[----:B------:R-:W-:Y:S01]  /*16cc0*/  LEA.HI.X.SX32 R10, R10, R92, 0x1, P4 ;  /* 0x0000005c0a0a7211 */ /* 0x000fe200020f0eff */
[----:B------:R1:W2:Y:S01]  /*16cd0*/  @P0 LDG.E.U16 R71, desc[UR6][R14.64] ;  /* 0x000000060e470981 */ /* 0x0002a2000c1e1500 */
[----:B------:R-:W-:-:S03]  /*16ce0*/  IABS R8, R9 ;  /* 0x0000000900087213 */ /* 0x000fc60000000000 */
[----:B------:R-:W-:Y:S04]  /*16cf0*/  STL [R1+0x16dc], R13 ;  /* 0x0016dc0d01007387 */ /* 0x000fe80000100800 */
[----:B------:R-:W-:Y:S01]  /*16d00*/  STL [R1+0x16e8], R7 ;  /* 0x0016e80701007387 */ /* 0x000fe20000100800 */
[----:B-1----:R-:W-:Y:S01]  /*16d10*/  @P0 MOV R14, R11 ;  /* 0x0000000b000e0202 */ /* 0x002fe20000000f00 */
[----:B0-----:R-:W-:Y:S02]  /*16d20*/  @P0 IMAD.MOV.U32 R11, RZ, RZ, R10 ;  /* 0x000000ffff0b0224 */ /* 0x001fe400078e000a */
[----:B------:R0:W-:Y:S01]  /*16d30*/  STL [R1+0x16e4], R10 ;  /* 0x0016e40a01007387 */ /* 0x0001e20000100800 */
[----:B------:R-:W-:Y:S02]  /*16d40*/  @!P1 IMAD.IADD R6, R6, 0x1, -R2 ;  /* 0x0000000106069824 */ /* 0x000fe400078e0a02 */
[----:B0-----:R-:W-:-:S02]  /*16d50*/  @P0 IMAD.MOV.U32 R10, RZ, RZ, R7 ;  /* 0x000000ffff0a0224 */ /* 0x001fc400078e0007 */
[----:B------:R-:W-:Y:S01]  /*16d60*/  IMAD.HI.U32 R7, R3, R8, RZ ;  /* 0x0000000803077227 */ /* 0x000fe200078e00ff */
[----:B------:R-:W-:Y:S02]  /*16d70*/  ISETP.GT.U32.AND P1, PT, R2, R6, PT ;  /* 0x000000060200720c */ /* 0x000fe40003f24070 */
[----:B------:R0:W2:Y:S01]  /*16d80*/  @P0 LDG.E.U16 R32, desc[UR6][R10.64] ;  /* 0x000000060a200981 */ /* 0x0000a2000c1e1500 */
[----:B------:R-:W-:-:S04]  /*16d90*/  IMAD.MOV R7, RZ, RZ, -R7 ;  /* 0x000000ffff077224 */ /* 0x000fc800078e0a07 */
[----:B------:R-:W-:Y:S02]  /*16da0*/  IMAD R8, R2, R7, R8 ;  /* 0x0000000702087224 */ /* 0x000fe400078e0208 */
[----:B------:R-:W-:Y:S01]  /*16db0*/  VIADD R7, R93, 0x3c ;  /* 0x0000003c5d077836 */ /* 0x000fe20000000000 */
[----:B------:R-:W-:Y:S01]  /*16dc0*/  ISETP.GE.AND P4, PT, R12, RZ, PT ;  /* 0x000000ff0c00720c */ /* 0x000fe20003f86270 */
[----:B0-----:R-:W0:Y:S03]  /*16dd0*/  LDC R11, c[0x0][0x3b0] ;  /* 0x0000ec00ff0b7b82 */ /* 0x001e260000000800 */
[----:B------:R-:W-:Y:S01]  /*16de0*/  IABS R10, R7 ;  /* 0x00000007000a7213 */ /* 0x000fe20000000000 */
[----:B------:R-:W-:-:S04]  /*16df0*/  @!P1 IMAD.IADD R6, R6, 0x1, -R2 ;  /* 0x0000000106069824 */ /* 0x000fc800078e0a02 */
[----:B------:R-:W-:Y:S02]  /*16e00*/  IMAD.MOV.U32 R12, RZ, RZ, R10 ;  /* 0x000000ffff0c7224 */ /* 0x000fe400078e000a */
[----:B------:R-:W-:Y:S01]  /*16e10*/  IMAD.MOV.U32 R10, RZ, RZ, R6 ;  /* 0x000000ffff0a7224 */ /* 0x000fe200078e0006 */
[----:B------:R-:W-:Y:S01]  /*16e20*/  ISETP.GT.U32.AND P1, PT, R2, R8, PT ;  /* 0x000000080200720c */ /* 0x000fe20003f24070 */
[----:B------:R-:W-:-:S04]  /*16e30*/  IMAD.HI.U32 R6, R3, R12, RZ ;  /* 0x0000000c03067227 */ /* 0x000fc800078e00ff */
[----:B------:R-:W-:-:S04]  /*16e40*/  IMAD.MOV R6, RZ, RZ, -R6 ;  /* 0x000000ffff067224 */ /* 0x000fc800078e0a06 */
[----:B------:R-:W-:Y:S02]  /*16e50*/  IMAD R6, R2, R6, R12 ;  /* 0x0000000602067224 */ /* 0x000fe400078e020c */
[----:B------:R-:W-:Y:S01]  /*16e60*/  @!P4 IMAD.MOV R10, RZ, RZ, -R10 ;  /* 0x000000ffff0ac224 */ /* 0x000fe200078e0a0a */
[----:B------:R-:W1:Y:S01]  /*16e70*/  LDC R12, c[0x0][0x3b0] ;  /* 0x0000ec00ff0c7b82 */ /* 0x000e620000000800 */
[----:B------:R-:W-:Y:S01]  /*16e80*/  @!P1 IMAD.IADD R8, R8, 0x1, -R2 ;  /* 0x0000000108089824 */ /* 0x000fe200078e0a02 */
[C---:B------:R-:W-:Y:S02]  /*16e90*/  ISETP.GT.U32.AND P4, PT, R2.reuse, R6, PT ;  /* 0x000000060200720c */ /* 0x040fe40003f84070 */
[----:B------:R-:W-:Y:S02]  /*16ea0*/  SEL R10, R5, R10, !P2 ;  /* 0x0000000a050a7207 */ /* 0x000fe40005000000 */
[----:B------:R-:W-:-:S03]  /*16eb0*/  ISETP.GT.U32.AND P5, PT, R2, R8, PT ;  /* 0x000000080200720c */ /* 0x000fc60003fa4070 */
[----:B0-----:R-:W-:-:S05]  /*16ec0*/  IMAD R11, R10, R11, RZ ;  /* 0x0000000b0a0b7224 */ /* 0x001fca00078e02ff */
[----:B------:R-:W-:Y:S01]  /*16ed0*/  LEA R10, P1, R11, R4, 0x1 ;  /* 0x000000040b0a7211 */ /* 0x000fe200078208ff */
[----:B------:R-:W-:-:S03]  /*16ee0*/  @!P4 IMAD.IADD R6, R6, 0x1, -R2 ;  /* 0x000000010606c824 */ /* 0x000fc600078e0a02 */
[----:B------:R-:W-:Y:S01]  /*16ef0*/  LEA.HI.X.SX32 R11, R11, R92, 0x1, P1 ;  /* 0x0000005c0b0b7211 */ /* 0x000fe200008f0eff */
[----:B------:R-:W-:Y:S01]  /*16f00*/  @!P5 IMAD.IADD R8, R8, 0x1, -R2 ;  /* 0x000000010808d824 */ /* 0x000fe200078e0a02 */
[----:B------:R-:W-:Y:S02]  /*16f10*/  ISETP.GE.AND P1, PT, R9, RZ, PT ;  /* 0x000000ff0900720c */ /* 0x000fe40003f26270 */
[----:B------:R-:W-:Y:S01]  /*16f20*/  ISETP.GT.U32.AND P4, PT, R2, R6, PT ;  /* 0x000000060200720c */ /* 0x000fe20003f84070 */
[----:B------:R0:W-:Y:S01]  /*16f30*/  STL [R1+0x16f0], R10 ;  /* 0x0016f00a01007387 */ /* 0x0001e20000100800 */
[----:B------:R-:W-:Y:S02]  /*16f40*/  ISETP.GE.AND P5, PT, R7, RZ, PT ;  /* 0x000000ff0700720c */ /* 0x000fe40003fa6270 */
[----:B------:R-:W4:Y:S01]  /*16f50*/  LDC R7, c[0x0][0x3b0] ;  /* 0x0000ec00ff077b82 */ /* 0x000f220000000800 */
[----:B------:R0:W2:Y:S02]  /*16f60*/  @P0 LDG.E.U16 R41, desc[UR6][R10.64] ;  /* 0x000000060a290981 */ /* 0x0000a4000c1e1500 */
[----:B0-----:R-:W-:-:S06]  /*16f70*/  VIADD R10, R93, 0x3d ;  /* 0x0000003d5d0a7836 */ /* 0x001fcc0000000000 */
[----:B------:R-:W-:Y:S02]  /*16f80*/  @!P4 IMAD.IADD R6, R6, 0x1, -R2 ;  /* 0x000000010606c824 */ /* 0x000fe400078e0a02 */
[----:B------:R-:W-:Y:S01]  /*16f90*/  @!P1 IMAD.MOV R8, RZ, RZ, -R8 ;  /* 0x000000ffff089224 */ /* 0x000fe200078e0a08 */
[----:B------:R-:W-:Y:S01]  /*16fa0*/  IABS R9, R10 ;  /* 0x0000000a00097213 */ /* 0x000fe20000000000 */
[----:B------:R0:W-:Y:S01]  /*16fb0*/  STL [R1+0x16ec], R11 ;  /* 0x0016ec0b01007387 */ /* 0x0001e20000100800 */
[----:B------:R-:W-:-:S03]  /*16fc0*/  @!P5 IMAD.MOV R6, RZ, RZ, -R6 ;  /* 0x000000ffff06d224 */ /* 0x000fc600078e0a06 */
[----:B0-----:R-:W-:Y:S01]  /*16fd0*/  IMAD.MOV.U32 R11, RZ, RZ, R9 ;  /* 0x000000ffff0b7224 */ /* 0x001fe200078e0009 */
[C---:B------:R-:W-:Y:S02]  /*16fe0*/  SEL R9, R5.reuse, R8, !P2 ;  /* 0x0000000805097207 */ /* 0x040fe40005000000 */
[----:B------:R-:W-:Y:S01]  /*16ff0*/  SEL R6, R5, R6, !P2 ;  /* 0x0000000605067207 */ /* 0x000fe20005000000 */
[----:B------:R-:W-:-:S04]  /*17000*/  IMAD.HI.U32 R8, R3, R11, RZ ;  /* 0x0000000b03087227 */ /* 0x000fc800078e00ff */
[----:B-1----:R-:W-:Y:S02]  /*17010*/  IMAD R9, R9, R12, RZ ;  /* 0x0000000c09097224 */ /* 0x002fe400078e02ff */
[----:B------:R-:W-:Y:S02]  /*17020*/  IMAD.MOV R8, RZ, RZ, -R8 ;  /* 0x000000ffff087224 */ /* 0x000fe400078e0a08 */
[----:B----4-:R-:W-:Y:S01]  /*17030*/  IMAD R7, R6, R7, RZ ;  /* 0x0000000706077224 */ /* 0x010fe200078e02ff */
[----:B------:R-:W-:Y:S01]  /*17040*/  LEA R6, P1, R9, R4, 0x1 ;  /* 0x0000000409067211 */ /* 0x000fe200078208ff */
[----:B------:R-:W-:-:S04]  /*17050*/  IMAD R8, R2, R8, R11 ;  /* 0x0000000802087224 */ /* 0x000fc800078e020b */
[----:B------:R0:W-:Y:S01]  /*17060*/  STL [R1+0x16f8], R6 ;  /* 0x0016f80601007387 */ /* 0x0001e20000100800 */
[----:B------:R-:W-:Y:S01]  /*17070*/  @P0 IMAD.MOV.U32 R12, RZ, RZ, R6 ;  /* 0x000000ffff0c0224 */ /* 0x000fe200078e0006 */
[----:B------:R-:W-:Y:S02]  /*17080*/  LEA.HI.X.SX32 R9, R9, R92, 0x1, P1 ;  /* 0x0000005c09097211 */ /* 0x000fe400008f0eff */
[----:B------:R-:W-:Y:S02]  /*17090*/  ISETP.GT.U32.AND P1, PT, R2, R8, PT ;  /* 0x000000080200720c */ /* 0x000fe40003f24070 */
[----:B------:R-:W-:Y:S02]  /*170a0*/  PRMT R57, RZ, 0x7610, R57 ;  /* 0x00007610ff397816 */ /* 0x000fe40000000039 */
[----:B0-----:R-:W-:-:S04]  /*170b0*/  LEA R6, P4, R7, R4, 0x1 ;  /* 0x0000000407067211 */ /* 0x001fc800078808ff */
[----:B------:R-:W-:Y:S01]  /*170c0*/  LEA.HI.X.SX32 R7, R7, R92, 0x1, P4 ;  /* 0x0000005c07077211 */ /* 0x000fe200020f0eff */
[----:B------:R-:W-:Y:S04]  /*170d0*/  STL [R1+0x16f4], R9 ;  /* 0x0016f40901007387 */ /* 0x000fe80000100800 */
[----:B------:R0:W-:Y:S04]  /*170e0*/  STL [R1+0x1700], R6 ;  /* 0x0017000601007387 */ /* 0x0001e80000100800 */
[----:B------:R0:W4:Y:S01]  /*170f0*/  @P0 LDG.E.U16 R57, desc[UR6][R6.64] ;  /* 0x0000000606390981 */ /* 0x000122000c1e1500 */
[----:B------:R-:W-:-:S03]  /*17100*/  @!P1 IMAD.IADD R8, R8, 0x1, -R2 ;  /* 0x0000000108089824 */ /* 0x000fc600078e0a02 */
[----:B------:R1:W-:Y:S01]  /*17110*/  STL [R1+0x16fc], R7 ;  /* 0x0016fc0701007387 */ /* 0x0003e20000100800 */
[----:B0-----:R-:W-:Y:S02]  /*17120*/  VIADD R6, R93, 0x3f ;  /* 0x0000003f5d067836 */ /* 0x001fe40000000000 */
[----:B------:R-:W-:-:S03]  /*17130*/  @P0 IMAD.MOV.U32 R15, RZ, RZ, R13 ;  /* 0x000000ffff0f0224 */ /* 0x000fc600078e000d */
[----:B-1----:R-:W-:Y:S01]  /*17140*/  IABS R7, R6 ;  /* 0x0000000600077213 */ /* 0x002fe20000000000 */
[----:B------:R-:W-:Y:S01]  /*17150*/  @P0 IMAD.MOV.U32 R13, RZ, RZ, R9 ;  /* 0x000000ffff0d0224 */ /* 0x000fe200078e0009 */
[----:B------:R-:W-:-:S03]  /*17160*/  ISETP.GT.U32.AND P1, PT, R2, R8, PT ;  /* 0x000000080200720c */ /* 0x000fc60003f24070 */
[----:B------:R-:W-:Y:S01]  /*17170*/  IMAD.MOV.U32 R9, RZ, RZ, R7 ;  /* 0x000000ffff097224 */ /* 0x000fe200078e0007 */
[----:B------:R-:W-:-:S03]  /*17180*/  PRMT R25, RZ, 0x7610, R25 ;  /* 0x00007610ff197816 */ /* 0x000fc60000000019 */
[----:B------:R-:W-:Y:S01]  /*17190*/  IMAD.HI.U32 R7, R3, R9, RZ ;  /* 0x0000000903077227 */ /* 0x000fe200078e00ff */
[----:B------:R-:W-:Y:S02]  /*171a0*/  ISETP.GE.AND P4, PT, R10, RZ, PT ;  /* 0x000000ff0a00720c */ /* 0x000fe40003f86270 */
[----:B------:R0:W2:Y:S01]  /*171b0*/  @P0 LDG.E.U16 R25, desc[UR6][R14.64] ;  /* 0x000000060e190981 */ /* 0x0000a2000c1e1500 */
[----:B------:R-:W-:Y:S01]  /*171c0*/  IMAD.MOV R7, RZ, RZ, -R7 ;  /* 0x000000ffff077224 */ /* 0x000fe200078e0a07 */
[----:B------:R-:W-:Y:S01]  /*171d0*/  PRMT R48, RZ, 0x7610, R48 ;  /* 0x00007610ff307816 */ /* 0x000fe20000000030 */
[----:B------:R-:W-:Y:S02]  /*171e0*/  @!P1 IMAD.IADD R8, R8, 0x1, -R2 ;  /* 0x0000000108089824 */ /* 0x000fe400078e0a02 */
[----:B------:R-:W-:Y:S02]  /*171f0*/  IMAD R7, R2, R7, R9 ;  /* 0x0000000702077224 */ /* 0x000fe400078e0209 */
[----:B------:R-:W-:Y:S01]  /*17200*/  VIADD R9, R93, 0x37 ;  /* 0x000000375d097836 */ /* 0x000fe20000000000 */
[----:B------:R1:W2:Y:S01]  /*17210*/  @P0 LDG.E.U16 R48, desc[UR6][R12.64] ;  /* 0x000000060c300981 */ /* 0x0002a2000c1e1500 */
[----:B0-----:R-:W0:Y:S01]  /*17220*/  LDC R14, c[0x0][0x3b0] ;  /* 0x0000ec00ff0e7b82 */ /* 0x001e220000000800 */
[----:B------:R-:W-:-:S02]  /*17230*/  IMAD.MOV.U32 R10, RZ, RZ, R8 ;  /* 0x000000ffff0a7224 */ /* 0x000fc400078e0008 */
[----:B------:R-:W-:Y:S01]  /*17240*/  VIADD R8, R93, 0x3e ;  /* 0x0000003e5d087836 */ /* 0x000fe20000000000 */
[----:B-1----:R-:W-:Y:S02]  /*17250*/  IABS R12, R9 ;  /* 0x00000009000c7213 */ /* 0x002fe40000000000 */
[----:B------:R-:W-:-:S03]  /*17260*/  @!P4 IADD3 R10, PT, PT, -R10, RZ, RZ ;  /* 0x000000ff0a0ac210 */ /* 0x000fc60007ffe1ff */
[----:B------:R-:W-:Y:S01]  /*17270*/  IMAD.MOV.U32 R13, RZ, RZ, R12 ;  /* 0x000000ffff0d7224 */ /* 0x000fe200078e000c */
[----:B------:R-:W-:Y:S02]  /*17280*/  SEL R12, R5, R10, !P2 ;  /* 0x0000000a050c7207 */ /* 0x000fe40005000000 */
[----:B------:R-:W-:Y:S01]  /*17290*/  IABS R11, R8 ;  /* 0x00000008000b7213 */ /* 0x000fe20000000000 */
[----:B------:R-:W-:-:S04]  /*172a0*/  IMAD.HI.U32 R10, R3, R13, RZ ;  /* 0x0000000d030a7227 */ /* 0x000fc800078e00ff */
[----:B------:R-:W-:Y:S02]  /*172b0*/  IMAD.MOV R10, RZ, RZ, -R10 ;  /* 0x000000ffff0a7224 */ /* 0x000fe400078e0a0a */
[----:B------:R-:W-:-:S04]  /*172c0*/  IMAD.HI.U32 R3, R3, R11, RZ ;  /* 0x0000000b03037227 */ /* 0x000fc800078e00ff */
[----:B------:R-:W-:Y:S02]  /*172d0*/  IMAD R10, R2, R10, R13 ;  /* 0x0000000a020a7224 */ /* 0x000fe400078e020d */
[----:B0-----:R-:W-:Y:S02]  /*172e0*/  IMAD R12, R12, R14, RZ ;  /* 0x0000000e0c0c7224 */ /* 0x001fe400078e02ff */
[----:B------:R-:W-:Y:S01]  /*172f0*/  IMAD.MOV R3, RZ, RZ, -R3 ;  /* 0x000000ffff037224 */ /* 0x000fe200078e0a03 */
[C---:B------:R-:W-:Y:S02]  /*17300*/  ISETP.GT.U32.AND P4, PT, R2.reuse, R7, PT ;  /* 0x000000070200720c */ /* 0x040fe40003f84070 */
[C---:B------:R-:W-:Y:S01]  /*17310*/  ISETP.GT.U32.AND P5, PT, R2.reuse, R10, PT ;  /* 0x0000000a0200720c */ /* 0x040fe20003fa4070 */
[----:B------:R-:W-:Y:S01]  /*17320*/  IMAD R3, R2, R3, R11 ;  /* 0x0000000302037224 */ /* 0x000fe200078e020b */
[----:B------:R-:W-:-:S04]  /*17330*/  LEA R11, P1, R12, R4, 0x1 ;  /* 0x000000040c0b7211 */ /* 0x000fc800078208ff */
[----:B------:R-:W-:Y:S02]  /*17340*/  LEA.HI.X.SX32 R12, R12, R92, 0x1, P1 ;  /* 0x0000005c0c0c7211 */ /* 0x000fe400008f0eff */
[----:B------:R-:W-:-:S03]  /*17350*/  ISETP.GT.U32.AND P1, PT, R2, R3, PT ;  /* 0x000000030200720c */ /* 0x000fc60003f24070 */
[--C-:B------:R-:W-:Y:S02]  /*17360*/  @!P4 IMAD.IADD R7, R7, 0x1, -R2.reuse ;  /* 0x000000010707c824 */ /* 0x100fe400078e0a02 */
[----:B------:R-:W-:-:S03]  /*17370*/  @!P5 IMAD.IADD R10, R10, 0x1, -R2 ;  /* 0x000000010a0ad824 */ /* 0x000fc600078e0a02 */
[C---:B------:R-:W-:Y:S02]  /*17380*/  ISETP.GT.U32.AND P5, PT, R2.reuse, R7, PT ;  /* 0x000000070200720c */ /* 0x040fe40003fa4070 */
[----:B------:R-:W-:-:S03]  /*17390*/  ISETP.GT.U32.AND P4, PT, R2, R10, PT ;  /* 0x0000000a0200720c */ /* 0x000fc60003f84070 */
[----:B------:R-:W-:-:S05]  /*173a0*/  @!P1 IMAD.IADD R3, R3, 0x1, -R2 ;  /* 0x0000000103039824 */ /* 0x000fca00078e0a02 */
[----:B------:R-:W-:-:S03]  /*173b0*/  ISETP.GT.U32.AND P1, PT, R2, R3, PT ;  /* 0x000000030200720c */ /* 0x000fc60003f24070 */
[--C-:B------:R-:W-:Y:S01]  /*173c0*/  @!P5 IMAD.IADD R7, R7, 0x1, -R2.reuse ;  /* 0x000000010707d824 */ /* 0x100fe200078e0a02 */
[----:B------:R-:W-:Y:S01]  /*173d0*/  ISETP.GE.AND P5, PT, R9, RZ, PT ;  /* 0x000000ff0900720c */ /* 0x000fe20003fa6270 */
[--C-:B------:R-:W-:Y:S01]  /*173e0*/  @!P4 IMAD.IADD R10, R10, 0x1, -R2.reuse ;  /* 0x000000010a0ac824 */ /* 0x100fe200078e0a02 */
[----:B------:R-:W-:Y:S01]  /*173f0*/  ISETP.GE.AND P4, PT, R8, RZ, PT ;  /* 0x000000ff0800720c */ /* 0x000fe20003f86270 */
[----:B------:R-:W0:Y:S06]  /*17400*/  LDC R9, c[0x0][0x3b0] ;  /* 0x0000ec00ff097b82 */ /* 0x000e2c0000000800 */
[----:B------:R-:W-:Y:S01]  /*17410*/  @!P1 IMAD.IADD R3, R3, 0x1, -R2 ;  /* 0x0000000103039824 */ /* 0x000fe200078e0a02 */
[----:B------:R-:W-:-:S02]  /*17420*/  ISETP.GE.AND P1, PT, R6, RZ, PT ;  /* 0x000000ff0600720c */ /* 0x000fc40003f26270 */
[----:B------:R-:W1:Y:S01]  /*17430*/  LDC R6, c[0x0][0x3b0] ;  /* 0x0000ec00ff067b82 */ /* 0x000e620000000800 */
[----:B------:R-:W-:Y:S02]  /*17440*/  IMAD.MOV.U32 R2, RZ, RZ, R3 ;  /* 0x000000ffff027224 */ /* 0x000fe400078e0003 */
[----:B------:R-:W-:Y:S02]  /*17450*/  IMAD.MOV.U32 R3, RZ, RZ, R7 ;  /* 0x000000ffff037224 */ /* 0x000fe400078e0007 */
[----:B------:R-:W-:-:S03]  /*17460*/  @!P4 IMAD.MOV R2, RZ, RZ, -R2 ;  /* 0x000000ffff02c224 */ /* 0x000fc600078e0a02 */
[----:B------:R-:W3:Y:S02]  /*17470*/  LDC R7, c[0x0][0x3b0] ;  /* 0x0000ec00ff077b82 */ /* 0x000ee40000000800 */
[C---:B------:R-:W-:Y:S01]  /*17480*/  SEL R8, R5.reuse, R2, !P2 ;  /* 0x0000000205087207 */ /* 0x040fe20005000000 */
[----:B------:R-:W-:Y:S01]  /*17490*/  IMAD.MOV.U32 R2, RZ, RZ, R10 ;  /* 0x000000ffff027224 */ /* 0x000fe200078e000a */
[----:B------:R-:W1:Y:S01]  /*174a0*/  S2R R90, SR_TID.X ;  /* 0x00000000005a7919 */ /* 0x000e620000002100 */
[----:B------:R-:W-:Y:S02]  /*174b0*/  @!P1 IMAD.MOV R3, RZ, RZ, -R3 ;  /* 0x000000ffff039224 */ /* 0x000fe400078e0a03 */
[----:B------:R-:W-:Y:S02]  /*174c0*/  @!P5 IMAD.MOV R2, RZ, RZ, -R2 ;  /* 0x000000ffff02d224 */ /* 0x000fe400078e0a02 */
[----:B0-----:R-:W-:Y:S01]  /*174d0*/  IMAD R8, R8, R9, RZ ;  /* 0x0000000908087224 */ /* 0x001fe200078e02ff */
[----:B------:R-:W-:-:S02]  /*174e0*/  SEL R3, R5, R3, !P2 ;  /* 0x0000000305037207 */ /* 0x000fc40005000000 */
[----:B------:R-:W-:Y:S02]  /*174f0*/  SEL R5, R5, R2, !P2 ;  /* 0x0000000205057207 */ /* 0x000fe40005000000 */
[C---:B------:R-:W-:Y:S01]  /*17500*/  LEA R2, P1, R8.reuse, R4, 0x1 ;  /* 0x0000000408027211 */ /* 0x040fe200078208ff */
[----:B-1----:R-:W-:Y:S01]  /*17510*/  IMAD R6, R3, R6, RZ ;  /* 0x0000000603067224 */ /* 0x002fe200078e02ff */
[----:B---3--:R-:W-:Y:S02]  /*17520*/  PRMT R73, RZ, 0x7610, R73 ;  /* 0x00007610ff497816 */ /* 0x008fe40000000049 */
[----:B------:R-:W-:Y:S01]  /*17530*/  LEA.HI.X.SX32 R3, R8, R92, 0x1, P1 ;  /* 0x0000005c08037211 */ /* 0x000fe200008f0eff */
[----:B------:R-:W-:Y:S04]  /*17540*/  STL [R1+0x1520], R11 ;  /* 0x0015200b01007387 */ /* 0x000fe80000100800 */
[----:B------:R-:W-:Y:S01]  /*17550*/  STL [R1+0x151c], R12 ;  /* 0x00151c0c01007387 */ /* 0x000fe20000100800 */
[----:B------:R-:W-:-:S03]  /*17560*/  IMAD R5, R5, R7, RZ ;  /* 0x0000000705057224 */ /* 0x000fc600078e02ff */
[----:B------:R-:W3:Y:S04]  /*17570*/  LDL R8, [R1+0x14a4] ;  /* 0x0014a40001087983 */ /* 0x000ee80000100800 */
[----:B------:R0:W-:Y:S04]  /*17580*/  STL [R1+0x1510], R2 ;  /* 0x0015100201007387 */ /* 0x0001e80000100800 */
[----:B------:R0:W2:Y:S01]  /*17590*/  @P0 LDG.E.U16 R73, desc[UR6][R2.64] ;  /* 0x0000000602490981 */ /* 0x0000a2000c1e1500 */
[----:B------:R-:W-:-:S03]  /*175a0*/  PRMT R74, RZ, 0x7610, R74 ;  /* 0x00007610ff4a7816 */ /* 0x000fc6000000004a */
[----:B------:R1:W-:Y:S01]  /*175b0*/  STL [R1+0x150c], R3 ;  /* 0x00150c0301007387 */ /* 0x0003e20000100800 */
[----:B0-----:R-:W-:-:S04]  /*175c0*/  LEA R2, P1, R6, R4, 0x1 ;  /* 0x0000000406027211 */ /* 0x001fc800078208ff */
[----:B-1----:R-:W-:Y:S02]  /*175d0*/  LEA.HI.X.SX32 R3, R6, R92, 0x1, P1 ;  /* 0x0000005c06037211 */ /* 0x002fe400008f0eff */
[----:B------:R-:W-:Y:S01]  /*175e0*/  LEA R4, P1, R5, R4, 0x1 ;  /* 0x0000000405047211 */ /* 0x000fe200078208ff */
[----:B------:R-:W-:Y:S01]  /*175f0*/  @P0 IMAD.MOV.U32 R13, RZ, RZ, R12 ;  /* 0x000000ffff0d0224 */ /* 0x000fe200078e000c */
[----:B------:R-:W-:Y:S01]  /*17600*/  PRMT R64, RZ, 0x7610, R64 ;  /* 0x00007610ff407816 */ /* 0x000fe20000000040 */
[----:B------:R0:W-:Y:S01]  /*17610*/  STL [R1+0x1518], R2 ;  /* 0x0015180201007387 */ /* 0x0001e20000100800 */
[----:B------:R-:W-:-:S03]  /*17620*/  @P0 IMAD.MOV.U32 R12, RZ, RZ, R11 ;  /* 0x000000ffff0c0224 */ /* 0x000fc600078e000b */
[----:B------:R0:W2:Y:S01]  /*17630*/  @P0 LDG.E.U16 R74, desc[UR6][R2.64] ;  /* 0x00000006024a0981 */ /* 0x0000a2000c1e1500 */
[----:B------:R-:W-:-:S03]  /*17640*/  PRMT R47, RZ, 0x7610, R47 ;  /* 0x00007610ff2f7816 */ /* 0x000fc6000000002f */
[----:B------:R1:W-:Y:S04]  /*17650*/  STL [R1+0x1514], R3 ;  /* 0x0015140301007387 */ /* 0x0003e80000100800 */
[----:B------:R1:W2:Y:S01]  /*17660*/  @P0 LDG.E.U16 R64, desc[UR6][R12.64] ;  /* 0x000000060c400981 */ /* 0x0002a2000c1e1500 */
[----:B0-----:R-:W-:-:S03]  /*17670*/  LEA.HI.X.SX32 R2, R5, R92, 0x1, P1 ;  /* 0x0000005c05027211 */ /* 0x001fc600008f0eff */
[----:B------:R-:W-:Y:S04]  /*17680*/  STL [R1+0x1508], R4 ;  /* 0x0015080401007387 */ /* 0x000fe80000100800 */
[----:B------:R0:W-:Y:S01]  /*17690*/  STL [R1+0x1504], R2 ;  /* 0x0015040201007387 */ /* 0x0001e20000100800 */
[----:B-1----:R-:W-:-:S03]  /*176a0*/  IMAD.SHL.U32 R13, R90, 0x2, RZ ;  /* 0x000000025a0d7824 */ /* 0x002fc600078e00ff */
[----:B------:R-:W2:Y:S01]  /*176b0*/  LDL.LU R15, [R1+0x13ac] ;  /* 0x0013ac00010f7983 */ /* 0x000ea20000300800 */
[----:B------:R-:W-:Y:S01]  /*176c0*/  PRMT R92, RZ, 0x7610, R92 ;  /* 0x00007610ff5c7816 */ /* 0x000fe2000000005c */
[----:B------:R-:W-:Y:S02]  /*176d0*/  @P0 IMAD.MOV.U32 R3, RZ, RZ, R2 ;  /* 0x000000ffff030224 */ /* 0x000fe400078e0002 */
[----:B------:R-:W4:Y:S01]  /*176e0*/  LDL.LU R11, [R1+0x13a8] ;  /* 0x0013a800010b7983 */ /* 0x000f220000300800 */
[----:B------:R-:W-:Y:S01]  /*176f0*/  LOP3.LUT R12, R90, 0x40, RZ, 0xc0, !PT ;  /* 0x000000405a0c7812 */ /* 0x000fe200078ec0ff */
[----:B0-----:R-:W-:Y:S02]  /*17700*/  @P0 IMAD.MOV.U32 R2, RZ, RZ, R4 ;  /* 0x000000ffff020224 */ /* 0x001fe400078e0004 */
[----:B------:R-:W4:Y:S01]  /*17710*/  LDL.LU R10, [R1+0x13a4] ;  /* 0x0013a400010a7983 */ /* 0x000f220000300800 */
[----:B------:R-:W-:-:S03]  /*17720*/  LOP3.LUT R13, R13, 0x7e, RZ, 0xc0, !PT ;  /* 0x0000007e0d0d7812 */ /* 0x000fc600078ec0ff */
[----:B------:R-:W4:Y:S04]  /*17730*/  @P0 LDG.E.U16 R47, desc[UR6][R82.64] ;  /* 0x00000006522f0981 */ /* 0x000f28000c1e1500 */
[----:B------:R-:W4:Y:S04]  /*17740*/  LDL.LU R14, [R1+0x13a0] ;  /* 0x0013a000010e7983 */ /* 0x000f280000300800 */
[----:B------:R0:W4:Y:S04]  /*17750*/  @P0 LDG.E.U16 R92, desc[UR6][R2.64] ;  /* 0x00000006025c0981 */ /* 0x000128000c1e1500 */
[----:B------:R-:W4:Y:S04]  /*17760*/  LDL.LU R83, [R1+0x139c] ;  /* 0x00139c0001537983 */ /* 0x000f280000300800 */
[----:B------:R-:W4:Y:S04]  /*17770*/  LDL.LU R82, [R1+0x1398] ;  /* 0x0013980001527983 */ /* 0x000f280000300800 */
[----:B------:R-:W4:Y:S01]  /*17780*/  LDL.LU R85, [R1+0x1394] ;  /* 0x0013940001557983 */ /* 0x000f220000300800 */
[----:B0-----:R-:W-:-:S03]  /*17790*/  IMAD R2, R12, 0x80, R13 ;  /* 0x000000800c027824 */ /* 0x001fc600078e020d */
[----:B------:R-:W4:Y:S04]  /*177a0*/  LDL.LU R84, [R1+0x1390] ;  /* 0x0013900001547983 */ /* 0x000f280000300800 */
[----:B------:R-:W4:Y:S04]  /*177b0*/  LDL.LU R87, [R1+0x138c] ;  /* 0x00138c0001577983 */ /* 0x000f280000300800 */
[----:B------:R-:W4:Y:S04]  /*177c0*/  LDL.LU R86, [R1+0x1388] ;  /* 0x0013880001567983 */ /* 0x000f280000300800 */
[----:B------:R-:W4:Y:S04]  /*177d0*/  LDL.LU R89, [R1+0x1384] ;  /* 0x0013840001597983 */ /* 0x000f280000300800 */
[----:B------:R-:W4:Y:S01]  /*177e0*/  LDL.LU R12, [R1+0x1380] ;  /* 0x00138000010c7983 */ /* 0x000f220000300800 */
[----:B------:R-:W-:-:S02]  /*177f0*/  LOP3.LUT R65, R0, 0x60, RZ, 0x3c, !PT ;  /* 0x0000006000417812 */ /* 0x000fc400078e3cff */
[----:B------:R-:W-:Y:S01]  /*17800*/  PRMT R55, RZ, 0x7610, R55 ;  /* 0x00007610ff377816 */ /* 0x000fe20000000037 */
[----:B------:R-:W4:Y:S01]  /*17810*/  LDL.LU R88, [R1+0x137c] ;  /* 0x00137c0001587983 */ /* 0x000f220000300800 */
[----:B------:R-:W-:-:S04]  /*17820*/  SHF.R.U32.HI R90, RZ, 0x5, R90 ;  /* 0x00000005ff5a7819 */ /* 0x000fc8000001165a */
[----:B------:R-:W4:Y:S01]  /*17830*/  @P0 LDG.E.U16 R55, desc[UR6][R16.64] ;  /* 0x0000000610370981 */ /* 0x000f22000c1e1500 */
[----:B------:R-:W-:-:S03]  /*17840*/  ISETP.NE.U32.AND P0, PT, R90, RZ, PT ;  /* 0x000000ff5a00720c */ /* 0x000fc60003f05070 */
[----:B------:R-:W4:Y:S04]  /*17850*/  LDL.LU R90, [R1+0x1378] ;  /* 0x00137800015a7983 */ /* 0x000f280000300800 */
[----:B------:R-:W4:Y:S01]  /*17860*/  LDL.LU R13, [R1+0x1374] ;  /* 0x00137400010d7983 */ /* 0x000f220000300800 */
[----:B---3--:R-:W-:-:S05]  /*17870*/  VIADD R3, R8, 0x20000 ;  /* 0x0002000008037836 */ /* 0x008fca0000000000 */
[----:B------:R-:W-:Y:S01]  /*17880*/  SHF.R.U32.HI R4, RZ, 0x4, R3 ;  /* 0x00000004ff047819 */ /* 0x000fe20000011603 */
[----:B------:R-:W-:-:S03]  /*17890*/  VIADD R3, R8, 0x44000 ;  /* 0x0004400008037836 */ /* 0x000fc60000000000 */
[----:B------:R-:W-:Y:S02]  /*178a0*/  SGXT.U32 R5, R4, 0xe ;  /* 0x0000000e0405781a */ /* 0x000fe40000000000 */
[----:B------:R-:W-:-:S04]  /*178b0*/  SHF.R.U32.HI R3, RZ, 0x4, R3 ;  /* 0x00000004ff037819 */ /* 0x000fc80000011603 */
[----:B------:R-:W-:Y:S02]  /*178c0*/  SGXT.U32 R4, R3, 0xe ;  /* 0x0000000e0304781a */ /* 0x000fe40000000000 */
[----:B------:R-:W-:-:S04]  /*178d0*/  IADD3 R3, P1, PT, R5, 0x4000080, RZ ;  /* 0x0400008005037810 */ /* 0x000fc80007f3e0ff */
[----:B------:R-:W-:Y:S02]  /*178e0*/  R2UR UR8, R3 ;  /* 0x00000000030872ca */ /* 0x000fe400000e0000 */
[----:B------:R-:W-:Y:S01]  /*178f0*/  IADD3 R3, P2, PT, R4, 0x2, RZ ;  /* 0x0000000204037810 */ /* 0x000fe20007f5e0ff */
[----:B------:R0:W-:Y:S03]  /*17900*/  STL [R1+0xecc], R5 ;  /* 0x000ecc0501007387 */ /* 0x0001e60000100800 */
[----:B------:R-:W-:Y:S01]  /*17910*/  R2UR UR10, R3 ;  /* 0x00000000030a72ca */ /* 0x000fe200000e0000 */
[----:B------:R-:W-:Y:S01]  /*17920*/  IMAD.MOV.U32 R3, RZ, RZ, RZ ;  /* 0x000000ffff037224 */ /* 0x000fe200078e00ff */
[----:B------:R1:W-:Y:S01]  /*17930*/  STL [R1+0xec8], R4 ;  /* 0x000ec80401007387 */ /* 0x0003e20000100800 */
[----:B0-----:R-:W-:-:S03]  /*17940*/  IMAD.MOV.U32 R5, RZ, RZ, RZ ;  /* 0x000000ffff057224 */ /* 0x001fc600078e00ff */
[----:B--2---:R-:W-:Y:S04]  /*17950*/  STS.U16 [R65+UR76+0x9300], R15 ;  /* 0x0093000f41007988 */ /* 0x004fe8000800044c */
        /* <DEDUP_REMOVED lines=10> */
[----:B------:R0:W-:Y:S01]  /*17a00*/  STS.U16 [R65+UR76+0x1f00], R12 ;  /* 0x001f000c41007988 */ /* 0x0001e2000800044c */
[----:B-1----:R-:W-:-:S02]  /*17a10*/  IADD3.X R4, PT, PT, R3, 0x40004040, RZ, P1, !PT ;  /* 0x4000404003047810 */ /* 0x002fc40000ffe4ff */
[----:B------:R-:W-:Y:S01]  /*17a20*/  IADD3.X R3, PT, PT, R5, 0x40004040, RZ, P2, !PT ;  /* 0x4000404005037810 */ /* 0x000fe200017fe4ff */
[----:B0-----:R-:W2:Y:S04]  /*17a30*/  LDL.LU R12, [R1+0x1370] ;  /* 0x00137000010c7983 */ /* 0x001ea80000300800 */
[----:B------:R-:W3:Y:S04]  /*17a40*/  LDL.LU R58, [R1+0x136c] ;  /* 0x00136c00013a7983 */ /* 0x000ee80000300800 */
[----:B------:R-:W4:Y:S04]  /*17a50*/  LDL.LU R49, [R1+0x1368] ;  /* 0x0013680001317983 */ /* 0x000f280000300800 */
[----:B------:R-:W4:Y:S04]  /*17a60*/  LDL.LU R42, [R1+0x1364] ;  /* 0x00136400012a7983 */ /* 0x000f280000300800 */
[----:B------:R-:W4:Y:S01]  /*17a70*/  LDL.LU R33, [R1+0x1360] ;  /* 0x0013600001217983 */ /* 0x000f220000300800 */
[----:B------:R-:W-:-:S03]  /*17a80*/  R2UR UR9, R4 ;  /* 0x00000000040972ca */ /* 0x000fc600000e0000 */
        /* <DEDUP_REMOVED lines=37> */
[----:B------:R0:W-:Y:S04]  /*17ce0*/  STS.U16 [R65+UR76+0xa700], R26 ;  /* 0x00a7001a41007988 */ /* 0x0001e8000800044c */
[----:B-1----:R-:W2:Y:S04]  /*17cf0*/  LDL.LU R33, [R1+0x1498] ;  /* 0x0014980001217983 */ /* 0x002ea80000300800 */
        /* <DEDUP_REMOVED lines=28> */
[----:B0-----:R-:W2:Y:S04]  /*17ec0*/  LDL.LU R14, [R1+0x1458] ;  /* 0x00145800010e7983 */ /* 0x001ea80000300800 */
[----:B------:R0:W-:Y:S04]  /*17ed0*/  STS.U16 [R65+UR76+0x3700], R83 ;  /* 0x0037005341007988 */ /* 0x0001e8000800044c */
[----:B------:R1:W-:Y:S04]  /*17ee0*/  STS.U16 [R65+UR76+0xb700], R82 ;  /* 0x00b7005241007988 */ /* 0x0003e8000800044c */
[----:B------:R1:W-:Y:S04]  /*17ef0*/  STS.U16 [R65+UR76+0x13700], R85 ;  /* 0x0137005541007988 */ /* 0x0003e8000800044c */
[----:B0-----:R-:W2:Y:S04]  /*17f00*/  LDL.LU R83, [R1+0x1454] ;  /* 0x0014540001537983 */ /* 0x001ea80000300800 */
[----:B-1----:R-:W2:Y:S01]  /*17f10*/  LDL.LU R82, [R1+0x1450] ;  /* 0x0014500001527983 */ /* 0x002ea20000300800 */
[----:B------:R-:W-:-:S03]  /*17f20*/  R2UR UR11, R3 ;  /* 0x00000000030b72ca */ /* 0x000fc600000e0000 */
[----:B------:R0:W-:Y:S04]  /*17f30*/  STS.U16 [R65+UR76+0x1b700], R84 ;  /* 0x01b7005441007988 */ /* 0x0001e8000800044c */
[----:B------:R-:W2:Y:S01]  /*17f40*/  LDL.LU R85, [R1+0x144c] ;  /* 0x00144c0001557983 */ /* 0x000ea20000300800 */
[----:B------:R-:W-:-:S03]  /*17f50*/  LOP3.LUT R3, R0, 0x70, RZ, 0x3c, !PT ;  /* 0x0000007000037812 */ /* 0x000fc600078e3cff */
        /* <DEDUP_REMOVED lines=13> */
[----:B---3--:R0:W-:Y:S04]  /*18030*/  STS.U16 [R65+UR76+0x13f00], R12 ;  /* 0x013f000c41007988 */ /* 0x0081e8000800044c */
[----:B----4-:R1:W-:Y:S04]  /*18040*/  STS.U16 [R65+UR76+0x1bf00], R58 ;  /* 0x01bf003a41007988 */ /* 0x0103e8000800044c */
[----:B0-----:R-:W3:Y:S04]  /*18050*/  LDL.LU R12, [R1+0x142c] ;  /* 0x00142c00010c7983 */ /* 0x001ee80000300800 */
[----:B--2---:R0:W-:Y:S04]  /*18060*/  STS.U16 [R3+UR76+0x380], R49 ;  /* 0x0003803103007988 */ /* 0x0041e8000800044c */
[----:B-1----:R-:W2:Y:S04]  /*18070*/  LDL.LU R65, [R1+0x1428] ;  /* 0x0014280001417983 */ /* 0x002ea80000300800 */
        /* <DEDUP_REMOVED lines=10> */
[----:B------:R-:W-:Y:S04]  /*18120*/  STS.U16 [R3+UR76+0x10780], R5 ;  /* 0x0107800503007988 */ /* 0x000fe8000800044c */
[----:B-1----:R-:W4:Y:S04]  /*18130*/  LDL.LU R18, [R1+0x1410] ;  /* 0x0014100001127983 */ /* 0x002f280000300800 */
[----:B------:R-:W-:Y:S04]  /*18140*/  STS.U16 [R3+UR76+0x18780], R4 ;  /* 0x0187800403007988 */ /* 0x000fe8000800044c */
[----:B------:R-:W4:Y:S04]  /*18150*/  LDL.LU R91, [R1+0x140c] ;  /* 0x00140c00015b7983 */ /* 0x000f280000300800 */
[----:B------:R0:W-:Y:S04]  /*18160*/  STS.U16 [R3+UR76+0xb80], R17 ;  /* 0x000b801103007988 */ /* 0x0001e8000800044c */
[----:B------:R-:W-:Y:S04]  /*18170*/  STS.U16 [R3+UR76+0x8b80], R7 ;  /* 0x008b800703007988 */ /* 0x000fe8000800044c */
[----:B0-----:R-:W4:Y:S04]  /*18180*/  LDL.LU R17, [R1+0x1408] ;  /* 0x0014080001117983 */ /* 0x001f280000300800 */
[----:B------:R-:W-:Y:S04]  /*18190*/  STS.U16 [R3+UR76+0x10b80], R6 ;  /* 0x010b800603007988 */ /* 0x000fe8000800044c */
[----:B------:R-:W4:Y:S04]  /*181a0*/  LDL.LU R4, [R1+0x1404] ;  /* 0x0014040001047983 */ /* 0x000f280000300800 */
[----:B------:R0:W-:Y:S04]  /*181b0*/  STS.U16 [R3+UR76+0x18b80], R16 ;  /* 0x018b801003007988 */ /* 0x0001e8000800044c */
[----:B------:R-:W4:Y:S04]  /*181c0*/  LDL.LU R5, [R1+0x1400] ;  /* 0x0014000001057983 */ /* 0x000f280000300800 */
        /* <DEDUP_REMOVED lines=12> */
[----:B0-----:R-:W4:Y:S04]  /*18290*/  LDL.LU R14, [R1+0x13e4] ;  /* 0x0013e400010e7983 */ /* 0x001f280000300800 */
[----:B------:R-:W-:Y:S04]  /*182a0*/  STS.U16 [R3+UR76+0x11380], R83 ;  /* 0x0113805303007988 */ /* 0x000fe8000800044c */
[----:B------:R-:W4:Y:S04]  /*182b0*/  LDL.LU R10, [R1+0x13e0] ;  /* 0x0013e000010a7983 */ /* 0x000f280000300800 */
[----:B------:R0:W-:Y:S04]  /*182c0*/  STS.U16 [R3+UR76+0x19380], R82 ;  /* 0x0193805203007988 */ /* 0x0001e8000800044c */
[----:B------:R-:W4:Y:S04]  /*182d0*/  LDL.LU R11, [R1+0x13dc] ;  /* 0x0013dc00010b7983 */ /* 0x000f280000300800 */
[----:B------:R-:W-:Y:S04]  /*182e0*/  STS.U16 [R3+UR76+0x1780], R85 ;  /* 0x0017805503007988 */ /* 0x000fe8000800044c */
[----:B0-----:R-:W4:Y:S04]  /*182f0*/  LDL.LU R82, [R1+0x13d8] ;  /* 0x0013d80001527983 */ /* 0x001f280000300800 */
        /* <DEDUP_REMOVED lines=10> */
[----:B------:R1:W-:Y:S04]  /*183a0*/  STS.U16 [R3+UR76+0x11b80], R90 ;  /* 0x011b805a03007988 */ /* 0x0003e8000800044c */
[----:B0-----:R-:W4:Y:S04]  /*183b0*/  LDL.LU R88, [R1+0x13c0] ;  /* 0x0013c00001587983 */ /* 0x001f280000300800 */
[----:B------:R-:W-:Y:S04]  /*183c0*/  STS.U16 [R3+UR76+0x19b80], R13 ;  /* 0x019b800d03007988 */ /* 0x000fe8000800044c */
[----:B------:R-:W4:Y:S04]  /*183d0*/  LDL.LU R89, [R1+0x13bc] ;  /* 0x0013bc0001597983 */ /* 0x000f280000300800 */
[----:B-1----:R-:W4:Y:S04]  /*183e0*/  LDL.LU R90, [R1+0x13b8] ;  /* 0x0013b800015a7983 */ /* 0x002f280000300800 */
[----:B---3--:R0:W-:Y:S04]  /*183f0*/  STS.U16 [R3+UR76+0x1f80], R12 ;  /* 0x001f800c03007988 */ /* 0x0081e8000800044c */
[----:B--2---:R1:W-:Y:S04]  /*18400*/  STS.U16 [R3+UR76+0x9f80], R65 ;  /* 0x009f804103007988 */ /* 0x0043e8000800044c */
[----:B0-----:R-:W2:Y:S04]  /*18410*/  LDL.LU R12, [R1+0x13b4] ;  /* 0x0013b400010c7983 */ /* 0x001ea80000300800 */
[----:B------:R-:W3:Y:S04]  /*18420*/  LDL.LU R13, [R1+0x13b0] ;  /* 0x0013b000010d7983 */ /* 0x000ee80000300800 */
[----:B-1----:R-:W3:Y:S04]  /*18430*/  LDL.LU R65, [R1+0x20d0] ;  /* 0x0020d00001417983 */ /* 0x002ee80000300800 */
[----:B----4-:R0:W-:Y:S04]  /*18440*/  STS.U16 [R3+UR76+0x11f80], R58 ;  /* 0x011f803a03007988 */ /* 0x0101e8000800044c */
[----:B------:R1:W-:Y:S04]  /*18450*/  STS.U16 [R3+UR76+0x19f80], R49 ;  /* 0x019f803103007988 */ /* 0x0003e8000800044c */
[----:B------:R4:W-:Y:S04]  /*18460*/  STS.U16 [R3+UR76+0x2380], R42 ;  /* 0x0023802a03007988 */ /* 0x0009e8000800044c */
        /* <DEDUP_REMOVED lines=11> */
[----:B0-----:R0:W5:Y:S04]  /*18520*/  LDL.LU R91, [R1+0x20b4] ;  /* 0x0020b400015b7983 */ /* 0x0011680000300800 */
[----:B------:R0:W-:Y:S04]  /*18530*/  STS.U16 [R3+UR76+0x12780], R4 ;  /* 0x0127800403007988 */ /* 0x0001e8000800044c */
[----:B-1----:R-:W4:Y:S04]  /*18540*/  LDL.LU R17, [R1+0x20b0] ;  /* 0x0020b00001117983 */ /* 0x002f280000300800 */
[----:B------:R1:W-:Y:S04]  /*18550*/  STS.U16 [R3+UR76+0x1a780], R5 ;  /* 0x01a7800503007988 */ /* 0x0003e8000800044c */
[----:B0-----:R0:W5:Y:S04]  /*18560*/  LDL.LU R4, [R1+0x20ac] ;  /* 0x0020ac0001047983 */ /* 0x0011680000300800 */
[----:B------:R0:W-:Y:S04]  /*18570*/  STS.U16 [R3+UR76+0x2b80], R16 ;  /* 0x002b801003007988 */ /* 0x0001e8000800044c */
[----:B-1----:R1:W5:Y:S04]  /*18580*/  LDL.LU R5, [R1+0x20a8] ;  /* 0x0020a80001057983 */ /* 0x0023680000300800 */
[----:B------:R1:W-:Y:S04]  /*18590*/  STS.U16 [R3+UR76+0xab80], R6 ;  /* 0x00ab800603007988 */ /* 0x0003e8000800044c */
[----:B0-----:R-:W4:Y:S04]  /*185a0*/  LDL.LU R16, [R1+0x20a4] ;  /* 0x0020a40001107983 */ /* 0x001f280000300800 */
[----:B------:R0:W-:Y:S04]  /*185b0*/  STS.U16 [R3+UR76+0x12b80], R7 ;  /* 0x012b800703007988 */ /* 0x0001e8000800044c */
[----:B-1----:R1:W5:Y:S04]  /*185c0*/  LDL.LU R6, [R1+0x20a0] ;  /* 0x0020a00001067983 */ /* 0x0023680000300800 */
        /* <DEDUP_REMOVED lines=8> */
[----:B0-----:R-:W4:Y:S04]  /*18650*/  LDL.LU R14, [R1+0x208c] ;  /* 0x00208c00010e7983 */ /* 0x001f280000300800 */
[----:B------:R0:W-:Y:S04]  /*18660*/  STS.U16 [R3+UR76+0x1af80], R10 ;  /* 0x01af800a03007988 */ /* 0x0001e8000800044c */
[----:B------:R1:W-:Y:S04]  /*18670*/  STS.U16 [R3+UR76+0x3380], R11 ;  /* 0x0033800b03007988 */ /* 0x0003e8000800044c */
[----:B------:R1:W-:Y:S04]  /*18680*/  STS.U16 [R3+UR76+0xb380], R82 ;  /* 0x00b3805203007988 */ /* 0x0003e8000800044c */
[----:B0-----:R0:W5:Y:S04]  /*18690*/  LDL.LU R10, [R1+0x2088] ;  /* 0x00208800010a7983 */ /* 0x0011680000300800 */
[----:B------:R0:W-:Y:S04]  /*186a0*/  STS.U16 [R3+UR76+0x13380], R83 ;  /* 0x0133805303007988 */ /* 0x0001e8000800044c */
[----:B-1----:R1:W5:Y:S04]  /*186b0*/  LDL.LU R11, [R1+0x2084] ;  /* 0x00208400010b7983 */ /* 0x0023680000300800 */
[----:B------:R0:W-:Y:S04]  /*186c0*/  STS.U16 [R3+UR76+0x1b380], R84 ;  /* 0x01b3805403007988 */ /* 0x0001e8000800044c */
[----:B------:R1:W5:Y:S04]  /*186d0*/  LDL.LU R82, [R1+0x2080] ;  /* 0x0020800001527983 */ /* 0x0003680000300800 */
[----:B------:R1:W-:Y:S04]  /*186e0*/  STS.U16 [R3+UR76+0x3780], R85 ;  /* 0x0037805503007988 */ /* 0x0003e8000800044c */
[----:B0-----:R0:W5:Y:S04]  /*186f0*/  LDL.LU R83, [R1+0x207c] ;  /* 0x00207c0001537983 */ /* 0x0011680000300800 */
[----:B------:R0:W-:Y:S04]  /*18700*/  STS.U16 [R3+UR76+0xb780], R86 ;  /* 0x00b7805603007988 */ /* 0x0001e8000800044c */
[----:B------:R0:W5:Y:S04]  /*18710*/  LDL.LU R84, [R1+0x2078] ;  /* 0x0020780001547983 */ /* 0x0001680000300800 */
[----:B------:R0:W-:Y:S04]  /*18720*/  STS.U16 [R3+UR76+0x13780], R87 ;  /* 0x0137805703007988 */ /* 0x0001e8000800044c */
[----:B-1----:R1:W5:Y:S04]  /*18730*/  LDL.LU R85, [R1+0x2074] ;  /* 0x0020740001557983 */ /* 0x0023680000300800 */
[----:B------:R1:W-:Y:S04]  /*18740*/  STS.U16 [R3+UR76+0x1b780], R88 ;  /* 0x01b7805803007988 */ /* 0x0003e8000800044c */
[----:B0-----:R0:W5:Y:S04]  /*18750*/  LDL.LU R86, [R1+0x2070] ;  /* 0x0020700001567983 */ /* 0x0011680000300800 */
[----:B------:R0:W-:Y:S04]  /*18760*/  STS.U16 [R3+UR76+0x3b80], R89 ;  /* 0x003b805903007988 */ /* 0x0001e8000800044c */
[----:B------:R0:W-:Y:S04]  /*18770*/  STS.U16 [R3+UR76+0xbb80], R90 ;  /* 0x00bb805a03007988 */ /* 0x0001e8000800044c */
[----:B------:R0:W5:Y:S04]  /*18780*/  LDL.LU R87, [R1+0x206c] ;  /* 0x00206c0001577983 */ /* 0x0001680000300800 */
[----:B-1----:R1:W5:Y:S04]  /*18790*/  LDL.LU R88, [R1+0x2068] ;  /* 0x0020680001587983 */ /* 0x0023680000300800 */
[----:B0-----:R1:W5:Y:S04]  /*187a0*/  LDL.LU R89, [R1+0x2064] ;  /* 0x0020640001597983 */ /* 0x0013680000300800 */
[----:B------:R1:W5:Y:S04]  /*187b0*/  LDL.LU R90, [R1+0x2060] ;  /* 0x00206000015a7983 */ /* 0x0003680000300800 */
[----:B--2---:R0:W-:Y:S04]  /*187c0*/  STS.U16 [R3+UR76+0x13b80], R12 ;  /* 0x013b800c03007988 */ /* 0x0041e8000800044c */
[----:B---3--:R2:W-:Y:S04]  /*187d0*/  STS.U16 [R3+UR76+0x1bb80], R13 ;  /* 0x01bb800d03007988 */ /* 0x0085e8000800044c */
[----:B0-----:R1:W5:Y:S04]  /*187e0*/  LDL.LU R12, [R1+0x205c] ;  /* 0x00205c00010c7983 */ /* 0x0013680000300800 */
[----:B--2---:R1:W5:Y:S04]  /*187f0*/  LDL.LU R13, [R1+0x2058] ;  /* 0x00205800010d7983 */ /* 0x0043680000300800 */
[----:B----4-:R0:W-:Y:S04]  /*18800*/  STS.U16 [R3+UR76+0x3f80], R14 ;  /* 0x003f800e03007988 */ /* 0x0101e8000800044c */
[----:B------:R-:W-:Y:S04]  /*18810*/  STS.U16 [R3+UR76+0xbf80], R15 ;  /* 0x00bf800f03007988 */ /* 0x000fe8000800044c */
[----:B------:R-:W-:Y:S04]  /*18820*/  STS.U16 [R3+UR76+0x13f80], R16 ;  /* 0x013f801003007988 */ /* 0x000fe8000800044c */
[----:B------:R2:W-:Y:S04]  /*18830*/  STS.U16 [R3+UR76+0x1bf80], R17 ;  /* 0x01bf801103007988 */ /* 0x0005e8000800044c */
[----:B------:R-:W-:Y:S04]  /*18840*/  STS.U16 [R2+UR76+0x40000], R18 ;  /* 0x0400001202007988 */ /* 0x000fe8000800044c */
[----:B0-----:R1:W5:Y:S01]  /*18850*/  LDL.LU R14, [R1+0x2054] ;  /* 0x00205400010e7983 */ /* 0x0013620000300800 */
[----:B--2---:R-:W-:-:S03]  /*18860*/  LOP3.LUT R3, R2, 0x10, RZ, 0x3c, !PT ;  /* 0x0000001002037812 */ /* 0x004fc600078e3cff */
        /* <DEDUP_REMOVED lines=12> */
[----:B------:R-:W-:Y:S01]  /*18930*/  STS.U16 [R3+UR76+0x41480], R30 ;  /* 0x0414801e03007988 */ /* 0x000fe2000800044c */
[----:B0-----:R-:W-:-:S03]  /*18940*/  LOP3.LUT R40, R2, 0x20, RZ, 0x3c, !PT ;  /* 0x0000002002287812 */ /* 0x001fc600078e3cff */
[----:B------:R-:W-:Y:S04]  /*18950*/  STS.U16 [R3+UR76+0x41880], R31 ;  /* 0x0418801f03007988 */ /* 0x000fe8000800044c */
[----:B------:R0:W-:Y:S04]  /*18960*/  STS.U16 [R3+UR76+0x41c80], R32 ;  /* 0x041c802003007988 */ /* 0x0001e8000800044c */
[----:B------:R-:W-:Y:S04]  /*18970*/  STS.U16 [R40+UR76+0x40100], R33 ;  /* 0x0401002128007988 */ /* 0x000fe8000800044c */
[----:B------:R-:W-:Y:S01]  /*18980*/  STS.U16 [R40+UR76+0x40500], R34 ;  /* 0x0405002228007988 */ /* 0x000fe2000800044c */
[----:B0-----:R-:W-:-:S03]  /*18990*/  LOP3.LUT R3, R2, 0x30, RZ, 0x3c, !PT ;  /* 0x0000003002037812 */ /* 0x001fc600078e3cff */
[----:B------:R-:W-:Y:S04]  /*189a0*/  STS.U16 [R40+UR76+0x40900], R35 ;  /* 0x0409002328007988 */ /* 0x000fe8000800044c */
[----:B------:R-:W-:Y:S04]  /*189b0*/  STS.U16 [R40+UR76+0x40d00], R36 ;  /* 0x040d002428007988 */ /* 0x000fe8000800044c */
[----:B------:R-:W-:Y:S04]  /*189c0*/  STS.U16 [R40+UR76+0x41100], R37 ;  /* 0x0411002528007988 */ /* 0x000fe8000800044c */
[----:B------:R-:W-:Y:S04]  /*189d0*/  STS.U16 [R40+UR76+0x41500], R38 ;  /* 0x0415002628007988 */ /* 0x000fe8000800044c */
[----:B------:R-:W-:Y:S04]  /*189e0*/  STS.U16 [R40+UR76+0x41900], R39 ;  /* 0x0419002728007988 */ /* 0x000fe8000800044c */
[----:B------:R-:W-:Y:S04]  /*189f0*/  STS.U16 [R40+UR76+0x41d00], R41 ;  /* 0x041d002928007988 */ /* 0x000fe8000800044c */
[----:B------:R-:W-:Y:S04]  /*18a00*/  STS.U16 [R3+UR76+0x40180], R42 ;  /* 0x0401802a03007988 */ /* 0x000fe8000800044c */
[----:B------:R1:W5:Y:S04]  /*18a10*/  LDL.LU R15, [R1+0x2050] ;  /* 0x00205000010f7983 */ /* 0x0003680000300800 */
[----:B------:R-:W-:Y:S04]  /*18a20*/  STS.U16 [R3+UR76+0x40580], R43 ;  /* 0x0405802b03007988 */ /* 0x000fe8000800044c */
[----:B------:R1:W5:Y:S04]  /*18a30*/  LDL.LU R16, [R1+0x204c] ;  /* 0x00204c0001107983 */ /* 0x0003680000300800 */
[----:B------:R-:W-:Y:S04]  /*18a40*/  STS.U16 [R3+UR76+0x40980], R44 ;  /* 0x0409802c03007988 */ /* 0x000fe8000800044c */
[----:B------:R1:W5:Y:S04]  /*18a50*/  LDL.LU R17, [R1+0x2048] ;  /* 0x0020480001117983 */ /* 0x0003680000300800 */
[----:B------:R0:W-:Y:S04]  /*18a60*/  STS.U16 [R3+UR76+0x40d80], R56 ;  /* 0x040d803803007988 */ /* 0x0001e8000800044c */
[----:B------:R1:W5:Y:S04]  /*18a70*/  LDL.LU R18, [R1+0x2044] ;  /* 0x0020440001127983 */ /* 0x0003680000300800 */
[----:B------:R1:W5:Y:S01]  /*18a80*/  LDL.LU R19, [R1+0x2040] ;  /* 0x0020400001137983 */ /* 0x0003620000300800 */
[----:B0-----:R-:W-:-:S03]  /*18a90*/  LOP3.LUT R56, R2, 0x40, RZ, 0x3c, !PT ;  /* 0x0000004002387812 */ /* 0x001fc600078e3cff */
        /* <DEDUP_REMOVED lines=8> */
[----:B------:R-:W-:Y:S01]  /*18b20*/  STS.U16 [R56+UR76+0x40200], R49 ;  /* 0x0402003138007988 */ /* 0x000fe2000800044c */
[----:B0-----:R-:W-:-:S03]  /*18b30*/  LOP3.LUT R3, R2, 0x50, RZ, 0x3c, !PT ;  /* 0x0000005002037812 */ /* 0x001fc600078e3cff */
[----:B------:R1:W5:Y:S04]  /*18b40*/  LDL.LU R24, [R1+0x202c] ;  /* 0x00202c0001187983 */ /* 0x0003680000300800 */
[----:B------:R-:W-:Y:S04]  /*18b50*/  STS.U16 [R56+UR76+0x40600], R50 ;  /* 0x0406003238007988 */ /* 0x000fe8000800044c */
        /* <DEDUP_REMOVED lines=62> */
[----:B------:R-:W-:Y:S01]  /*18f40*/  STS.U16 [R81+UR76+0x41780], R80 ;  /* 0x0417805051007988 */ /* 0x000fe2000800044c */
[----:B------:R-:W-:-:S03]  /*18f50*/  SHF.R.S32.HI R3, RZ, 0x1f, R69 ;  /* 0x0000001fff037819 */ /* 0x000fc60000011445 */
[----:B------:R1:W5:Y:S04]  /*18f60*/  LDL.LU R57, [R1+0x1fa8] ;  /* 0x001fa80001397983 */ /* 0x0003680000300800 */
[----:B------:R0:W-:Y:S04]  /*18f70*/  STS.U16 [R81+UR76+0x41b80], R92 ;  /* 0x041b805c51007988 */ /* 0x0001e8000800044c */
[----:B------:R1:W5:Y:S04]  /*18f80*/  LDL.LU R58, [R1+0x1fa4] ;  /* 0x001fa400013a7983 */ /* 0x0003680000300800 */
[----:B------:R1:W5:Y:S01]  /*18f90*/  LDL.LU R59, [R1+0x1fa0] ;  /* 0x001fa000013b7983 */ /* 0x0003620000300800 */
[----:B0-----:R-:W0:Y:S03]  /*18fa0*/  LDC R92, c[0x0][0x3a0] ;  /* 0x0000e800ff5c7b82 */ /* 0x001e260000000800 */
[----:B------:R1:W5:Y:S01]  /*18fb0*/  LDL.LU R60, [R1+0x1f9c] ;  /* 0x001f9c00013c7983 */ /* 0x0003620000300800 */
[----:B------:R-:W-:-:S03]  /*18fc0*/  LEA.HI R3, R3, R69, RZ, 0x7 ;  /* 0x0000004503037211 */ /* 0x000fc600078f38ff */
[----:B------:R1:W5:Y:S04]  /*18fd0*/  LDL.LU R61, [R1+0x1f98] ;  /* 0x001f9800013d7983 */ /* 0x0003680000300800 */
[----:B------:R1:W5:Y:S04]  /*18fe0*/  LDL.LU R62, [R1+0x1f94] ;  /* 0x001f9400013e7983 */ /* 0x0003680000300800 */
[----:B------:R1:W5:Y:S04]  /*18ff0*/  LDL.LU R63, [R1+0x1f90] ;  /* 0x001f9000013f7983 */ /* 0x0003680000300800 */
[----:B------:R1:W5:Y:S01]  /*19000*/  LDL.LU R64, [R1+0x1f8c] ;  /* 0x001f8c0001407983 */ /* 0x0003620000300800 */
[----:B------:R-:W-:-:S03]  /*19010*/  SHF.R.S32.HI R3, RZ, 0x7, R3 ;  /* 0x00000007ff037819 */ /* 0x000fc60000011403 */
[----:B------:R1:W5:Y:S04]  /*19020*/  LDL.LU R65, [R1+0x1f88] ;  /* 0x001f880001417983 */ /* 0x0003680000300800 */
[----:B------:R1:W5:Y:S04]  /*19030*/  LDL.LU R66, [R1+0x1f84] ;  /* 0x001f840001427983 */ /* 0x0003680000300800 */
[----:B------:R1:W5:Y:S04]  /*19040*/  LDL.LU R67, [R1+0x1f80] ;  /* 0x001f800001437983 */ /* 0x0003680000300800 */
[----:B------:R1:W5:Y:S01]  /*19050*/  LDL.LU R68, [R1+0x1f7c] ;  /* 0x001f7c0001447983 */ /* 0x0003620000300800 */
[----:B------:R-:W-:-:S03]  /*19060*/  VIMNMX R3, PT, PT, R3, 0x1, !PT ;  /* 0x0000000103037848 */ /* 0x000fc60007fe0100 */
[----:B------:R1:W5:Y:S04]  /*19070*/  LDL.LU R69, [R1+0x1f78] ;  /* 0x001f780001457983 */ /* 0x0003680000300800 */
[----:B------:R1:W5:Y:S04]  /*19080*/  LDL.LU R70, [R1+0x1f74] ;  /* 0x001f740001467983 */ /* 0x0003680000300800 */
[----:B------:R1:W5:Y:S04]  /*19090*/  LDL.LU R71, [R1+0x1f70] ;  /* 0x001f700001477983 */ /* 0x0003680000300800 */
[----:B------:R1:W5:Y:S04]  /*190a0*/  LDL.LU R72, [R1+0x1f6c] ;  /* 0x001f6c0001487983 */ /* 0x0003680000300800 */
[----:B------:R1:W5:Y:S01]  /*190b0*/  LDL.LU R73, [R1+0x1f68] ;  /* 0x001f680001497983 */ /* 0x0003620000300800 */
[----:B------:R-:W-:-:S03]  /*190c0*/  VIADD R3, R3, 0xffffffff ;  /* 0xffffffff03037836 */ /* 0x000fc60000000000 */
[----:B------:R1:W5:Y:S04]  /*190d0*/  LDL.LU R74, [R1+0x1f64] ;  /* 0x001f6400014a7983 */ /* 0x0003680000300800 */
[----:B------:R1:W5:Y:S01]  /*190e0*/  LDL.LU R75, [R1+0x1f60] ;  /* 0x001f6000014b7983 */ /* 0x0003620000300800 */
[----:B------:R2:W-:Y:S06]  /*190f0*/  MEMBAR.ALL.CTA ;  /* 0x0000000000007992 */ /* 0x0005ec0000008000 */
[----:B--2---:R-:W2:Y:S04]  /*19100*/  FENCE.VIEW.ASYNC.S ;  /* 0x00000000000073c6 */ /* 0x004ea80000000000 */
[----:B------:R1:W5:Y:S04]  /*19110*/  LDL.LU R76, [R1+0x1f5c] ;  /* 0x001f5c00014c7983 */ /* 0x0003680000300800 */
[----:B------:R1:W5:Y:S04]  /*19120*/  LDL.LU R77, [R1+0x1f58] ;  /* 0x001f5800014d7983 */ /* 0x0003680000300800 */
[----:B------:R1:W5:Y:S01]  /*19130*/  LDL.LU R78, [R1+0x1f54] ;  /* 0x001f5400014e7983 */ /* 0x0003620000300800 */
[----:B0-----:R-:W-:-:S03]  /*19140*/  VIADD R92, R92, 0x7f ;  /* 0x0000007f5c5c7836 */ /* 0x001fc60000000000 */
[----:B------:R1:W5:Y:S04]  /*19150*/  LDL.LU R79, [R1+0x1f50] ;  /* 0x001f5000014f7983 */ /* 0x0003680000300800 */
[----:B------:R1:W5:Y:S04]  /*19160*/  LDL.LU R80, [R1+0x1f4c] ;  /* 0x001f4c0001507983 */ /* 0x0003680000300800 */
[----:B------:R1:W5:Y:S04]  /*19170*/  LDL.LU R81, [R1+0x1f48] ;  /* 0x001f480001517983 */ /* 0x0003680000300800 */
[----:B------:R1:W-:Y:S01]  /*19180*/  STL [R1+0x1f24], R3 ;  /* 0x001f240301007387 */ /* 0x0003e20000100800 */
[----:B--2---:R-:W-:Y:S01]  /*19190*/  BAR.SYNC.DEFER_BLOCKING 0x0 ;  /* 0x0000000000007b1d */ /* 0x004fe20000010000 */
[----:B------:R-:W-:-:S02]  /*191a0*/  ISETP.LT.OR P2, PT, R92, 0x80, P0 ;  /* 0x000000805c00780c */ /* 0x000fc40000741670 */
[----:B------:R-:W-:-:S11]  /*191b0*/  ISETP.NE.U32.AND P1, PT, R3, RZ, PT ;  /* 0x000000ff0300720c */ /* 0x000fd60003f25070 */
[----:B-1----:R-:W-:Y:S05]  /*191c0*/  @P2 BRA `(.L_x_6) ;  /* 0x0000000800b82947 */ /* 0x002fea0003800000 */
[----:B-----5:R-:W-:Y:S04]  /*191d0*/  STL.64 [R1+0x1f58], R6 ;  /* 0x001f580601007387 */ /* 0x020fe80000100a00 */
[----:B------:R0:W-:Y:S04]  /*191e0*/  STL.64 [R1+0x1f50], R4 ;  /* 0x001f500401007387 */ /* 0x0001e80000100a00 */
[----:B0-----:R-:W2:Y:S04]  /*191f0*/  LDL.LU.64 R4, [R1+0xed0] ;  /* 0x000ed00001047983 */ /* 0x001ea80000300a00 */
[----:B------:R0:W-:Y:S04]  /*19200*/  STL [R1+0x1f48], R0 ;  /* 0x001f480001007387 */ /* 0x0001e80000100800 */
[----:B0-----:R-:W3:Y:S01]  /*19210*/  LDL.LU R0, [R1+0x14a4] ;  /* 0x0014a40001007983 */ /* 0x001ee20000300800 */
[----:B------:R-:W-:Y:S01]  /*19220*/  IMAD.U32 R3, RZ, RZ, UR76 ;  /* 0x0000004cff037e24 */ /* 0x000fe2000f8e00ff */
[----:B------:R-:W-:-:S04]  /*19230*/  ELECT P2, URZ, PT ;  /* 0x0000000000ff782f */ /* 0x000fc80003840000 */
[----:B------:R-:W-:-:S04]  /*19240*/  SHF.R.U32.HI R3, RZ, 0x4, R3 ;  /* 0x00000004ff037819 */ /* 0x000fc80000011603 */
[----:B------:R-:W-:-:S04]  /*19250*/  SGXT.U32 R3, R3, 0xe ;  /* 0x0000000e0303781a */ /* 0x000fc80000000000 */
[----:B------:R-:W-:Y:S01]  /*19260*/  LOP3.LUT R92, R3, 0x4000000, RZ, 0xfc, !PT ;  /* 0x04000000035c7812 */ /* 0x000fe200078efcff */
[----:B------:R-:W-:-:S03]  /*19270*/  @P2 IMAD.MOV.U32 R7, RZ, RZ, 0x40004040 ;  /* 0x40004040ff072424 */ /* 0x000fc600078e00ff */
[----:B------:R-:W-:Y:S02]  /*19280*/  R2UR UR12, R92 ;  /* 0x000000005c0c72ca */ /* 0x000fe400000e0000 */
[----:B------:R-:W-:-:S11]  /*19290*/  @P2 R2UR UR73, R7 ;  /* 0x00000000074922ca */ /* 0x000fd600000e0000 */
[----:B------:R-:W-:-:S05]  /*192a0*/  IMAD.U32 R6, RZ, RZ, UR12 ;  /* 0x0000000cff067e24 */ /* 0x000fca000f8e00ff */
[----:B------:R-:W-:Y:S02]  /*192b0*/  @P2 R2UR UR72, R6 ;  /* 0x00000000064822ca */ /* 0x000fe400000e0000 */
[----:B------:R0:W5:Y:S01]  /*192c0*/  LDL.LU.64 R6, [R1+0x1f58] ;  /* 0x001f580001067983 */ /* 0x0001620000300a00 */
[----:B------:R-:W-:Y:S01]  /*192d0*/  UMOV UR56, 0x0 ;  /* 0x0000000000387882 */ /* 0x000fe20000000000 */
        /* <DEDUP_REMOVED lines=8> */
[----:B------:R-:W-:Y:S01]  /*19360*/  UIADD3 UR18, UPT, UPT, UR5, 0x40, URZ ;  /* 0x0000004005127890 */ /* 0x000fe2000fffe0ff */
[----:B------:R-:W-:Y:S01]  /*19370*/  UMOV UR48, 0x0 ;  /* 0x0000000000307882 */ /* 0x000fe20000000000 */
[----:B--2---:R-:W-:-:S02]  /*19380*/  IMAD.MOV.U32 R5, RZ, RZ, RZ ;  /* 0x000000ffff057224 */ /* 0x004fc400078e00ff */
[----:B---3--:R-:W-:-:S03]  /*19390*/  VIADD R92, R0, 0x40000 ;  /* 0x00040000005c7836 */ /* 0x008fc60000000000 */
[----:B------:R-:W-:Y:S02]  /*193a0*/  @P2 MOV R0, R4 ;  /* 0x0000000400002202 */ /* 0x000fe40000000f00 */
[----:B------:R0:W5:Y:S02]  /*193b0*/  LDL.LU.64 R4, [R1+0x1f50] ;  /* 0x001f500001047983 */ /* 0x0001640000300a00 */
[----:B------:R-:W-:Y:S02]  /*193c0*/  @P2 R2UR UR12, R0 ;  /* 0x00000000000c22ca */ /* 0x000fe400000e0000 */
[----:B------:R0:W5:Y:S01]  /*193d0*/  LDL.LU R0, [R1+0x1f48] ;  /* 0x001f480001007983 */ /* 0x0001620000300800 */
[----:B------:R-:W-:-:S04]  /*193e0*/  SHF.R.U32.HI R92, RZ, 0x4, R92 ;  /* 0x00000004ff5c7819 */ /* 0x000fc8000001165c */
[----:B------:R-:W-:-:S04]  /*193f0*/  SGXT.U32 R92, R92, 0xe ;  /* 0x0000000e5c5c781a */ /* 0x000fc80000000000 */
[C---:B------:R-:W-:Y:S02]  /*19400*/  R2UR UR54, R92.reuse ;  /* 0x000000005c3672ca */ /* 0x040fe400000e0000 */
[----:B------:R-:W-:Y:S02]  /*19410*/  IADD3 R92, P4, PT, R92, 0x2, RZ ;  /* 0x000000025c5c7810 */ /* 0x000fe40007f9e0ff */
[----:B------:R-:W-:Y:S02]  /*19420*/  IADD3 R3, P2, PT, R3, 0x4000080, RZ ;  /* 0x0400008003037810 */ /* 0x000fe40007f5e0ff */
[----:B------:R-:W-:Y:S01]  /*19430*/  R2UR UR50, R92 ;  /* 0x000000005c3272ca */ /* 0x000fe200000e0000 */
[----:B------:R-:W-:Y:S01]  /*19440*/  HFMA2 R92, -RZ, RZ, 0, 0 ;  /* 0x00000000ff5c7431 */ /* 0x000fe200000001ff */
[----:B------:R-:W-:Y:S01]  /*19450*/  R2UR UR58, R3 ;  /* 0x00000000033a72ca */ /* 0x000fe200000e0000 */
[----:B------:R-:W-:-:S04]  /*19460*/  IMAD.MOV.U32 R3, RZ, RZ, RZ ;  /* 0x000000ffff037224 */ /* 0x000fc800078e00ff */
[----:B------:R1:W-:Y:S01]  /*19470*/  UTCHMMA gdesc[UR72], gdesc[UR54], tmem[UR5], tmem[UR56], idesc[UR57], !UPT ;  /* 0x00ff3836480075ea */ /* 0x0003e2000f800005 */
[----:B------:R-:W-:Y:S02]  /*19480*/  IADD3.X R3, PT, PT, R3, 0x40004040, RZ, P4, !PT ;  /* 0x4000404003037810 */ /* 0x000fe400027fe4ff */
[----:B------:R-:W-:Y:S02]  /*19490*/  IADD3.X R92, PT, PT, R92, 0x40004040, RZ, P2, !PT ;  /* 0x400040405c5c7810 */ /* 0x000fe400017fe4ff */
[----:B------:R-:W-:Y:S02]  /*194a0*/  R2UR UR51, R3 ;  /* 0x00000000033372ca */ /* 0x000fe400000e0000 */
[----:B------:R-:W-:-:S11]  /*194b0*/  R2UR UR59, R92 ;  /* 0x000000005c3b72ca */ /* 0x000fd600000e0000 */
[----:B------:R-:W-:Y:S02]  /*194c0*/  UIADD3.64 UR46, UPT, UPT, UR50, 0x2, URZ ;  /* 0x00000002322e7897 */ /* 0x000fe4000fffe0ff */
[----:B------:R-:W-:Y:S02]  /*194d0*/  UIADD3.64 UR70, UPT, UPT, UR58, 0x80, URZ ;  /* 0x000000803a467897 */ /* 0x000fe4000fffe0ff */
[----:B------:R2:W-:Y:S01]  /*194e0*/  UTCHMMA gdesc[UR58], gdesc[UR50], tmem[UR5], tmem[UR34], idesc[UR35], UPT ;  /* 0x00ff22323a0075ea */ /* 0x0005e2000b800005 */
[----:B------:R-:W-:Y:S02]  /*194f0*/  UIADD3.64 UR42, UPT, UPT, UR50, 0x4, URZ ;  /* 0x00000004322a7897 */ /* 0x000fe4000fffe0ff */
[----:B------:R-:W-:Y:S02]  /*19500*/  UIADD3.64 UR66, UPT, UPT, UR58, 0x100, URZ ;  /* 0x000001003a427897 */ /* 0x000fe4000fffe0ff */
[----:B------:R-:W-:Y:S02]  /*19510*/  UIADD3.64 UR38, UPT, UPT, UR50, 0x1fe, URZ ;  /* 0x000001fe32267897 */ /* 0x000fe4000fffe0ff */
[----:B------:R-:W-:Y:S01]  /*19520*/  UIADD3.64 UR64, UPT, UPT, UR58, 0x180, URZ ;  /* 0x000001803a407897 */ /* 0x000fe2000fffe0ff */
[----:B------:R-:W-:Y:S01]  /*19530*/  UTCHMMA gdesc[UR70], gdesc[UR46], tmem[UR5], tmem[UR68], idesc[UR69], UPT ;  /* 0x00ff442e460075ea */ /* 0x000fe2000b800005 */
[----:B------:R-:W-:-:S02]  /*19540*/  UIADD3.64 UR32, UPT, UPT, UR50, 0x200, URZ ;  /* 0x0000020032207897 */ /* 0x000fc4000fffe0ff */
[----:B------:R-:W-:Y:S01]  /*19550*/  UIADD3.64 UR62, UPT, UPT, UR58, 0x200, URZ ;  /* 0x000002003a3e7897 */ /* 0x000fe2000fffe0ff */
[----:B------:R3:W-:Y:S01]  /*19560*/  UTCHMMA gdesc[UR66], gdesc[UR42], tmem[UR5], tmem[UR30], idesc[UR31], UPT ;  /* 0x00ff1e2a420075ea */ /* 0x0007e2000b800005 */
[----:B------:R-:W-:Y:S02]  /*19570*/  UIADD3.64 UR26, UPT, UPT, UR50, 0x202, URZ ;  /* 0x00000202321a7897 */ /* 0x000fe4000fffe0ff */
[----:B------:R-:W-:Y:S02]  /*19580*/  UIADD3.64 UR60, UPT, UPT, UR58, 0x280, URZ ;  /* 0x000002803a3c7897 */ /* 0x000fe4000fffe0ff */
[----:B------:R-:W-:Y:S02]  /*19590*/  UIADD3.64 UR20, UPT, UPT, UR50, 0x204, URZ ;  /* 0x0000020432147897 */ /* 0x000fe4000fffe0ff */
[----:B-1----:R-:W-:Y:S02]  /*195a0*/  UIADD3.64 UR56, UPT, UPT, UR58, 0x300, URZ ;  /* 0x000003003a387897 */ /* 0x002fe4000fffe0ff */
[----:B--2---:R-:W-:Y:S01]  /*195b0*/  UIADD3.64 UR34, UPT, UPT, UR58, 0x780, URZ ;  /* 0x000007803a227897 */ /* 0x004fe2000fffe0ff */
[----:B------:R-:W-:Y:S01]  /*195c0*/  UMOV UR49, 0x8108490 ;  /* 0x0810849000317882 */ /* 0x000fe20000000000 */
[----:B------:R-:W-:-:S02]  /*195d0*/  UIADD3 UR17, UPT, UPT, UR5, 0x40, URZ ;  /* 0x0000004005117890 */ /* 0x000fc4000fffe0ff */
[----:B------:R1:W-:Y:S01]  /*195e0*/  UTCHMMA gdesc[UR64], gdesc[UR38], tmem[UR5], tmem[UR48], idesc[UR49], UPT ;  /* 0x00ff3026400075ea */ /* 0x0003e2000b800005 */
[----:B---3--:R-:W-:Y:S01]  /*195f0*/  UIADD3.64 UR30, UPT, UPT, UR58, 0x800, URZ ;  /* 0x000008003a1e7897 */ /* 0x008fe2000fffe0ff */
[----:B------:R-:W-:Y:S01]  /*19600*/  UMOV UR44, 0x0 ;  /* 0x00000000002c7882 */ /* 0x000fe20000000000 */
[----:B------:R-:W-:Y:S01]  /*19610*/  UMOV UR45, 0x8108490 ;  /* 0x08108490002d7882 */ /* 0x000fe20000000000 */
[----:B------:R-:W-:Y:S02]  /*19620*/  UIADD3 UR16, UPT, UPT, UR5, 0x40, URZ ;  /* 0x0000004005107890 */ /* 0x000fe4000fffe0ff */
[----:B------:R2:W-:Y:S01]  /*19630*/  UTCHMMA gdesc[UR62], gdesc[UR32], tmem[UR5], tmem[UR44], idesc[UR45], UPT ;  /* 0x00ff2c203e0075ea */ /* 0x0005e2000b800005 */
[----:B------:R-:W-:Y:S01]  /*19640*/  UMOV UR36, 0x0 ;  /* 0x0000000000247882 */ /* 0x000fe20000000000 */
[----:B------:R-:W-:Y:S01]  /*19650*/  UMOV UR37, 0x8108490 ;  /* 0x0810849000257882 */ /* 0x000fe20000000000 */
[----:B------:R-:W-:Y:S02]  /*19660*/  UIADD3 UR15, UPT, UPT, UR5, 0x40, URZ ;  /* 0x00000040050f7890 */ /* 0x000fe4000fffe0ff */
[----:B------:R3:W-:Y:S01]  /*19670*/  UTCHMMA gdesc[UR60], gdesc[UR26], tmem[UR5], tmem[UR36], idesc[UR37], UPT ;  /* 0x00ff241a3c0075ea */ /* 0x0007e2000b800005 */
[----:B-1----:R-:W-:Y:S01]  /*19680*/  UIADD3.64 UR48, UPT, UPT, UR58, 0x880, URZ ;  /* 0x000008803a307897 */ /* 0x002fe2000fffe0ff */
[----:B------:R-:W-:Y:S01]  /*19690*/  UMOV UR52, 0x0 ;  /* 0x0000000000347882 */ /* 0x000fe20000000000 */
[----:B------:R-:W-:Y:S01]  /*196a0*/  UMOV UR53, 0x8108490 ;  /* 0x0810849000357882 */ /* 0x000fe20000000000 */
[----:B--2---:R-:W-:Y:S01]  /*196b0*/  UIADD3.64 UR44, UPT, UPT, UR58, 0x900, URZ ;  /* 0x000009003a2c7897 */ /* 0x004fe2000fffe0ff */
[----:B------:R-:W-:Y:S01]  /*196c0*/  UTCHMMA gdesc[UR56], gdesc[UR20], tmem[UR5], tmem[UR52], idesc[UR53], UPT ;  /* 0x00ff3414380075ea */ /* 0x000fe2000b800005 */
[----:B------:R-:W-:Y:S01]  /*196d0*/  UMOV UR74, 0x0 ;  /* 0x00000000004a7882 */ /* 0x000fe20000000000 */
[----:B------:R-:W-:Y:S01]  /*196e0*/  UMOV UR75, 0x8108490 ;  /* 0x08108490004b7882 */ /* 0x000fe20000000000 */
[----:B------:R-:W-:Y:S01]  /*196f0*/  UIADD3 UR14, UPT, UPT, UR5, 0x40, URZ ;  /* 0x00000040050e7890 */ /* 0x000fe2000fffe0ff */
[----:B------:R1:W-:Y:S01]  /*19700*/  UTCHMMA gdesc[UR34], gdesc[UR54], tmem[UR18], tmem[UR74], idesc[UR75], !UPT ;  /* 0x00ff4a36220075ea */ /* 0x0003e2000f800012 */
[----:B------:R-:W-:Y:S01]  /*19710*/  UMOV UR72, 0x0 ;  /* 0x0000000000487882 */ /* 0x000fe20000000000 */
[----:B------:R-:W-:Y:S01]  /*19720*/  UMOV UR73, 0x8108490 ;  /* 0x0810849000497882 */ /* 0x000fe20000000000 */
[----:B---3--:R-:W-:Y:S01]  /*19730*/  UIADD3.64 UR36, UPT, UPT, UR58, 0x980, URZ ;  /* 0x000009803a247897 */ /* 0x008fe2000fffe0ff */
[----:B------:R2:W-:Y:S01]  /*19740*/  UTCHMMA gdesc[UR30], gdesc[UR50], tmem[UR17], tmem[UR72], idesc[UR73], UPT ;  /* 0x00ff48321e0075ea */ /* 0x0005e2000b800011 */
[----:B------:R-:W-:Y:S01]  /*19750*/  UIADD3 UR19, UPT, UPT, UR5, 0x40, URZ ;  /* 0x0000004005137890 */ /* 0x000fe2000fffe0ff */
[----:B------:R3:W-:Y:S01]  /*19760*/  UTCHMMA gdesc[UR48], gdesc[UR46], tmem[UR16], tmem[UR72], idesc[UR73], UPT ;  /* 0x00ff482e300075ea */ /* 0x0007e2000b800010 */
[----:B------:R-:W-:Y:S01]  /*19770*/  UIADD3 UR28, UPT, UPT, UR5, 0x40, URZ ;  /* 0x00000040051c7890 */ /* 0x000fe2000fffe0ff */
[----:B------:R4:W-:Y:S01]  /*19780*/  UTCHMMA gdesc[UR44], gdesc[UR42], tmem[UR15], tmem[UR72], idesc[UR73], UPT ;  /* 0x00ff482a2c0075ea */ /* 0x0009e2000b80000f */
[----:B-1----:R-:W-:-:S02]  /*19790*/  UIADD3.64 UR34, UPT, UPT, UR58, 0xa00, URZ ;  /* 0x00000a003a227897 */ /* 0x002fc4000fffe0ff */
[----:B------:R-:W-:Y:S01]  /*197a0*/  UIADD3 UR23, UPT, UPT, UR5, 0x40, URZ ;  /* 0x0000004005177890 */ /* 0x000fe2000fffe0ff */
[----:B------:R1:W-:Y:S01]  /*197b0*/  UTCHMMA gdesc[UR36], gdesc[UR38], tmem[UR14], tmem[UR72], idesc[UR73], UPT ;  /* 0x00ff4826240075ea */ /* 0x0003e2000b80000e */
[----:B--2---:R-:W-:Y:S02]  /*197c0*/  UIADD3.64 UR30, UPT, UPT, UR58, 0xa80, URZ ;  /* 0x00000a803a1e7897 */ /* 0x004fe4000fffe0ff */
[----:B------:R-:W-:Y:S02]  /*197d0*/  UIADD3.64 UR52, UPT, UPT, UR58, 0xb00, URZ ;  /* 0x00000b003a347897 */ /* 0x000fe4000fffe0ff */
[----:B------:R-:W-:Y:S01]  /*197e0*/  UIADD3 UR22, UPT, UPT, UR5, 0x80, URZ ;  /* 0x0000008005167890 */ /* 0x000fe2000fffe0ff */
[----:B------:R-:W-:Y:S01]  /*197f0*/  UTCHMMA gdesc[UR34], gdesc[UR32], tmem[UR19], tmem[UR72], idesc[UR73], UPT ;  /* 0x00ff4820220075ea */ /* 0x000fe2000b800013 */
[----:B---3--:R-:W-:Y:S02]  /*19800*/  UIADD3.64 UR48, UPT, UPT, UR58, 0xf80, URZ ;  /* 0x00000f803a307897 */ /* 0x008fe4000fffe0ff */
[----:B------:R-:W-:Y:S01]  /*19810*/  UIADD3 UR40, UPT, UPT, UR5, 0x80, URZ ;  /* 0x0000008005287890 */ /* 0x000fe2000fffe0ff */
[----:B------:R2:W-:Y:S01]  /*19820*/  UTCHMMA gdesc[UR30], gdesc[UR26], tmem[UR28], tmem[UR72], idesc[UR73], UPT ;  /* 0x00ff481a1e0075ea */ /* 0x0005e2000b80001c */
[----:B----4-:R-:W-:Y:S01]  /*19830*/  UIADD3.64 UR44, UPT, UPT, UR58, 0x1000, URZ ;  /* 0x000010003a2c7897 */ /* 0x010fe2000fffe0ff */
[----:B------:R-:W-:Y:S01]  /*19840*/  UTCHMMA gdesc[UR52], gdesc[UR20], tmem[UR23], tmem[UR72], idesc[UR73], UPT ;  /* 0x00ff4814340075ea */ /* 0x000fe2000b800017 */
[----:B------:R-:W-:-:S02]  /*19850*/  UIADD3 UR25, UPT, UPT, UR5, 0x80, URZ ;  /* 0x0000008005197890 */ /* 0x000fc4000fffe0ff */
[----:B-1----:R-:W-:Y:S01]  /*19860*/  UIADD3.64 UR36, UPT, UPT, UR58, 0x1080, URZ ;  /* 0x000010803a247897 */ /* 0x002fe2000fffe0ff */
[----:B------:R-:W-:Y:S01]  /*19870*/  UTCHMMA gdesc[UR48], gdesc[UR54], tmem[UR22], tmem[UR68], idesc[UR69], !UPT ;  /* 0x00ff4436300075ea */ /* 0x000fe2000f800016 */
[----:B------:R-:W-:Y:S02]  /*19880*/  UIADD3 UR24, UPT, UPT, UR5, 0x80, URZ ;  /* 0x0000008005187890 */ /* 0x000fe4000fffe0ff */
[----:B--2---:R-:W-:Y:S01]  /*19890*/  UIADD3.64 UR30, UPT, UPT, UR58, 0x1100, URZ ;  /* 0x000011003a1e7897 */ /* 0x004fe2000fffe0ff */
[----:B------:R1:W-:Y:S01]  /*198a0*/  UTCHMMA gdesc[UR44], gdesc[UR50], tmem[UR40], tmem[UR68], idesc[UR69], UPT ;  /* 0x00ff44322c0075ea */ /* 0x0003e2000b800028 */
[----:B------:R-:W-:Y:S01]  /*198b0*/  UMOV UR64, 0x0 ;  /* 0x0000000000407882 */ /* 0x000fe20000000000 */
[----:B------:R-:W-:Y:S01]  /*198c0*/  UMOV UR65, 0x8108490 ;  /* 0x0810849000417882 */ /* 0x000fe20000000000 */
[----:B------:R-:W-:Y:S01]  /*198d0*/  UIADD3 UR67, UPT, UPT, UR5, 0x80, URZ ;  /* 0x0000008005437890 */ /* 0x000fe2000fffe0ff */
[----:B------:R2:W-:Y:S01]  /*198e0*/  UTCHMMA gdesc[UR36], gdesc[UR46], tmem[UR25], tmem[UR64], idesc[UR65], UPT ;  /* 0x00ff402e240075ea */ /* 0x0005e2000b800019 */
[----:B------:R-:W-:Y:S01]  /*198f0*/  UMOV UR62, 0x0 ;  /* 0x00000000003e7882 */ /* 0x000fe20000000000 */
[----:B------:R-:W-:Y:S01]  /*19900*/  UMOV UR63, 0x8108490 ;  /* 0x08108490003f7882 */ /* 0x000fe20000000000 */
[----:B------:R-:W-:Y:S01]  /*19910*/  UIADD3 UR66, UPT, UPT, UR5, 0x80, URZ ;  /* 0x0000008005427890 */ /* 0x000fe2000fffe0ff */
[----:B------:R3:W-:Y:S01]  /*19920*/  UTCHMMA gdesc[UR30], gdesc[UR42], tmem[UR24], tmem[UR62], idesc[UR63], UPT ;  /* 0x00ff3e2a1e0075ea */ /* 0x0007e2000b800018 */
[----:B-1----:R-:W-:-:S02]  /*19930*/  UIADD3.64 UR68, UPT, UPT, UR58, 0x1180, URZ ;  /* 0x000011803a447897 */ /* 0x002fc4000fffe0ff */
[----:B--2---:R-:W-:Y:S02]  /*19940*/  UIADD3.64 UR64, UPT, UPT, UR58, 0x1200, URZ ;  /* 0x000012003a407897 */ /* 0x004fe4000fffe0ff */
[----:B------:R-:W-:Y:S02]  /*19950*/  UIADD3 UR61, UPT, UPT, UR5, 0x80, URZ ;  /* 0x00000080053d7890 */ /* 0x000fe4000fffe0ff */
[----:B---3--:R-:W-:Y:S01]  /*19960*/  UIADD3.64 UR62, UPT, UPT, UR58, 0x1280, URZ ;  /* 0x000012803a3e7897 */ /* 0x008fe2000fffe0ff */
[----:B------:R-:W-:Y:S01]  /*19970*/  UMOV UR52, 0x0 ;  /* 0x0000000000347882 */ /* 0x000fe20000000000 */
[----:B------:R-:W-:Y:S01]  /*19980*/  UMOV UR53, 0x8108490 ;  /* 0x0810849000357882 */ /* 0x000fe20000000000 */
[----:B------:R-:W-:Y:S01]  /*19990*/  UIADD3 UR13, UPT, UPT, UR5, 0x80, URZ ;  /* 0x00000080050d7890 */ /* 0x000fe2000fffe0ff */
[----:B------:R1:W-:Y:S01]  /*199a0*/  UTCHMMA gdesc[UR68], gdesc[UR38], tmem[UR67], tmem[UR52], idesc[UR53], UPT ;  /* 0x00ff3426440075ea */ /* 0x0003e2000b800043 */
[----:B------:R-:W-:Y:S02]  /*199b0*/  UIADD3.64 UR56, UPT, UPT, UR58, 0x1300, URZ ;  /* 0x000013003a387897 */ /* 0x000fe4000fffe0ff */
[----:B------:R-:W-:Y:S01]  /*199c0*/  UIADD3 UR18, UPT, UPT, UR5, 0xc0, URZ ;  /* 0x000000c005127890 */ /* 0x000fe2000fffe0ff */
[----:B------:R-:W-:Y:S01]  /*199d0*/  UMOV UR40, 0x0 ;  /* 0x0000000000287882 */ /* 0x000fe20000000000 */
[----:B------:R-:W-:Y:S01]  /*199e0*/  UMOV UR41, 0x8108490 ;  /* 0x0810849000297882 */ /* 0x000fe20000000000 */
[----:B------:R-:W-:Y:S01]  /*199f0*/  UIADD3 UR17, UPT, UPT, UR5, 0xc0, URZ ;  /* 0x000000c005117890 */ /* 0x000fe2000fffe0ff */
[----:B------:R2:W-:Y:S01]  /*19a00*/  UTCHMMA gdesc[UR64], gdesc[UR32], tmem[UR66], tmem[UR40], idesc[UR41], UPT ;  /* 0x00ff2820400075ea */ /* 0x0005e2000b800042 */
[----:B------:R-:W-:-:S02]  /*19a10*/  UIADD3.64 UR48, UPT, UPT, UR58, 0x1800, URZ ;  /* 0x000018003a307897 */ /* 0x000fc4000fffe0ff */
[----:B-1----:R-:W-:Y:S02]  /*19a20*/  UIADD3.64 UR52, UPT, UPT, UR58, 0x1780, URZ ;  /* 0x000017803a347897 */ /* 0x002fe4000fffe0ff */
[----:B------:R-:W-:Y:S02]  /*19a30*/  UIADD3 UR16, UPT, UPT, UR5, 0xc0, URZ ;  /* 0x000000c005107890 */ /* 0x000fe4000fffe0ff */
[----:B------:R-:W-:Y:S02]  /*19a40*/  UIADD3.64 UR44, UPT, UPT, UR58, 0x1880, URZ ;  /* 0x000018803a2c7897 */ /* 0x000fe4000fffe0ff */
[----:B------:R-:W-:Y:S01]  /*19a50*/  UIADD3 UR15, UPT, UPT, UR5, 0xc0, URZ ;  /* 0x000000c0050f7890 */ /* 0x000fe2000fffe0ff */
[----:B------:R-:W-:Y:S01]  /*19a60*/  UMOV UR24, 0x0 ;  /* 0x0000000000187882 */ /* 0x000fe20000000000 */
[----:B------:R-:W-:Y:S01]  /*19a70*/  UMOV UR25, 0x8108490 ;  /* 0x0810849000197882 */ /* 0x000fe20000000000 */
[----:B--2---:R-:W-:Y:S01]  /*19a80*/  UIADD3.64 UR40, UPT, UPT, UR58, 0x1900, URZ ;  /* 0x000019003a287897 */ /* 0x004fe2000fffe0ff */
[----:B------:R1:W-:Y:S01]  /*19a90*/  UTCHMMA gdesc[UR62], gdesc[UR26], tmem[UR61], tmem[UR24], idesc[UR25], UPT ;  /* 0x00ff181a3e0075ea */ /* 0x0003e2000b80003d */
[----:B------:R-:W-:-:S02]  /*19aa0*/  UIADD3 UR14, UPT, UPT, UR5, 0xc0, URZ ;  /* 0x000000c0050e7890 */ /* 0x000fc4000fffe0ff */
[----:B------:R-:W-:Y:S02]  /*19ab0*/  UIADD3.64 UR36, UPT, UPT, UR58, 0x1980, URZ ;  /* 0x000019803a247897 */ /* 0x000fe4000fffe0ff */
[----:B------:R-:W-:Y:S02]  /*19ac0*/  UIADD3 UR19, UPT, UPT, UR5, 0xc0, URZ ;  /* 0x000000c005137890 */ /* 0x000fe4000fffe0ff */
[----:B------:R-:W-:Y:S02]  /*19ad0*/  UIADD3.64 UR30, UPT, UPT, UR58, 0x1a00, URZ ;  /* 0x00001a003a1e7897 */ /* 0x000fe4000fffe0ff */
[----:B------:R-:W-:Y:S02]  /*19ae0*/  UIADD3 UR60, UPT, UPT, UR5, 0xc0, URZ ;  /* 0x000000c0053c7890 */ /* 0x000fe4000fffe0ff */
[----:B-1----:R-:W-:Y:S01]  /*19af0*/  UIADD3.64 UR24, UPT, UPT, UR58, 0x1a80, URZ ;  /* 0x00001a803a187897 */ /* 0x002fe2000fffe0ff */
[----:B------:R-:W-:Y:S01]  /*19b00*/  UMOV UR62, 0x0 ;  /* 0x00000000003e7882 */ /* 0x000fe20000000000 */
[----:B------:R-:W-:Y:S01]  /*19b10*/  UMOV UR63, 0x8108490 ;  /* 0x08108490003f7882 */ /* 0x000fe20000000000 */
[----:B------:R-:W-:Y:S01]  /*19b20*/  UIADD3 UR70, UPT, UPT, UR5, 0xc0, URZ ;  /* 0x000000c005467890 */ /* 0x000fe2000fffe0ff */
[----:B------:R0:W-:Y:S01]  /*19b30*/  UTCHMMA gdesc[UR56], gdesc[UR20], tmem[UR13], tmem[UR62], idesc[UR63], UPT ;  /* 0x00ff3e14380075ea */ /* 0x0001e2000b80000d */
[----:B------:R-:W-:Y:S01]  /*19b40*/  UIADD3.64 UR58, UPT, UPT, UR58, 0x1b00, URZ ;  /* 0x00001b003a3a7897 */ /* 0x000fe2000fffe0ff */
[----:B------:R-:W-:Y:S01]  /*19b50*/  UMOV UR64, 0x0 ;  /* 0x0000000000407882 */ /* 0x000fe20000000000 */
[----:B------:R-:W-:Y:S01]  /*19b60*/  UMOV UR65, 0x8108490 ;  /* 0x0810849000417882 */ /* 0x000fe20000000000 */
[----:B------:R-:W-:Y:S01]  /*19b70*/  UMOV UR66, 0x0 ;  /* 0x0000000000427882 */ /* 0x000fe20000000000 */
[----:B------:R-:W-:Y:S01]  /*19b80*/  UMOV UR67, 0x8108490 ;  /* 0x0810849000437882 */ /* 0x000fe20000000000 */
[----:B------:R-:W-:Y:S01]  /*19b90*/  UMOV UR68, 0x0 ;  /* 0x0000000000447882 */ /* 0x000fe20000000000 */
[----:B------:R-:W-:Y:S01]  /*19ba0*/  UMOV UR69, 0x8108490 ;  /* 0x0810849000457882 */ /* 0x000fe20000000000 */
[----:B------:R0:W-:Y:S01]  /*19bb0*/  UTCHMMA gdesc[UR52], gdesc[UR54], tmem[UR18], tmem[UR64], idesc[UR65], !UPT ;  /* 0x00ff4036340075ea */ /* 0x0001e2000f800012 */
[----:B------:R0:W-:Y:S01]  /*19bc0*/  UTCHMMA gdesc[UR48], gdesc[UR50], tmem[UR17], tmem[UR66], idesc[UR67], UPT ;  /* 0x00ff4232300075ea */ /* 0x0001e2000b800011 */
[----:B------:R0:W-:Y:S01]  /*19bd0*/  UTCHMMA gdesc[UR44], gdesc[UR46], tmem[UR16], tmem[UR68], idesc[UR69], UPT ;  /* 0x00ff442e2c0075ea */ /* 0x0001e2000b800010 */
[----:B------:R-:W-:Y:S01]  /*19be0*/  UMOV UR34, 0x0 ;  /* 0x0000000000227882 */ /* 0x000fe20000000000 */
[----:B------:R-:W-:Y:S01]  /*19bf0*/  UMOV UR35, 0x8108490 ;  /* 0x0810849000237882 */ /* 0x000fe20000000000 */
[----:B------:R0:W-:Y:S01]  /*19c00*/  UTCHMMA gdesc[UR40], gdesc[UR42], tmem[UR15], tmem[UR74], idesc[UR75], UPT ;  /* 0x00ff4a2a280075ea */ /* 0x0001e2000b80000f */
[----:B------:R-:W-:Y:S01]  /*19c10*/  UMOV UR28, 0x0 ;  /* 0x00000000001c7882 */ /* 0x000fe20000000000 */
[----:B------:R-:W-:Y:S01]  /*19c20*/  UMOV UR29, 0x8108490 ;  /* 0x08108490001d7882 */ /* 0x000fe20000000000 */
[----:B------:R0:W-:Y:S01]  /*19c30*/  UTCHMMA gdesc[UR36], gdesc[UR38], tmem[UR14], tmem[UR72], idesc[UR73], UPT ;  /* 0x00ff4826240075ea */ /* 0x0001e2000b80000e */
[----:B------:R-:W-:Y:S01]  /*19c40*/  UMOV UR22, 0x0 ;  /* 0x0000000000167882 */ /* 0x000fe20000000000 */
[----:B------:R-:W-:Y:S01]  /*19c50*/  UMOV UR23, 0x8108490 ;  /* 0x0810849000177882 */ /* 0x000fe20000000000 */
[----:B------:R0:W-:Y:S01]  /*19c60*/  UTCHMMA gdesc[UR30], gdesc[UR32], tmem[UR19], tmem[UR34], idesc[UR35], UPT ;  /* 0x00ff22201e0075ea */ /* 0x0001e2000b800013 */
[----:B------:R0:W-:Y:S01]  /*19c70*/  UTCHMMA gdesc[UR24], gdesc[UR26], tmem[UR60], tmem[UR28], idesc[UR29], UPT ;  /* 0x00ff1c1a180075ea */ /* 0x0001e2000b80003c */
[----:B------:R0:W-:Y:S01]  /*19c80*/  UTCHMMA gdesc[UR58], gdesc[UR20], tmem[UR70], tmem[UR22], idesc[UR23], UPT ;  /* 0x00ff16143a0075ea */ /* 0x0001e2000b800046 */
[----:B------:R0:W-:Y:S01]  /*19c90*/  UTCBAR [UR12], URZ ;  /* 0x000000ff0c0073e9 */ /* 0x0001e200080000ff */
[----:B------:R-:W-:Y:S01]  /*19ca0*/  NOP ;  /* 0x0000000000007918 */ /* 0x000fe20000000000 */
.L_x_6:
[----:B------:R1:W-:Y:S01]  /*19cb0*/  STL [R1+0xeb4], RZ ;  /* 0x000eb4ff01007387 */ /* 0x0003e20000100800 */
[----:B-----5:R-:W-:Y:S02]  /*19cc0*/  IMAD.SHL.U32 R92, R90, 0x80, RZ ;  /* 0x000000805a5c7824 */ /* 0x020fe400078e00ff */
[----:B------:R-:W-:Y:S01]  /*19cd0*/  IMAD.SHL.U32 R90, R91, 0x80, RZ ;  /* 0x000000805b5a7824 */ /* 0x000fe200078e00ff */
[----:B------:R1:W-:Y:S01]  /*19ce0*/  STL [R1+0xeac], RZ ;  /* 0x000eacff01007387 */ /* 0x0003e20000100800 */
[----:B------:R-:W-:Y:S05]  /*19cf0*/  @!P1 BRA `(.L_x_7) ;  /* 0x000002d400449947 */ /* 0x000fea0003800000 */
[----:B------:R-:W2:Y:S01]  /*19d00*/  LDL.LU R3, [R1+0xec8] ;  /* 0x000ec80001037983 */ /* 0x000ea20000300800 */
[----:B0-----:R-:W-:Y:S02]  /*19d10*/  UIADD3.64 UR16, UPT, UPT, UR8, 0x80, URZ ;  /* 0x0000008008107897 */ /* 0x001fe4000fffe0ff */
[----:B------:R-:W-:Y:S01]  /*19d20*/  UIADD3.64 UR18, UPT, UPT, UR8, 0x100, URZ ;  /* 0x0000010008127897 */ /* 0x000fe2000fffe0ff */
[----:B------:R0:W-:Y:S01]  /*19d30*/  STL [R1+0x1f48], R0 ;  /* 0x001f480001007387 */ /* 0x0001e20000100800 */
[----:B------:R-:W-:Y:S01]  /*19d40*/  UIADD3.64 UR14, UPT, UPT, UR10, 0x2, URZ ;  /* 0x000000020a0e7897 */ /* 0x000fe2000fffe0ff */
[----:B--2---:R-:W-:Y:S02]  /*19d50*/  R2UR UR12, R3 ;  /* 0x00000000030c72ca */ /* 0x004fe400000e0000 */
[----:B------:R-:W0:Y:S01]  /*19d60*/  LDL.LU R3, [R1+0xecc] ;  /* 0x000ecc0001037983 */ /* 0x000e220000300800 */
[----:B------:R-:W-:Y:S01]  /*19d70*/  SHF.R.S32.HI R91, RZ, 0x1f, R92 ;  /* 0x0000001fff5b7819 */ /* 0x000fe2000001145c */
[----:B------:R-:W-:-:S02]  /*19d80*/  UIADD3.64 UR20, UPT, UPT, UR8, 0x180, URZ ;  /* 0x0000018008147897 */ /* 0x000fc4000fffe0ff */
[----:B------:R-:W-:Y:S01]  /*19d90*/  UIADD3.64 UR22, UPT, UPT, UR8, 0x200, URZ ;  /* 0x0000020008167897 */ /* 0x000fe2000fffe0ff */
[C---:B------:R-:W-:Y:S01]  /*19da0*/  SHF.L.U64.HI R91, R92.reuse, 0x1, R91 ;  /* 0x000000015c5b7819 */ /* 0x040fe2000001025b */
[----:B------:R-:W-:Y:S01]  /*19db0*/  IMAD.SHL.U32 R92, R92, 0x2, RZ ;  /* 0x000000025c5c7824 */ /* 0x000fe200078e00ff */
[----:B------:R-:W-:Y:S02]  /*19dc0*/  UIADD3.64 UR24, UPT, UPT, UR8, 0x280, URZ ;  /* 0x0000028008187897 */ /* 0x000fe4000fffe0ff */
[----:B------:R-:W-:Y:S02]  /*19dd0*/  UIADD3.64 UR28, UPT, UPT, UR8, 0x300, URZ ;  /* 0x00000300081c7897 */ /* 0x000fe4000fffe0ff */
[----:B------:R-:W-:Y:S02]  /*19de0*/  UIADD3.64 UR16, UPT, UPT, UR10, 0x4, URZ ;  /* 0x000000040a107897 */ /* 0x000fe4000fffe0ff */
[----:B------:R-:W-:Y:S02]  /*19df0*/  UIADD3.64 UR18, UPT, UPT, UR10, 0x1fe, URZ ;  /* 0x000001fe0a127897 */ /* 0x000fe4000fffe0ff */
[----:B------:R-:W-:-:S02]  /*19e00*/  UIADD3.64 UR20, UPT, UPT, UR10, 0x200, URZ ;  /* 0x000002000a147897 */ /* 0x000fc4000fffe0ff */
[----:B------:R-:W-:Y:S02]  /*19e10*/  UIADD3.64 UR22, UPT, UPT, UR10, 0x202, URZ ;  /* 0x000002020a167897 */ /* 0x000fe4000fffe0ff */
        /* <DEDUP_REMOVED lines=19> */
[----:B------:R-:W-:Y:S01]  /*19f50*/  UIADD3.64 UR62, UPT, UPT, UR8, 0x1880, URZ ;  /* 0x00001880083e7897 */ /* 0x000fe2000fffe0ff */
[----:B------:R-:W-:Y:S01]  /*19f60*/  UMOV UR13, 0x40004040 ;  /* 0x40004040000d7882 */ /* 0x000fe20000000000 */
[----:B------:R-:W-:Y:S02]  /*19f70*/  UIADD3.64 UR64, UPT, UPT, UR8, 0x1900, URZ ;  /* 0x0000190008407897 */ /* 0x000fe4000fffe0ff */
[----:B------:R-:W-:Y:S02]  /*19f80*/  UIADD3.64 UR66, UPT, UPT, UR8, 0x1980, URZ ;  /* 0x0000198008427897 */ /* 0x000fe4000fffe0ff */
[----:B------:R-:W-:-:S02]  /*19f90*/  UIADD3.64 UR68, UPT, UPT, UR8, 0x1a00, URZ ;  /* 0x00001a0008447897 */ /* 0x000fc4000fffe0ff */
[----:B------:R-:W-:Y:S02]  /*19fa0*/  UIADD3.64 UR70, UPT, UPT, UR8, 0x1a80, URZ ;  /* 0x00001a8008467897 */ /* 0x000fe4000fffe0ff */
[----:B------:R-:W-:Y:S01]  /*19fb0*/  UIADD3.64 UR72, UPT, UPT, UR8, 0x1b00, URZ ;  /* 0x00001b0008487897 */ /* 0x000fe2000fffe0ff */
[----:B0-----:R-:W-:Y:S02]  /*19fc0*/  LOP3.LUT R0, R3, 0x4000000, RZ, 0xfc, !PT ;  /* 0x0400000003007812 */ /* 0x001fe400078efcff */
[----:B------:R-:W-:-:S03]  /*19fd0*/  SHF.R.S32.HI R3, RZ, 0x1f, R90 ;  /* 0x0000001fff037819 */ /* 0x000fc6000001145a */
[----:B------:R0:W-:Y:S01]  /*19fe0*/  STL [R1+0x1f20], R0 ;  /* 0x001f200001007387 */ /* 0x0001e20000100800 */
[C---:B------:R-:W-:Y:S01]  /*19ff0*/  SHF.L.U64.HI R3, R90.reuse, 0x1, R3 ;  /* 0x000000015a037819 */ /* 0x040fe20000010203 */
[----:B------:R-:W-:Y:S02]  /*1a000*/  IMAD.SHL.U32 R90, R90, 0x2, RZ ;  /* 0x000000025a5a7824 */ /* 0x000fe400078e00ff */
[----:B0-----:R-:W-:-:S05]  /*1a010*/  IMAD.MOV.U32 R0, RZ, RZ, 0x1 ;  /* 0x00000001ff007424 */ /* 0x001fca00078e00ff */
[----:B------:R0:W-:Y:S04]  /*1a020*/  STL [R1+0x1704], R0 ;  /* 0x0017040001007387 */ /* 0x0001e80000100800 */
[----:B0-----:R0:W5:Y:S04]  /*1a030*/  LDL.LU R0, [R1+0x1f48] ;  /* 0x001f480001007983 */ /* 0x0011680000300800 */
[----:B------:R0:W-:Y:S02]  /*1a040*/  STL [R1+0x1708], RZ ;  /* 0x001708ff01007387 */ /* 0x0001e40000100800 */
.L_x_10:
[----:B--2---:R2:W-:Y:S04]  /*1a050*/  STL [R1+0x1f8c], R19 ;  /* 0x001f8c1301007387 */ /* 0x0045e80000100800 */
[----:B--2---:R-:W2:Y:S04]  /*1a060*/  LDL.LU R19, [R1+0x16e8] ;  /* 0x0016e80001137983 */ /* 0x004ea80000300800 */
[----:B------:R3:W-:Y:S04]  /*1a070*/  STL [R1+0x1f88], R18 ;  /* 0x001f881201007387 */ /* 0x0007e80000100800 */
[----:B---3--:R-:W3:Y:S04]  /*1a080*/  LDL.LU R18, [R1+0xeac] ;  /* 0x000eac0001127983 */ /* 0x008ee80000300800 */
[----:B------:R4:W-:Y:S04]  /*1a090*/  STL [R1+0x1f84], R17 ;  /* 0x001f841101007387 */ /* 0x0009e80000100800 */
[----:B----4-:R-:W4:Y:S04]  /*1a0a0*/  LDL.LU R17, [R1+0x151c] ;  /* 0x00151c0001117983 */ /* 0x010f280000300800 */
[----:B------:R0:W-:Y:S04]  /*1a0b0*/  STL [R1+0x1f80], R16 ;  /* 0x001f801001007387 */ /* 0x0001e80000100800 */
[----:B0-----:R-:W2:Y:S04]  /*1a0c0*/  LDL.LU R16, [R1+0x16f0] ;  /* 0x0016f00001107983 */ /* 0x001ea80000300800 */
        /* <DEDUP_REMOVED lines=9> */
[----:B0-----:R-:W4:Y:S04]  /*1a160*/  LDL.LU R11, [R1+0x1520] ;  /* 0x00152000010b7983 */ /* 0x001f280000300800 */
[----:B------:R0:W-:Y:S04]  /*1a170*/  STL [R1+0x1f68], R10 ;  /* 0x001f680a01007387 */ /* 0x0001e80000100800 */
[----:B0-----:R-:W4:Y:S04]  /*1a180*/  LDL.LU R10, [R1+0x1510] ;  /* 0x00151000010a7983 */ /* 0x001f280000300800 */
[----:B------:R0:W-:Y:S04]  /*1a190*/  STL [R1+0x1f64], R9 ;  /* 0x001f640901007387 */ /* 0x0001e80000100800 */
[----:B0-----:R-:W4:Y:S04]  /*1a1a0*/  LDL.LU R9, [R1+0x1518] ;  /* 0x0015180001097983 */ /* 0x001f280000300800 */
[----:B------:R-:W-:Y:S04]  /*1a1b0*/  STL [R1+0x1f60], R8 ;  /* 0x001f600801007387 */ /* 0x000fe80000100800 */
[----:B------:R-:W-:Y:S04]  /*1a1c0*/  STL [R1+0x1f5c], R7 ;  /* 0x001f5c0701007387 */ /* 0x000fe80000100800 */
[----:B------:R-:W-:Y:S04]  /*1a1d0*/  STL [R1+0x1f58], R6 ;  /* 0x001f580601007387 */ /* 0x000fe80000100800 */
[----:B-----5:R-:W-:Y:S04]  /*1a1e0*/  STL [R1+0x1f54], R5 ;  /* 0x001f540501007387 */ /* 0x020fe80000100800 */
[----:B------:R-:W-:Y:S04]  /*1a1f0*/  STL [R1+0x1f50], R4 ;  /* 0x001f500401007387 */ /* 0x000fe80000100800 */
[----:B------:R-:W-:Y:S04]  /*1a200*/  STL [R1+0x1f4c], R2 ;  /* 0x001f4c0201007387 */ /* 0x000fe80000100800 */
[----:B-----5:R-:W-:Y:S01]  /*1a210*/  STL [R1+0x1f48], R0 ;  /* 0x001f480001007387 */ /* 0x020fe20000100800 */
[----:B---3--:R-:W-:-:S05]  /*1a220*/  IMAD.U32 R18, R18, -0x80000000, RZ ;  /* 0x8000000012127824 */ /* 0x008fca00078e00ff */
[----:B------:R-:W-:Y:S01]  /*1a230*/  STL [R1+0xea8], R18 ;  /* 0x000ea81201007387 */ /* 0x000fe20000100800 */
[-C--:B--2---:R-:W-:Y:S02]  /*1a240*/  IADD3 R12, P4, PT, R12, R90.reuse, RZ ;  /* 0x0000005a0c0c7210 */ /* 0x084fe40007f9e0ff */
[----:B----4-:R-:W-:-:S05]  /*1a250*/  IADD3 R11, P5, PT, R11, R90, RZ ;  /* 0x0000005a0b0b7210 */ /* 0x010fca0007fbe0ff */
[----:B------:R-:W-:Y:S01]  /*1a260*/  IMAD.X R17, R17, 0x1, R3, P5 ;  /* 0x0000000111117824 */ /* 0x000fe200028e0603 */
[-C--:B------:R-:W-:Y:S02]  /*1a270*/  IADD3 R19, P5, PT, R19, R90.reuse, RZ ;  /* 0x0000005a13137210 */ /* 0x080fe40007fbe0ff */
[----:B------:R-:W-:-:S05]  /*1a280*/  IADD3 R10, P2, PT, R10, R90, RZ ;  /* 0x0000005a0a0a7210 */ /* 0x000fca0007f5e0ff */
[----:B------:R-:W-:Y:S01]  /*1a290*/  IMAD.X R15, R15, 0x1, R3, P2 ;  /* 0x000000010f0f7824 */ /* 0x000fe200010e0603 */
[-C--:B------:R-:W-:Y:S02]  /*1a2a0*/  IADD3 R16, P2, PT, R16, R90.reuse, RZ ;  /* 0x0000005a10107210 */ /* 0x080fe40007f5e0ff */
[----:B------:R-:W-:-:S05]  /*1a2b0*/  IADD3 R9, P1, PT, R9, R90, RZ ;  /* 0x0000005a09097210 */ /* 0x000fca0007f3e0ff */
[----:B------:R-:W-:Y:S01]  /*1a2c0*/  IMAD.X R13, R13, 0x1, R3, P1 ;  /* 0x000000010d0d7824 */ /* 0x000fe200008e0603 */
[----:B------:R-:W-:Y:S01]  /*1a2d0*/  STL [R1+0x1518], R9 ;  /* 0x0015180901007387 */ /* 0x000fe20000100800 */
[----:B------:R-:W-:-:S03]  /*1a2e0*/  IADD3 R14, P1, PT, R14, R90, RZ ;  /* 0x0000005a0e0e7210 */ /* 0x000fc60007f3e0ff */
        /* <DEDUP_REMOVED lines=8> */
[----:B0-----:R-:W2:Y:S04]  /*1a370*/  LDL.LU R19, [R1+0x16fc] ;  /* 0x0016fc0001137983 */ /* 0x001ea80000300800 */
[----:B------:R0:W-:Y:S04]  /*1a380*/  STL [R1+0x151c], R17 ;  /* 0x00151c1101007387 */ /* 0x0001e80000100800 */
        /* <DEDUP_REMOVED lines=15> */
[----:B------:R-:W4:Y:S01]  /*1a480*/  LDL.LU R0, [R1+0x16c4] ;  /* 0x0016c40001007983 */ /* 0x000f220000300800 */
[----:B--2---:R-:W-:-:S05]  /*1a490*/  IMAD.X R19, R19, 0x1, R3, P4 ;  /* 0x0000000113137824 */ /* 0x004fca00020e0603 */
[----:B------:R0:W-:Y:S01]  /*1a4a0*/  STL [R1+0x16fc], R19 ;  /* 0x0016fc1301007387 */ /* 0x0001e20000100800 */
[----:B---3--:R-:W-:Y:S01]  /*1a4b0*/  IADD3 R17, P4, PT, R17, R90, RZ ;  /* 0x0000005a11117210 */ /* 0x008fe20007f9e0ff */
[----:B----4-:R-:W-:-:S04]  /*1a4c0*/  IMAD.X R16, R16, 0x1, R3, P1 ;  /* 0x0000000110107824 */ /* 0x010fc800008e0603 */
[----:B------:R2:W-:Y:S01]  /*1a4d0*/  STL [R1+0x16e0], R17 ;  /* 0x0016e01101007387 */ /* 0x0005e20000100800 */
[----:B------:R-:W-:-:S03]  /*1a4e0*/  IADD3 R15, P1, PT, R15, R90, RZ ;  /* 0x0000005a0f0f7210 */ /* 0x000fc60007f3e0ff */
[----:B------:R3:W-:Y:S01]  /*1a4f0*/  STL [R1+0x16f4], R16 ;  /* 0x0016f41001007387 */ /* 0x0007e20000100800 */
[----:B------:R-:W-:-:S03]  /*1a500*/  IMAD.X R14, R14, 0x1, R3, P2 ;  /* 0x000000010e0e7824 */ /* 0x000fc600010e0603 */
[----:B------:R4:W-:Y:S01]  /*1a510*/  STL [R1+0x1508], R15 ;  /* 0x0015080f01007387 */ /* 0x0009e20000100800 */
[----:B------:R-:W-:-:S03]  /*1a520*/  IADD3 R13, P2, PT, R13, R90, RZ ;  /* 0x0000005a0d0d7210 */ /* 0x000fc60007f5e0ff */
[----:B-1----:R1:W-:Y:S01]  /*1a530*/  STL [R1+0x16ec], R14 ;  /* 0x0016ec0e01007387 */ /* 0x0023e20000100800 */
[----:B------:R-:W-:-:S03]  /*1a540*/  IMAD.X R12, R12, 0x1, R3, P5 ;  /* 0x000000010c0c7824 */ /* 0x000fc600028e0603 */
[----:B------:R0:W-:Y:S01]  /*1a550*/  STL [R1+0x16d8], R13 ;  /* 0x0016d80d01007387 */ /* 0x0001e20000100800 */
[----:B------:R-:W-:-:S03]  /*1a560*/  IADD3 R11, P5, PT, R11, R90, RZ ;  /* 0x0000005a0b0b7210 */ /* 0x000fc60007fbe0ff */
[----:B------:R0:W-:Y:S01]  /*1a570*/  STL [R1+0x16e4], R12 ;  /* 0x0016e40c01007387 */ /* 0x0001e20000100800 */
        /* <DEDUP_REMOVED lines=15> */
[----:B0-----:R-:W4:Y:S01]  /*1a670*/  LDL.LU R19, [R1+0x16a8] ;  /* 0x0016a80001137983 */ /* 0x001f220000300800 */
[----:B------:R-:W-:-:S03]  /*1a680*/  IMAD.X R0, R0, 0x1, R3, P4 ;  /* 0x0000000100007824 */ /* 0x000fc600020e0603 */
[----:B------:R0:W-:Y:S04]  /*1a690*/  STL [R1+0x16cc], R4 ;  /* 0x0016cc0401007387 */ /* 0x0001e80000100800 */
[----:B--2---:R-:W2:Y:S04]  /*1a6a0*/  LDL.LU R17, [R1+0x16bc] ;  /* 0x0016bc0001117983 */ /* 0x004ea80000300800 */
[----:B------:R0:W-:Y:S04]  /*1a6b0*/  STL [R1+0x16b0], R2 ;  /* 0x0016b00201007387 */ /* 0x0001e80000100800 */
[----:B---3--:R-:W3:Y:S04]  /*1a6c0*/  LDL.LU R16, [R1+0x16a0] ;  /* 0x0016a00001107983 */ /* 0x008ee80000300800 */
[----:B------:R0:W-:Y:S04]  /*1a6d0*/  STL [R1+0x16c4], R0 ;  /* 0x0016c40001007387 */ /* 0x0001e80000100800 */
[----:B----4-:R-:W4:Y:S04]  /*1a6e0*/  LDL.LU R15, [R1+0x16b4] ;  /* 0x0016b400010f7983 */ /* 0x010f280000300800 */
[----:B-1----:R-:W4:Y:S04]  /*1a6f0*/  LDL.LU R14, [R1+0x1698] ;  /* 0x00169800010e7983 */ /* 0x002f280000300800 */
        /* <DEDUP_REMOVED lines=9> */
[----:B0-----:R-:W4:Y:S04]  /*1a790*/  LDL.LU R4, [R1+0x1670] ;  /* 0x0016700001047983 */ /* 0x001f280000300800 */
[----:B------:R-:W4:Y:S04]  /*1a7a0*/  LDL.LU R2, [R1+0x1684] ;  /* 0x0016840001027983 */ /* 0x000f280000300800 */
[----:B------:R-:W4:Y:S01]  /*1a7b0*/  LDL.LU R0, [R1+0x1668] ;  /* 0x0016680001007983 */ /* 0x000f220000300800 */
[----:B------:R-:W-:Y:S01]  /*1a7c0*/  IADD3 R19, P4, PT, R19, R90, RZ ;  /* 0x0000005a13137210 */ /* 0x000fe20007f9e0ff */
[----:B--2---:R-:W-:-:S04]  /*1a7d0*/  IMAD.X R17, R17, 0x1, R3, P1 ;  /* 0x0000000111117824 */ /* 0x004fc800008e0603 */
[----:B------:R0:W-:Y:S01]  /*1a7e0*/  STL [R1+0x16a8], R19 ;  /* 0x0016a81301007387 */ /* 0x0001e20000100800 */
[----:B---3--:R-:W-:-:S03]  /*1a7f0*/  IADD3 R16, P1, PT, R16, R90, RZ ;  /* 0x0000005a10107210 */ /* 0x008fc60007f3e0ff */
[----:B------:R1:W-:Y:S01]  /*1a800*/  STL [R1+0x16bc], R17 ;  /* 0x0016bc1101007387 */ /* 0x0003e20000100800 */
[----:B----4-:R-:W-:-:S03]  /*1a810*/  IMAD.X R15, R15, 0x1, R3, P2 ;  /* 0x000000010f0f7824 */ /* 0x010fc600010e0603 */
        /* <DEDUP_REMOVED lines=24> */
[----:B0-----:R-:W4:Y:S01]  /*1a9a0*/  LDL.LU R19, [R1+0x167c] ;  /* 0x00167c0001137983 */ /* 0x001f220000300800 */
[----:B------:R-:W-:-:S03]  /*1a9b0*/  IADD3 R0, P4, PT, R0, R90, RZ ;  /* 0x0000005a00007210 */ /* 0x000fc60007f9e0ff */
[----:B------:R0:W-:Y:S04]  /*1a9c0*/  STL [R1+0x1670], R4 ;  /* 0x0016700401007387 */ /* 0x0001e80000100800 */
[----:B-1----:R-:W4:Y:S04]  /*1a9d0*/  LDL.LU R17, [R1+0x1660] ;  /* 0x0016600001117983 */ /* 0x002f280000300800 */
[----:B------:R1:W-:Y:S04]  /*1a9e0*/  STL [R1+0x1684], R2 ;  /* 0x0016840201007387 */ /* 0x0003e80000100800 */
[----:B--2---:R-:W2:Y:S04]  /*1a9f0*/  LDL.LU R16, [R1+0x1674] ;  /* 0x0016740001107983 */ /* 0x004ea80000300800 */
[----:B------:R0:W-:Y:S04]  /*1aa00*/  STL [R1+0x1668], R0 ;  /* 0x0016680001007387 */ /* 0x0001e80000100800 */
[----:B---3--:R-:W3:Y:S04]  /*1aa10*/  LDL.LU R15, [R1+0x1658] ;  /* 0x00165800010f7983 */ /* 0x008ee80000300800 */
[----:B----4-:R-:W4:Y:S04]  /*1aa20*/  LDL.LU R14, [R1+0x166c] ;  /* 0x00166c00010e7983 */ /* 0x010f280000300800 */
        /* <DEDUP_REMOVED lines=10> */
[----:B-1----:R-:W4:Y:S04]  /*1aad0*/  LDL.LU R2, [R1+0x1628] ;  /* 0x0016280001027983 */ /* 0x002f280000300800 */
[----:B------:R-:W4:Y:S01]  /*1aae0*/  LDL.LU R0, [R1+0x163c] ;  /* 0x00163c0001007983 */ /* 0x000f220000300800 */
[----:B------:R-:W-:Y:S01]  /*1aaf0*/  IMAD.X R19, R19, 0x1, R3, P1 ;  /* 0x0000000113137824 */ /* 0x000fe200008e0603 */
[----:B------:R-:W-:-:S04]  /*1ab00*/  IADD3 R17, P1, PT, R17, R90, RZ ;  /* 0x0000005a11117210 */ /* 0x000fc80007f3e0ff */
[----:B------:R0:W-:Y:S01]  /*1ab10*/  STL [R1+0x167c], R19 ;  /* 0x00167c1301007387 */ /* 0x0001e20000100800 */
[----:B--2---:R-:W-:-:S03]  /*1ab20*/  IMAD.X R16, R16, 0x1, R3, P2 ;  /* 0x0000000110107824 */ /* 0x004fc600010e0603 */
        /* <DEDUP_REMOVED lines=11> */
[----:B------:R-:W-:-:S03]  /*1abe0*/  IADD3.X R10, PT, PT, R10, R3, RZ, P1, !PT ;  /* 0x000000030a0a7210 */ /* 0x000fc60000ffe4ff */
        /* <DEDUP_REMOVED lines=35> */
[----:B------:R-:W-:Y:S01]  /*1ae20*/  IADD3 R19, P1, PT, R19, R90, RZ ;  /* 0x0000005a13137210 */ /* 0x000fe20007f3e0ff */
[----:B------:R-:W-:-:S04]  /*1ae30*/  IMAD.X R17, R17, 0x1, R3, P2 ;  /* 0x0000000111117824 */ /* 0x000fc800010e0603 */
[----:B------:R0:W-:Y:S01]  /*1ae40*/  STL [R1+0x1620], R19 ;  /* 0x0016201301007387 */ /* 0x0001e20000100800 */
[----:B--2---:R-:W-:-:S03]  /*1ae50*/  IADD3 R16, P2, PT, R16, R90, RZ ;  /* 0x0000005a10107210 */ /* 0x004fc60007f5e0ff */
[----:B------:R1:W-:Y:S01]  /*1ae60*/  STL [R1+0x1634], R17 ;  /* 0x0016341101007387 */ /* 0x0003e20000100800 */
[----:B---3--:R-:W-:-:S03]  /*1ae70*/  IMAD.X R15, R15, 0x1, R3, P5 ;  /* 0x000000010f0f7824 */ /* 0x008fc600028e0603 */
[----:B------:R2:W-:Y:S01]  /*1ae80*/  STL [R1+0x1618], R16 ;  /* 0x0016181001007387 */ /* 0x0005e20000100800 */
[----:B----4-:R-:W-:-:S03]  /*1ae90*/  IADD3 R14, P5, PT, R14, R90, RZ ;  /* 0x0000005a0e0e7210 */ /* 0x010fc60007fbe0ff */
        /* <DEDUP_REMOVED lines=43> */
[----:B------:R-:W-:-:S05]  /*1b150*/  IMAD.X R19, R19, 0x1, R3, P2 ;  /* 0x0000000113137824 */ /* 0x000fca00010e0603 */
[----:B------:R0:W-:Y:S01]  /*1b160*/  STL [R1+0x15f4], R19 ;  /* 0x0015f41301007387 */ /* 0x0001e20000100800 */
[----:B------:R-:W-:-:S03]  /*1b170*/  IADD3 R17, P2, PT, R17, R90, RZ ;  /* 0x0000005a11117210 */ /* 0x000fc60007f5e0ff */
[----:B0-----:R0:W5:Y:S01]  /*1b180*/  LDL.LU R19, [R1+0x1f8c] ;  /* 0x001f8c0001137983 */ /* 0x0011620000300800 */
        /* <DEDUP_REMOVED lines=27> */
[----:B-1----:R-:W4:Y:S01]  /*1b340*/  LDL.LU R17, [R1+0x15ac] ;  /* 0x0015ac0001117983 */ /* 0x002f220000300800 */
[----:B------:R-:W-:-:S03]  /*1b350*/  IMAD.X R0, R0, 0x1, R3, P2 ;  /* 0x0000000100007824 */ /* 0x000fc600010e0603 */
[----:B------:R1:W-:Y:S01]  /*1b360*/  STL [R1+0x15bc], R4 ;  /* 0x0015bc0401007387 */ /* 0x0003e20000100800 */
[----:B------:R0:W1:Y:S03]  /*1b370*/  SYNCS.PHASECHK.TRANS64.TRYWAIT P2, [UR4], R18 ;  /* 0x00000012ff0075a7 */ /* 0x0000660008041104 */
[----:B--2---:R-:W2:Y:S04]  /*1b380*/  LDL.LU R16, [R1+0x1598] ;  /* 0x0015980001107983 */ /* 0x004ea80000300800 */
[----:B------:R0:W-:Y:S04]  /*1b390*/  STL [R1+0x15a0], R2 ;  /* 0x0015a00201007387 */ /* 0x0001e80000100800 */
[----:B---3--:R-:W3:Y:S04]  /*1b3a0*/  LDL.LU R15, [R1+0x15a4] ;  /* 0x0015a400010f7983 */ /* 0x008ee80000300800 */
[----:B------:R1:W-:Y:S04]  /*1b3b0*/  STL [R1+0x15b4], R0 ;  /* 0x0015b40001007387 */ /* 0x0003e80000100800 */
[----:B----4-:R-:W4:Y:S04]  /*1b3c0*/  LDL.LU R14, [R1+0x1590] ;  /* 0x00159000010e7983 */ /* 0x010f280000300800 */
        /* <DEDUP_REMOVED lines=9> */
[----:B-1----:R-:W4:Y:S04]  /*1b460*/  LDL.LU R4, [R1+0x1568] ;  /* 0x0015680001047983 */ /* 0x002f280000300800 */
[----:B------:R-:W4:Y:S04]  /*1b470*/  LDL.LU R2, [R1+0x1574] ;  /* 0x0015740001027983 */ /* 0x000f280000300800 */
[----:B------:R-:W4:Y:S01]  /*1b480*/  LDL.LU R0, [R1+0x1560] ;  /* 0x0015600001007983 */ /* 0x000f220000300800 */
[----:B------:R-:W-:Y:S01]  /*1b490*/  IMAD.X R17, R17, 0x1, R3, P5 ;  /* 0x0000000111117824 */ /* 0x000fe200028e0603 */
[----:B--2---:R-:W-:-:S04]  /*1b4a0*/  IADD3 R16, P5, PT, R16, R90, RZ ;  /* 0x0000005a10107210 */ /* 0x004fc80007fbe0ff */
        /* <DEDUP_REMOVED lines=26> */
[----:B------:R-:W4:Y:S01]  /*1b650*/  LDL.LU R18, [R1+0x156c] ;  /* 0x00156c0001127983 */ /* 0x000f220000300800 */
[----:B------:R-:W-:-:S03]  /*1b660*/  IADD3 R0, P4, PT, R0, R90, RZ ;  /* 0x0000005a00007210 */ /* 0x000fc60007f9e0ff */
[----:B------:R1:W-:Y:S04]  /*1b670*/  STL [R1+0x1568], R4 ;  /* 0x0015680401007387 */ /* 0x0003e80000100800 */
[----:B0-----:R-:W4:Y:S04]  /*1b680*/  LDL.LU R17, [R1+0x1558] ;  /* 0x0015580001117983 */ /* 0x001f280000300800 */
[----:B------:R0:W-:Y:S04]  /*1b690*/  STL [R1+0x1574], R2 ;  /* 0x0015740201007387 */ /* 0x0001e80000100800 */
[----:B-1----:R-:W4:Y:S04]  /*1b6a0*/  LDL.LU R16, [R1+0x1564] ;  /* 0x0015640001107983 */ /* 0x002f280000300800 */
[----:B------:R1:W-:Y:S04]  /*1b6b0*/  STL [R1+0x1560], R0 ;  /* 0x0015600001007387 */ /* 0x0003e80000100800 */
[----:B--2---:R-:W2:Y:S04]  /*1b6c0*/  LDL.LU R15, [R1+0x1550] ;  /* 0x00155000010f7983 */ /* 0x004ea80000300800 */
        /* <DEDUP_REMOVED lines=12> */
[----:B-1----:R-:W4:Y:S01]  /*1b790*/  LDL.LU R0, [R1+0x1524] ;  /* 0x0015240001007983 */ /* 0x002f220000300800 */
[----:B------:R-:W-:-:S05]  /*1b7a0*/  IMAD.X R18, R18, 0x1, R3, P1 ;  /* 0x0000000112127824 */ /* 0x000fca00008e0603 */
[----:B------:R0:W-:Y:S01]  /*1b7b0*/  STL [R1+0x156c], R18 ;  /* 0x00156c1201007387 */ /* 0x0001e20000100800 */
[----:B------:R-:W-:-:S03]  /*1b7c0*/  IADD3 R17, P1, PT, R17, R90, RZ ;  /* 0x0000005a11117210 */ /* 0x000fc60007f3e0ff */
[----:B0-----:R0:W5:Y:S01]  /*1b7d0*/  LDL.LU R18, [R1+0x1f88] ;  /* 0x001f880001127983 */ /* 0x0011620000300800 */
[----:B------:R-:W-:-:S03]  /*1b7e0*/  IMAD.X R16, R16, 0x1, R3, P5 ;  /* 0x0000000110107824 */ /* 0x000fc600028e0603 */
[----:B------:R1:W-:Y:S01]  /*1b7f0*/  STL [R1+0x1558], R17 ;  /* 0x0015581101007387 */ /* 0x0003e20000100800 */
[-C--:B--2---:R-:W-:Y:S02]  /*1b800*/  IADD3 R15, P5, PT, R15, R90.reuse, RZ ;  /* 0x0000005a0f0f7210 */ /* 0x084fe40007fbe0ff */
[----:B---3--:R-:W-:Y:S01]  /*1b810*/  IADD3.X R14, PT, PT, R14, R3, RZ, P4, !PT ;  /* 0x000000030e0e7210 */ /* 0x008fe200027fe4ff */
[----:B-1----:R0:W5:Y:S01]  /*1b820*/  LDL.LU R17, [R1+0x1f84] ;  /* 0x001f840001117983 */ /* 0x0021620000300800 */
[----:B----4-:R-:W-:-:S03]  /*1b830*/  IADD3 R13, P4, PT, R13, R90, RZ ;  /* 0x0000005a0d0d7210 */ /* 0x010fc60007f9e0ff */
[----:B------:R1:W-:Y:S01]  /*1b840*/  STL [R1+0x1564], R16 ;  /* 0x0015641001007387 */ /* 0x0003e20000100800 */
[----:B------:R-:W-:-:S03]  /*1b850*/  IMAD.X R12, R12, 0x1, R3, P1 ;  /* 0x000000010c0c7824 */ /* 0x000fc600008e0603 */
[----:B-1----:R0:W5:Y:S01]  /*1b860*/  LDL.LU R16, [R1+0x1f80] ;  /* 0x001f800001107983 */ /* 0x0021620000300800 */
[----:B------:R-:W-:-:S03]  /*1b870*/  IADD3 R11, P1, PT, R11, R90, RZ ;  /* 0x0000005a0b0b7210 */ /* 0x000fc60007f3e0ff */
[----:B------:R1:W-:Y:S01]  /*1b880*/  STL [R1+0x1550], R15 ;  /* 0x0015500f01007387 */ /* 0x0003e20000100800 */
[--C-:B------:R-:W-:Y:S01]  /*1b890*/  IMAD.X R10, R10, 0x1, R3.reuse, P5 ;  /* 0x000000010a0a7824 */ /* 0x100fe200028e0603 */
[-C--:B------:R-:W-:Y:S02]  /*1b8a0*/  IADD3 R9, P5, PT, R9, R90.reuse, RZ ;  /* 0x0000005a09097210 */ /* 0x080fe40007fbe0ff */
[----:B-1----:R0:W5:Y:S04]  /*1b8b0*/  LDL.LU R15, [R1+0x1f7c] ;  /* 0x001f7c00010f7983 */ /* 0x0021680000300800 */
[----:B------:R1:W-:Y:S01]  /*1b8c0*/  STL [R1+0x155c], R14 ;  /* 0x00155c0e01007387 */ /* 0x0003e20000100800 */
[----:B------:R-:W-:Y:S01]  /*1b8d0*/  IMAD.X R8, R8, 0x1, R3, P4 ;  /* 0x0000000108087824 */ /* 0x000fe200020e0603 */
[----:B------:R-:W-:-:S02]  /*1b8e0*/  IADD3 R7, P4, PT, R7, R90, RZ ;  /* 0x0000005a07077210 */ /* 0x000fc40007f9e0ff */
[----:B-1----:R0:W5:Y:S04]  /*1b8f0*/  LDL.LU R14, [R1+0x1f78] ;  /* 0x001f7800010e7983 */ /* 0x0021680000300800 */
[----:B------:R1:W-:Y:S01]  /*1b900*/  STL [R1+0x1548], R13 ;  /* 0x0015480d01007387 */ /* 0x0003e20000100800 */
[----:B------:R-:W-:-:S03]  /*1b910*/  IMAD.X R6, R6, 0x1, R3, P1 ;  /* 0x0000000106067824 */ /* 0x000fc600008e0603 */
[----:B-1----:R0:W5:Y:S04]  /*1b920*/  LDL.LU R13, [R1+0x1f74] ;  /* 0x001f7400010d7983 */ /* 0x0021680000300800 */
[----:B------:R1:W-:Y:S01]  /*1b930*/  STL [R1+0x1554], R12 ;  /* 0x0015540c01007387 */ /* 0x0003e20000100800 */
[----:B------:R-:W-:-:S03]  /*1b940*/  IADD3 R5, P1, PT, R5, R90, RZ ;  /* 0x0000005a05057210 */ /* 0x000fc60007f3e0ff */
[----:B-1----:R0:W5:Y:S04]  /*1b950*/  LDL.LU R12, [R1+0x1f70] ;  /* 0x001f7000010c7983 */ /* 0x0021680000300800 */
[----:B------:R1:W-:Y:S01]  /*1b960*/  STL [R1+0x1540], R11 ;  /* 0x0015400b01007387 */ /* 0x0003e20000100800 */
[----:B------:R-:W-:-:S03]  /*1b970*/  IMAD.X R4, R4, 0x1, R3, P5 ;  /* 0x0000000104047824 */ /* 0x000fc600028e0603 */
[----:B-1----:R0:W5:Y:S04]  /*1b980*/  LDL.LU R11, [R1+0x1f6c] ;  /* 0x001f6c00010b7983 */ /* 0x0021680000300800 */
[----:B------:R1:W-:Y:S01]  /*1b990*/  STL [R1+0x154c], R10 ;  /* 0x00154c0a01007387 */ /* 0x0003e20000100800 */
[----:B------:R-:W-:-:S03]  /*1b9a0*/  IMAD.X R2, R2, 0x1, R3, P4 ;  /* 0x0000000102027824 */ /* 0x000fc600020e0603 */
[----:B-1----:R0:W5:Y:S04]  /*1b9b0*/  LDL.LU R10, [R1+0x1f68] ;  /* 0x001f6800010a7983 */ /* 0x0021680000300800 */
[----:B------:R1:W-:Y:S01]  /*1b9c0*/  STL [R1+0x1538], R9 ;  /* 0x0015380901007387 */ /* 0x0003e20000100800 */
[----:B------:R-:W-:-:S03]  /*1b9d0*/  IMAD.X R0, R0, 0x1, R3, P1 ;  /* 0x0000000100007824 */ /* 0x000fc600008e0603 */
[----:B-1----:R0:W5:Y:S04]  /*1b9e0*/  LDL.LU R9, [R1+0x1f64] ;  /* 0x001f640001097983 */ /* 0x0021680000300800 */
[----:B------:R1:W-:Y:S04]  /*1b9f0*/  STL [R1+0x1544], R8 ;  /* 0x0015440801007387 */ /* 0x0003e80000100800 */
        /* <DEDUP_REMOVED lines=12> */
[----:B-1----:R0:W5:Y:S01]  /*1bac0*/  LDL.LU R0, [R1+0x1f48] ;  /* 0x001f480001007983 */ /* 0x0021620000300800 */
[----:B------:R-:W-:Y:S05]  /*1bad0*/  @!P2 BRA `(.L_x_8) ;  /* 0x000003500070a947 */ /* 0x000fea0003800000 */
.L_x_16:
[----:B------:R1:W-:Y:S04]  /*1bae0*/  STL.64 [R1+0x3918], R82 ;  /* 0x0039185201007387 */ /* 0x0003e80000100a00 */
[----:B------:R-:W-:Y:S04]  /*1baf0*/  STL.64 [R1+0x3910], R84 ;  /* 0x0039105401007387 */ /* 0x000fe80000100a00 */
[----:B------:R-:W-:Y:S04]  /*1bb00*/  STL.64 [R1+0x3908], R86 ;  /* 0x0039085601007387 */ /* 0x000fe80000100a00 */
[----:B------:R-:W-:Y:S01]  /*1bb10*/  STL.64 [R1+0x3900], R88 ;  /* 0x0039005801007387 */ /* 0x000fe20000100a00 */
[----:B-1---5:R-:W-:-:S03]  /*1bb20*/  IADD3 R82, P1, PT, R4, R92, RZ ;  /* 0x0000005c04527210 */ /* 0x022fc60007f3e0ff */
[----:B------:R1:W-:Y:S04]  /*1bb30*/  STL [R1+0x21bc], R0 ;  /* 0x0021bc0001007387 */ /* 0x0003e80000100800 */
[----:B------:R-:W-:Y:S04]  /*1bb40*/  STL [R1+0x2048], R2 ;  /* 0x0020480201007387 */ /* 0x000fe80000100800 */
[----:B------:R2:W-:Y:S01]  /*1bb50*/  STL [R1+0x21c0], R2 ;  /* 0x0021c00201007387 */ /* 0x0005e20000100800 */
[----:B-1----:R-:W-:-:S03]  /*1bb60*/  IMAD.X R0, R5, 0x1, R91, P1 ;  /* 0x0000000105007824 */ /* 0x002fc600008e065b */
[----:B------:R-:W-:Y:S04]  /*1bb70*/  STL [R1+0x1f50], R93 ;  /* 0x001f505d01007387 */ /* 0x000fe80000100800 */
[----:B------:R-:W-:Y:S01]  /*1bb80*/  STL [R1+0x20e0], R93 ;  /* 0x0020e05d01007387 */ /* 0x000fe20000100800 */
[----:B--2---:R-:W-:-:S03]  /*1bb90*/  IADD3 R2, P2, PT, R6, R92, RZ ;  /* 0x0000005c06027210 */ /* 0x004fc60007f5e0ff */
        /* <DEDUP_REMOVED lines=157> */
[----:B------:R2:W-:Y:S01]  /*1c570*/  STL [R1+0x1ec0], R0 ;  /* 0x001ec00001007387 */ /* 0x0005e20000100800 */
[----:B-1----:R-:W-:Y:S01]  /*1c580*/  IMAD.X R2, R7, 0x1, R91, P2 ;  /* 0x0000000107027824 */ /* 0x002fe200010e065b */
[----:B------:R-:W-:-:S02]  /*1c590*/  IADD3 R5, P2, PT, R10, R92, RZ ;  /* 0x0000005c0a057210 */ /* 0x000fc40007f5e0ff */
        /* <DEDUP_REMOVED lines=222> */
[----:B------:R2:W-:Y:S04]  /*1d380*/  STL [R1+0x1ef8], R0 ;  /* 0x001ef80001007387 */ /* 0x0005e80000100800 */
[----:B------:R3:W-:Y:S01]  /*1d390*/  STL [R1+0x1efc], R5 ;  /* 0x001efc0501007387 */ /* 0x0007e20000100800 */
[----:B-1----:R-:W-:Y:S01]  /*1d3a0*/  IADD3 R2, P4, PT, R12, R92, RZ ;  /* 0x0000005c0c027210 */ /* 0x002fe20007f9e0ff */
[----:B--2---:R-:W-:-:S04]  /*1d3b0*/  IMAD.X R0, R9, 0x1, R91, P1 ;  /* 0x0000000109007824 */ /* 0x004fc800008e065b */
[----:B------:R1:W-:Y:S01]  /*1d3c0*/  STL [R1+0x1f00], R2 ;  /* 0x001f000201007387 */ /* 0x0003e20000100800 */
[----:B---3--:R-:W-:-:S03]  /*1d3d0*/  IMAD.X R5, R11, 0x1, R91, P2 ;  /* 0x000000010b057824 */ /* 0x008fc600010e065b */
[----:B------:R2:W-:Y:S04]  /*1d3e0*/  STL [R1+0x1ec8], R0 ;  /* 0x001ec80001007387 */ /* 0x0005e80000100800 */
[----:B------:R3:W-:Y:S01]  /*1d3f0*/  STL [R1+0x1ecc], R5 ;  /* 0x001ecc0501007387 */ /* 0x0007e20000100800 */
[----:B-1----:R-:W-:Y:S01]  /*1d400*/  IMAD.X R2, R13, 0x1, R91, P4 ;  /* 0x000000010d027824 */ /* 0x002fe200020e065b */
[----:B--2---:R-:W-:-:S04]  /*1d410*/  IADD3 R0, P1, PT, R14, R92, RZ ;  /* 0x0000005c0e007210 */ /* 0x004fc80007f3e0ff */
[----:B------:R1:W-:Y:S01]  /*1d420*/  STL [R1+0x1ed0], R2 ;  /* 0x001ed00201007387 */ /* 0x0003e20000100800 */
[----:B---3--:R-:W-:-:S03]  /*1d430*/  IADD3 R5, P2, PT, R16, R92, RZ ;  /* 0x0000005c10057210 */ /* 0x008fc60007f5e0ff */
        /* <DEDUP_REMOVED lines=18> */
[----:B------:R2:W-:Y:S01]  /*1d560*/  STL [R1+0x1ee0], R0 ;  /* 0x001ee00001007387 */ /* 0x0005e20000100800 */
[----:B------:R-:W-:-:S03]  /*1d570*/  IADD3 R6, P2, PT, R28, R92, RZ ;  /* 0x0000005c1c067210 */ /* 0x000fc60007f5e0ff */
[----:B------:R3:W-:Y:S01]  /*1d580*/  STL [R1+0x1ee4], R5 ;  /* 0x001ee40501007387 */ /* 0x0007e20000100800 */
[--C-:B-1----:R-:W-:Y:S02]  /*1d590*/  IMAD.X R2, R25, 0x1, R91.reuse, P4 ;  /* 0x0000000119027824 */ /* 0x102fe400020e065b */
[----:B------:R-:W-:Y:S01]  /*1d5a0*/  IMAD.X R28, R29, 0x1, R91, P2 ;  /* 0x000000011d1c7824 */ /* 0x000fe200010e065b */
[-C--:B--2---:R-:W-:Y:S02]  /*1d5b0*/  IADD3 R0, P1, PT, R26, R92.reuse, RZ ;  /* 0x0000005c1a007210 */ /* 0x084fe40007f3e0ff */
[----:B---3--:R-:W-:-:S03]  /*1d5c0*/  IADD3 R5, P4, PT, R30, R92, RZ ;  /* 0x0000005c1e057210 */ /* 0x008fc60007f9e0ff */
[----:B------:R-:W-:Y:S04]  /*1d5d0*/  STL [R1+0x2248], R0 ;  /* 0x0022480001007387 */ /* 0x000fe80000100800 */
[----:B------:R1:W-:Y:S01]  /*1d5e0*/  STL [R1+0x1ee8], R2 ;  /* 0x001ee80201007387 */ /* 0x0003e20000100800 */
[----:B------:R-:W-:-:S03]  /*1d5f0*/  IMAD.X R30, R31, 0x1, R91, P4 ;  /* 0x000000011f1e7824 */ /* 0x000fc600020e065b */
[----:B------:R-:W-:Y:S04]  /*1d600*/  STL [R1+0x22c8], R0 ;  /* 0x0022c80001007387 */ /* 0x000fe80000100800 */
[----:B------:R-:W-:Y:S01]  /*1d610*/  STL [R1+0x22d8], R0 ;  /* 0x0022d80001007387 */ /* 0x000fe20000100800 */
[----:B-1----:R-:W-:-:S03]  /*1d620*/  IMAD.X R2, R27, 0x1, R91, P1 ;  /* 0x000000011b027824 */ /* 0x002fc600008e065b */
        /* <DEDUP_REMOVED lines=12> */
[----:B------:R-:W-:Y:S01]  /*1d6f0*/  STL [R1+0x22e8], R2 ;  /* 0x0022e80201007387 */ /* 0x000fe20000100800 */
[----:B-1----:R-:W-:-:S03]  /*1d700*/  IADD3 R5, P1, PT, R32, R92, RZ ;  /* 0x0000005c20057210 */ /* 0x002fc60007f3e0ff */
[----:B------:R-:W-:Y:S02]  /*1d710*/  STL [R1+0x2328], R2 ;  /* 0x0023280201007387 */ /* 0x000fe40000100800 */
[----:B------:R-:W-:Y:S02]  /*1d720*/  IMAD.X R32, R33, 0x1, R91, P1 ;  /* 0x0000000121207824 */ /* 0x000fe400008e065b */
[----:B------:R-:W-:Y:S04]  /*1d730*/  STL [R1+0x2368], R2 ;  /* 0x0023680201007387 */ /* 0x000fe80000100800 */
[----:B------:R-:W-:Y:S04]  /*1d740*/  STL [R1+0x23a8], R2 ;  /* 0x0023a80201007387 */ /* 0x000fe80000100800 */
[----:B------:R-:W-:Y:S04]  /*1d750*/  STL [R1+0x23e8], R2 ;  /* 0x0023e80201007387 */ /* 0x000fe80000100800 */
[----:B------:R-:W-:Y:S04]  /*1d760*/  STL [R1+0x2428], R2 ;  /* 0x0024280201007387 */ /* 0x000fe80000100800 */
[----:B------:R-:W-:Y:S04]  /*1d770*/  STL [R1+0x245c], R2 ;  /* 0x00245c0201007387 */ /* 0x000fe80000100800 */
[----:B------:R-:W-:Y:S04]  /*1d780*/  STL [R1+0x2478], R2 ;  /* 0x0024780201007387 */ /* 0x000fe80000100800 */
[----:B------:R-:W-:Y:S04]  /*1d790*/  STL [R1+0x24b8], R2 ;  /* 0x0024b80201007387 */ /* 0x000fe80000100800 */
[----:B------:R1:W-:Y:S04]  /*1d7a0*/  STL.64 [R1+0x3920], R2 ;  /* 0x0039200201007387 */ /* 0x0003e80000100a00 */
[----:B------:R-:W-:Y:S04]  /*1d7b0*/  STL.64 [R1+0x3928], R28 ;  /* 0x0039281c01007387 */ /* 0x000fe80000100a00 */
[----:B------:R-:W-:Y:S01]  /*1d7c0*/  STL.64 [R1+0x3930], R30 ;  /* 0x0039301e01007387 */ /* 0x000fe20000100a00 */
[----:B-1----:R-:W-:-:S03]  /*1d7d0*/  IADD3 R3, P2, PT, R34, R92, RZ ;  /* 0x0000005c22037210 */ /* 0x002fc60007f5e0ff */
[----:B------:R1:W-:Y:S01]  /*1d7e0*/  STL [R1+0xea8], R5 ;  /* 0x000ea80501007387 */ /* 0x0003e20000100800 */
[-C--:B------:R-:W-:Y:S01]  /*1d7f0*/  IADD3 R2, P4, PT, R36, R92.reuse, RZ ;  /* 0x0000005c24027210 */ /* 0x080fe20007f9e0ff */
[--C-:B------:R-:W-:Y:S02]  /*1d800*/  IMAD.X R34, R35, 0x1, R91.reuse, P2 ;  /* 0x0000000123227824 */ /* 0x100fe400010e065b */
[----:B------:R2:W-:Y:S02]  /*1d810*/  STL [R1+0xeac], R3 ;  /* 0x000eac0301007387 */ /* 0x0005e40000100800 */
[----:B------:R-:W-:Y:S02]  /*1d820*/  IMAD.X R36, R37, 0x1, R91, P4 ;  /* 0x0000000125247824 */ /* 0x000fe400020e065b */
[----:B------:R-:W-:Y:S01]  /*1d830*/  STL.64 [R1+0x3938], R32 ;  /* 0x0039382001007387 */ /* 0x000fe20000100a00 */
[----:B-1----:R-:W-:-:S03]  /*1d840*/  IADD3 R5, P1, PT, R38, R92, RZ ;  /* 0x0000005c26057210 */ /* 0x002fc60007f3e0ff */
[----:B------:R1:W-:Y:S01]  /*1d850*/  STL [R1+0xec8], R2 ;  /* 0x000ec80201007387 */ /* 0x0003e20000100800 */
[-C--:B--2---:R-:W-:Y:S01]  /*1d860*/  IADD3 R3, P2, PT, R40, R92.reuse, RZ ;  /* 0x0000005c28037210 */ /* 0x084fe20007f5e0ff */
[--C-:B------:R-:W-:Y:S02]  /*1d870*/  IMAD.X R38, R39, 0x1, R91.reuse, P1 ;  /* 0x0000000127267824 */ /* 0x100fe400008e065b */
[----:B------:R-:W-:Y:S02]  /*1d880*/  STL.64 [R1+0x3940], R34 ;  /* 0x0039402201007387 */ /* 0x000fe40000100a00 */
[----:B------:R-:W-:Y:S02]  /*1d890*/  IMAD.X R40, R41, 0x1, R91, P2 ;  /* 0x0000000129287824 */ /* 0x000fe400010e065b */
[----:B------:R2:W-:Y:S01]  /*1d8a0*/  STL [R1+0xecc], R5 ;  /* 0x000ecc0501007387 */ /* 0x0005e20000100800 */
[----:B-1----:R-:W-:-:S03]  /*1d8b0*/  IADD3 R2, P4, PT, R42, R92, RZ ;  /* 0x0000005c2a027210 */ /* 0x002fc60007f9e0ff */
[----:B------:R1:W-:Y:S02]  /*1d8c0*/  STL [R1+0xed0], R3 ;  /* 0x000ed00301007387 */ /* 0x0003e40000100800 */
[----:B------:R-:W-:Y:S02]  /*1d8d0*/  IMAD.X R42, R43, 0x1, R91, P4 ;  /* 0x000000012b2a7824 */ /* 0x000fe400020e065b */
[----:B------:R3:W-:Y:S01]  /*1d8e0*/  STL [R1+0xed4], R2 ;  /* 0x000ed40201007387 */ /* 0x0007e20000100800 */
[-C--:B--2---:R-:W-:Y:S02]  /*1d8f0*/  IADD3 R5, P1, PT, R58, R92.reuse, RZ ;  /* 0x0000005c3a057210 */ /* 0x084fe40007f3e0ff */
[----:B-1----:R-:W-:-:S03]  /*1d900*/  IADD3 R3, P2, PT, R60, R92, RZ ;  /* 0x0000005c3c037210 */ /* 0x002fc60007f5e0ff */
[----:B------:R1:W-:Y:S01]  /*1d910*/  STL [R1+0xed8], R5 ;  /* 0x000ed80501007387 */ /* 0x0003e20000100800 */
[--C-:B------:R-:W-:Y:S01]  /*1d920*/  IMAD.X R58, R59, 0x1, R91.reuse, P1 ;  /* 0x000000013b3a7824 */ /* 0x100fe200008e065b */
[----:B---3--:R-:W-:Y:S02]  /*1d930*/  IADD3 R2, P4, PT, R62, R92, RZ ;  /* 0x0000005c3e027210 */ /* 0x008fe40007f9e0ff */
[----:B------:R2:W-:Y:S01]  /*1d940*/  STL [R1+0xedc], R3 ;  /* 0x000edc0301007387 */ /* 0x0005e20000100800 */
[----:B------:R-:W-:-:S03]  /*1d950*/  IMAD.X R60, R61, 0x1, R91, P2 ;  /* 0x000000013d3c7824 */ /* 0x000fc600010e065b */
[----:B------:R3:W-:Y:S01]  /*1d960*/  STL [R1+0xee0], R2 ;  /* 0x000ee00201007387 */ /* 0x0007e20000100800 */
[----:B------:R-:W-:Y:S01]  /*1d970*/  IMAD.X R62, R63, 0x1, R91, P4 ;  /* 0x000000013f3e7824 */ /* 0x000fe200020e065b */
[-C--:B-1----:R-:W-:Y:S02]  /*1d980*/  IADD3 R5, P1, PT, R64, R92.reuse, RZ ;  /* 0x0000005c40057210 */ /* 0x082fe40007f3e0ff */
[----:B--2---:R-:W-:-:S03]  /*1d990*/  IADD3 R3, P2, PT, R66, R92, RZ ;  /* 0x0000005c42037210 */ /* 0x004fc60007f5e0ff */
[----:B------:R1:W-:Y:S01]  /*1d9a0*/  STL [R1+0xee4], R5 ;  /* 0x000ee40501007387 */ /* 0x0003e20000100800 */
[----:B------:R-:W-:Y:S01]  /*1d9b0*/  IMAD.X R64, R65, 0x1, R91, P1 ;  /* 0x0000000141407824 */ /* 0x000fe200008e065b */
[----:B---3--:R-:W-:Y:S02]  /*1d9c0*/  IADD3 R2, P4, PT, R68, R92, RZ ;  /* 0x0000005c44027210 */ /* 0x008fe40007f9e0ff */
[----:B------:R2:W-:Y:S01]  /*1d9d0*/  STL [R1+0xee8], R3 ;  /* 0x000ee80301007387 */ /* 0x0005e20000100800 */
[----:B------:R-:W-:-:S03]  /*1d9e0*/  IADD3.X R66, PT, PT, R67, R91, RZ, P2, !PT ;  /* 0x0000005b43427210 */ /* 0x000fc600017fe4ff */
[----:B------:R3:W-:Y:S01]  /*1d9f0*/  STL [R1+0xeec], R2 ;  /* 0x000eec0201007387 */ /* 0x0007e20000100800 */
[----:B------:R-:W-:Y:S01]  /*1da00*/  IMAD.X R68, R69, 0x1, R91, P4 ;  /* 0x0000000145447824 */ /* 0x000fe200020e065b */
[-C--:B-1----:R-:W-:Y:S02]  /*1da10*/  IADD3 R5, P1, PT, R70, R92.reuse, RZ ;  /* 0x0000005c46057210 */ /* 0x082fe40007f3e0ff */
[----:B--2---:R-:W-:-:S03]  /*1da20*/  IADD3 R3, P2, PT, R72, R92, RZ ;  /* 0x0000005c48037210 */ /* 0x004fc60007f5e0ff */
[----:B------:R-:W-:Y:S01]  /*1da30*/  STL [R1+0xef0], R5 ;  /* 0x000ef00501007387 */ /* 0x000fe20000100800 */
[----:B---3--:R-:W-:-:S03]  /*1da40*/  IADD3 R2, P4, PT, R74, R92, RZ ;  /* 0x0000005c4a027210 */ /* 0x008fc60007f9e0ff */
[----:B------:R-:W2:Y:S04]  /*1da50*/  LDL.LU.64 R14, [R1] ;  /* 0x00000000010e7983 */ /* 0x000ea80000300a00 */
[----:B------:R-:W-:Y:S04]  /*1da60*/  STL [R1+0xef4], R3 ;  /* 0x000ef40301007387 */ /* 0x000fe80000100800 */
[----:B------:R-:W3:Y:S01]  /*1da70*/  LDL.LU.64 R6, [R1+0x8] ;  /* 0x0000080001067983 */ /* 0x000ee20000300a00 */
[--C-:B------:R-:W-:Y:S02]  /*1da80*/  IMAD.X R70, R71, 0x1, R91.reuse, P1 ;  /* 0x0000000147467824 */ /* 0x100fe400008e065b */
[--C-:B------:R-:W-:Y:S01]  /*1da90*/  IMAD.X R72, R73, 0x1, R91.reuse, P2 ;  /* 0x0000000149487824 */ /* 0x100fe200010e065b */
[----:B------:R1:W-:Y:S01]  /*1daa0*/  STL [R1+0xef8], R2 ;  /* 0x000ef80201007387 */ /* 0x0003e20000100800 */
[----:B------:R-:W-:-:S03]  /*1dab0*/  IMAD.X R74, R75, 0x1, R91, P4 ;  /* 0x000000014b4a7824 */ /* 0x000fc600020e065b */
[----:B------:R-:W4:Y:S04]  /*1dac0*/  LDL.LU.64 R16, [R1+0x10] ;  /* 0x0000100001107983 */ /* 0x000f280000300a00 */
[----:B------:R-:W4:Y:S01]  /*1dad0*/  LDL.LU.64 R8, [R1+0x18] ;  /* 0x0000180001087983 */ /* 0x000f220000300a00 */
[----:B-1----:R-:W-:-:S05]  /*1dae0*/  IADD3 R2, P1, PT, R76, R92, RZ ;  /* 0x0000005c4c027210 */ /* 0x002fca0007f3e0ff */
[----:B------:R1:W-:Y:S04]  /*1daf0*/  STL [R1+0xefc], R2 ;  /* 0x000efc0201007387 */ /* 0x0003e80000100800 */
[----:B------:R-:W4:Y:S01]  /*1db00*/  LDL.LU.64 R10, [R1+0x20] ;  /* 0x00002000010a7983 */ /* 0x000f220000300a00 */
[-C--:B------:R-:W-:Y:S01]  /*1db10*/  IADD3 R3, P2, PT, R78, R92.reuse, RZ ;  /* 0x0000005c4e037210 */ /* 0x080fe20007f5e0ff */
[--C-:B------:R-:W-:Y:S01]  /*1db20*/  IMAD.X R76, R77, 0x1, R91.reuse, P1 ;  /* 0x000000014d4c7824 */ /* 0x100fe200008e065b */
[-C--:B------:R-:W-:Y:S02]  /*1db30*/  IADD3 R5, P1, PT, R44, R92.reuse, RZ ;  /* 0x0000005c2c057210 */ /* 0x080fe40007f3e0ff */
[-C--:B-1----:R-:W-:Y:S01]  /*1db40*/  IADD3 R2, P4, PT, R80, R92.reuse, RZ ;  /* 0x0000005c50027210 */ /* 0x082fe20007f9e0ff */
[----:B------:R-:W-:Y:S01]  /*1db50*/  STL [R1+0xf00], R3 ;  /* 0x000f000301007387 */ /* 0x000fe20000100800 */
[----:B------:R-:W-:Y:S01]  /*1db60*/  IMAD.X R78, R79, 0x1, R91, P2 ;  /* 0x000000014f4e7824 */ /* 0x000fe200010e065b */
[----:B------:R-:W-:-:S02]  /*1db70*/  IADD3 R12, P2, PT, R46, R92, RZ ;  /* 0x0000005c2e0c7210 */ /* 0x000fc40007f5e0ff */
[----:B------:R1:W-:Y:S01]  /*1db80*/  STL [R1+0xf04], R2 ;  /* 0x000f040201007387 */ /* 0x0003e20000100800 */
[----:B------:R-:W-:-:S03]  /*1db90*/  IMAD.X R80, R81, 0x1, R91, P4 ;  /* 0x0000000151507824 */ /* 0x000fc600020e065b */
[----:B-1----:R-:W4:Y:S04]  /*1dba0*/  LDL.LU.64 R2, [R1+0x28] ;  /* 0x0000280001027983 */ /* 0x002f280000300a00 */
[----:B------:R1:W-:Y:S01]  /*1dbb0*/  STL [R1+0xf08], R5 ;  /* 0x000f080501007387 */ /* 0x0003e20000100800 */
[----:B------:R-:W-:-:S03]  /*1dbc0*/  IMAD.X R44, R45, 0x1, R91, P1 ;  /* 0x000000012d2c7824 */ /* 0x000fc600008e065b */
[----:B------:R-:W-:Y:S01]  /*1dbd0*/  STL [R1+0xf0c], R12 ;  /* 0x000f0c0c01007387 */ /* 0x000fe20000100800 */
[----:B-1----:R-:W-:-:S05]  /*1dbe0*/  IADD3 R5, P4, PT, R48, R92, RZ ;  /* 0x0000005c30057210 */ /* 0x002fca0007f9e0ff */
[----:B------:R1:W-:Y:S04]  /*1dbf0*/  STL [R1+0xf10], R5 ;  /* 0x000f100501007387 */ /* 0x0003e80000100800 */
[----:B------:R-:W4:Y:S01]  /*1dc00*/  LDL.LU.64 R20, [R1+0x30] ;  /* 0x0000300001147983 */ /* 0x000f220000300a00 */
[--C-:B------:R-:W-:Y:S01]  /*1dc10*/  IMAD.X R46, R47, 0x1, R91.reuse, P2 ;  /* 0x000000012f2e7824 */ /* 0x100fe200010e065b */
[-C--:B-1----:R-:W-:Y:S01]  /*1dc20*/  IADD3 R5, P1, PT, R50, R92.reuse, RZ ;  /* 0x0000005c32057210 */ /* 0x082fe20007f3e0ff */
[----:B------:R-:W-:Y:S01]  /*1dc30*/  IMAD.X R48, R49, 0x1, R91, P4 ;  /* 0x0000000131307824 */ /* 0x000fe200020e065b */
[----:B------:R-:W-:-:S03]  /*1dc40*/  IADD3 R18, P2, PT, R52, R92, RZ ;  /* 0x0000005c34127210 */ /* 0x000fc60007f5e0ff */
[----:B------:R1:W-:Y:S04]  /*1dc50*/  STL [R1+0xf14], R5 ;  /* 0x000f140501007387 */ /* 0x0003e80000100800 */
[----:B------:R-:W4:Y:S01]  /*1dc60*/  LDL.LU.64 R12, [R1+0x38] ;  /* 0x00003800010c7983 */ /* 0x000f220000300a00 */
[--C-:B------:R-:W-:Y:S01]  /*1dc70*/  IMAD.X R50, R51, 0x1, R91.reuse, P1 ;  /* 0x0000000133327824 */ /* 0x100fe200008e065b */
[-C--:B-1----:R-:W-:Y:S02]  /*1dc80*/  IADD3 R5, P4, PT, R54, R92.reuse, RZ ;  /* 0x0000005c36057210 */ /* 0x082fe40007f9e0ff */
[----:B------:R-:W-:Y:S01]  /*1dc90*/  STL [R1+0xf18], R18 ;  /* 0x000f181201007387 */ /* 0x000fe20000100800 */
[----:B------:R-:W-:Y:S01]  /*1dca0*/  IMAD.X R52, R53, 0x1, R91, P2 ;  /* 0x0000000135347824 */ /* 0x000fe200010e065b */
[----:B------:R-:W-:-:S02]  /*1dcb0*/  IADD3 R19, P1, PT, R56, R92, RZ ;  /* 0x0000005c38137210 */ /* 0x000fc40007f3e0ff */
[----:B------:R2:W-:Y:S01]  /*1dcc0*/  STL [R1+0xf1c], R5 ;  /* 0x000f1c0501007387 */ /* 0x0005e20000100800 */
[----:B------:R-:W-:-:S03]  /*1dcd0*/  IMAD.X R54, R55, 0x1, R91, P4 ;  /* 0x0000000137367824 */ /* 0x000fc600020e065b */
[----:B------:R-:W-:Y:S01]  /*1dce0*/  STL [R1+0xf20], R19 ;  /* 0x000f201301007387 */ /* 0x000fe20000100800 */
[----:B------:R-:W-:Y:S01]  /*1dcf0*/  IMAD.X R56, R57, 0x1, R91, P1 ;  /* 0x0000000139387824 */ /* 0x000fe200008e065b */
[-C--:B--2---:R-:W-:Y:S02]  /*1dd00*/  IADD3 R5, P2, PT, R14, R92.reuse, RZ ;  /* 0x0000005c0e057210 */ /* 0x084fe40007f5e0ff */
[----:B---3--:R-:W-:-:S03]  /*1dd10*/  IADD3 R18, P4, PT, R6, R92, RZ ;  /* 0x0000005c06127210 */ /* 0x008fc60007f9e0ff */
[----:B------:R1:W-:Y:S04]  /*1dd20*/  STL [R1], R5 ;  /* 0x0000000501007387 */ /* 0x0003e80000100800 */
[----:B------:R4:W-:Y:S04]  /*1dd30*/  STL [R1+0x8], R18 ;  /* 0x0000081201007387 */ /* 0x0009e80000100800 */
[----:B------:R-:W2:Y:S01]  /*1dd40*/  LDL.LU.64 R24, [R1+0x40] ;  /* 0x0000400001187983 */ /* 0x000ea20000300a00 */
[----:B-1----:R-:W-:-:S03]  /*1dd50*/  IMAD.X R5, R15, 0x1, R91, P2 ;  /* 0x000000010f057824 */ /* 0x002fc600010e065b */
[----:B------:R-:W3:Y:S01]  /*1dd60*/  LDL.LU.64 R14, [R1+0x48] ;  /* 0x00004800010e7983 */ /* 0x000ee20000300a00 */
[----:B------:R-:W-:Y:S01]  /*1dd70*/  IMAD.X R6, R7, 0x1, R91, P4 ;  /* 0x0000000107067824 */ /* 0x000fe200020e065b */
[-C--:B----4-:R-:W-:Y:S02]  /*1dd80*/  IADD3 R18, P1, PT, R16, R92.reuse, RZ ;  /* 0x0000005c10127210 */ /* 0x090fe40007f3e0ff */
[----:B------:R-:W-:-:S03]  /*1dd90*/  IADD3 R7, P2, PT, R8, R92, RZ ;  /* 0x0000005c08077210 */ /* 0x000fc60007f5e0ff */
[----:B------:R1:W-:Y:S04]  /*1dda0*/  STL [R1+0x10], R18 ;  /* 0x0000101201007387 */ /* 0x0003e80000100800 */
[----:B------:R4:W-:Y:S04]  /*1ddb0*/  STL [R1+0x18], R7 ;  /* 0x0000180701007387 */ /* 0x0009e80000100800 */
[----:B------:R-:W3:Y:S01]  /*1ddc0*/  LDL.LU.64 R22, [R1+0x50] ;  /* 0x0000500001167983 */ /* 0x000ee20000300a00 */
[----:B-1----:R-:W-:Y:S01]  /*1ddd0*/  IADD3 R18, P4, PT, R10, R92, RZ ;  /* 0x0000005c0a127210 */ /* 0x002fe20007f9e0ff */
[----:B----4-:R-:W-:-:S04]  /*1dde0*/  IMAD.X R7, R17, 0x1, R91, P1 ;  /* 0x0000000111077824 */ /* 0x010fc800008e065b */
[----:B------:R1:W-:Y:S04]  /*1ddf0*/  STL [R1+0x20], R18 ;  /* 0x0000201201007387 */ /* 0x0003e80000100800 */
[----:B------:R-:W4:Y:S01]  /*1de00*/  LDL.LU.64 R16, [R1+0x58] ;  /* 0x0000580001107983 */ /* 0x000f220000300a00 */
[--C-:B------:R-:W-:Y:S02]  /*1de10*/  IMAD.X R8, R9, 0x1, R91.reuse, P2 ;  /* 0x0000000109087824 */ /* 0x100fe400010e065b */
[----:B------:R-:W-:Y:S01]  /*1de20*/  IMAD.X R9, R11, 0x1, R91, P4 ;  /* 0x000000010b097824 */ /* 0x000fe200020e065b */
[----:B------:R-:W-:-:S05]  /*1de30*/  IADD3 R11, P1, PT, R2, R92, RZ ;  /* 0x0000005c020b7210 */ /* 0x000fca0007f3e0ff */
[----:B------:R-:W-:Y:S04]  /*1de40*/  STL [R1+0x28], R11 ;  /* 0x0000280b01007387 */ /* 0x000fe80000100800 */
[----:B-1----:R-:W4:Y:S01]  /*1de50*/  LDL.LU.64 R18, [R1+0x60] ;  /* 0x0000600001127983 */ /* 0x002f220000300a00 */
[----:B------:R-:W-:-:S05]  /*1de60*/  IADD3 R10, P2, PT, R20, R92, RZ ;  /* 0x0000005c140a7210 */ /* 0x000fca0007f5e0ff */
[----:B------:R1:W-:Y:S02]  /*1de70*/  STL [R1+0x30], R10 ;  /* 0x0000300a01007387 */ /* 0x0003e40000100800 */
[--C-:B-1----:R-:W-:Y:S01]  /*1de80*/  IMAD.X R10, R3, 0x1, R91.reuse, P1 ;  /* 0x00000001030a7824 */ /* 0x102fe200008e065b */
[----:B------:R-:W-:Y:S01]  /*1de90*/  IADD3 R11, P4, PT, R12, R92, RZ ;  /* 0x0000005c0c0b7210 */ /* 0x000fe20007f9e0ff */
[----:B------:R-:W4:Y:S04]  /*1dea0*/  LDL.LU.64 R2, [R1+0x68] ;  /* 0x0000680001027983 */ /* 0x000f280000300a00 */
[----:B------:R1:W-:Y:S04]  /*1deb0*/  STL [R1+0x38], R11 ;  /* 0x0000380b01007387 */ /* 0x0003e80000100800 */
[----:B------:R-:W4:Y:S01]  /*1dec0*/  LDL.LU.64 R32, [R1+0x70] ;  /* 0x0000700001207983 */ /* 0x000f220000300a00 */
[----:B------:R-:W-:-:S02]  /*1ded0*/  IMAD.X R12, R13, 0x1, R91, P4 ;  /* 0x000000010d0c7824 */ /* 0x000fc400020e065b */
[----:B-1----:R-:W-:Y:S01]  /*1dee0*/  IMAD.X R11, R21, 0x1, R91, P2 ;  /* 0x00000001150b7824 */ /* 0x002fe200010e065b */
[-C--:B--2---:R-:W-:Y:S02]  /*1def0*/  IADD3 R20, P1, PT, R24, R92.reuse, RZ ;  /* 0x0000005c18147210 */ /* 0x084fe40007f3e0ff */
[----:B---3--:R-:W-:-:S03]  /*1df00*/  IADD3 R13, P2, PT, R14, R92, RZ ;  /* 0x0000005c0e0d7210 */ /* 0x008fc60007f5e0ff */
[----:B------:R1:W-:Y:S04]  /*1df10*/  STL [R1+0x40], R20 ;  /* 0x0000401401007387 */ /* 0x0003e80000100800 */
[----:B-1----:R-:W2:Y:S04]  /*1df20*/  LDL.LU.64 R20, [R1+0x78] ;  /* 0x0000780001147983 */ /* 0x002ea80000300a00 */
[----:B------:R1:W-:Y:S01]  /*1df30*/  STL [R1+0x48], R13 ;  /* 0x0000480d01007387 */ /* 0x0003e20000100800 */
[----:B------:R-:W-:-:S03]  /*1df40*/  IADD3 R26, P4, PT, R22, R92, RZ ;  /* 0x0000005c161a7210 */ /* 0x000fc60007f9e0ff */
[----:B------:R-:W3:Y:S01]  /*1df50*/  LDL.LU.64 R30, [R1+0x80] ;  /* 0x00008000011e7983 */ /* 0x000ee20000300a00 */
[--C-:B------:R-:W-:Y:S02]  /*1df60*/  IMAD.X R14, R15, 0x1, R91.reuse, P2 ;  /* 0x000000010f0e7824 */ /* 0x100fe400010e065b */
[--C-:B------:R-:W-:Y:S01]  /*1df70*/  IMAD.X R15, R23, 0x1, R91.reuse, P4 ;  /* 0x00000001170f7824 */ /* 0x100fe200020e065b */
[----:B------:R-:W-:Y:S01]  /*1df80*/  STL [R1+0x50], R26 ;  /* 0x0000501a01007387 */ /* 0x000fe20000100800 */
[----:B-1----:R-:W-:Y:S01]  /*1df90*/  IMAD.X R13, R25, 0x1, R91, P1 ;  /* 0x00000001190d7824 */ /* 0x002fe200008e065b */
[-C--:B----4-:R-:W-:Y:S02]  /*1dfa0*/  IADD3 R25, P1, PT, R16, R92.reuse, RZ ;  /* 0x0000005c10197210 */ /* 0x090fe40007f3e0ff */
[----:B------:R-:W4:Y:S04]  /*1dfb0*/  LDL.LU.64 R22, [R1+0x88] ;  /* 0x0000880001167983 */ /* 0x000f280000300a00 */
[----:B------:R-:W-:Y:S04]  /*1dfc0*/  STL [R1+0x58], R25 ;  /* 0x0000581901007387 */ /* 0x000fe80000100800 */
[----:B------:R-:W4:Y:S01]  /*1dfd0*/  LDL.LU.64 R28, [R1+0x90] ;  /* 0x00009000011c7983 */ /* 0x000f220000300a00 */
[----:B------:R-:W-:-:S05]  /*1dfe0*/  IADD3 R24, P2, PT, R18, R92, RZ ;  /* 0x0000005c12187210 */ /* 0x000fca0007f5e0ff */
[----:B------:R1:W-:Y:S01]  /*1dff0*/  STL [R1+0x60], R24 ;  /* 0x0000601801007387 */ /* 0x0003e20000100800 */
[----:B------:R-:W-:-:S03]  /*1e000*/  IMAD.X R16, R17, 0x1, R91, P1 ;  /* 0x0000000111107824 */ /* 0x000fc600008e065b */
[----:B-1----:R-:W4:Y:S01]  /*1e010*/  LDL.LU.64 R24, [R1+0x98] ;  /* 0x0000980001187983 */ /* 0x002f220000300a00 */
[----:B------:R-:W-:-:S05]  /*1e020*/  IADD3 R26, P4, PT, R2, R92, RZ ;  /* 0x0000005c021a7210 */ /* 0x000fca0007f9e0ff */
[----:B------:R1:W-:Y:S01]  /*1e030*/  STL [R1+0x68], R26 ;  /* 0x0000681a01007387 */ /* 0x0003e20000100800 */
[----:B------:R-:W-:-:S03]  /*1e040*/  IMAD.X R18, R3, 0x1, R91, P4 ;  /* 0x0000000103127824 */ /* 0x000fc600020e065b */
[----:B------:R-:W4:Y:S01]  /*1e050*/  LDL.LU.64 R2, [R1+0xa0] ;  /* 0x0000a00001027983 */ /* 0x000f220000300a00 */
[----:B-1----:R-:W-:-:S05]  /*1e060*/  IADD3 R26, P1, PT, R32, R92, RZ ;  /* 0x0000005c201a7210 */ /* 0x002fca0007f3e0ff */
[----:B------:R1:W-:Y:S01]  /*1e070*/  STL [R1+0x70], R26 ;  /* 0x0000701a01007387 */ /* 0x0003e20000100800 */
[----:B------:R-:W-:-:S03]  /*1e080*/  IMAD.X R17, R19, 0x1, R91, P2 ;  /* 0x0000000113117824 */ /* 0x000fc600010e065b */
[----:B-1----:R-:W4:Y:S01]  /*1e090*/  LDL.LU.64 R26, [R1+0xa8] ;  /* 0x0000a800011a7983 */ /* 0x002f220000300a00 */
[----:B--2---:R-:W-:-:S05]  /*1e0a0*/  IADD3 R19, P2, PT, R20, R92, RZ ;  /* 0x0000005c14137210 */ /* 0x004fca0007f5e0ff */
[----:B------:R1:W-:Y:S01]  /*1e0b0*/  STL [R1+0x78], R19 ;  /* 0x0000781301007387 */ /* 0x0003e20000100800 */
[----:B---3--:R-:W-:-:S03]  /*1e0c0*/  IADD3 R45, P4, PT, R30, R92, RZ ;  /* 0x0000005c1e2d7210 */ /* 0x008fc60007f9e0ff */
[----:B------:R-:W2:Y:S01]  /*1e0d0*/  LDL.LU.64 R34, [R1+0xb0] ;  /* 0x0000b00001227983 */ /* 0x000ea20000300a00 */
[----:B------:R-:W-:-:S03]  /*1e0e0*/  IMAD.X R20, R21, 0x1, R91, P2 ;  /* 0x0000000115147824 */ /* 0x000fc600010e065b */
[----:B------:R-:W-:Y:S01]  /*1e0f0*/  STL [R1+0x80], R45 ;  /* 0x0000802d01007387 */ /* 0x000fe20000100800 */
[----:B-1----:R-:W-:-:S03]  /*1e100*/  IMAD.X R19, R33, 0x1, R91, P1 ;  /* 0x0000000121137824 */ /* 0x002fc600008e065b */
[----:B------:R-:W3:Y:S01]  /*1e110*/  LDL.LU.64 R32, [R1+0xb8] ;  /* 0x0000b80001207983 */ /* 0x000ee20000300a00 */
[----:B------:R-:W-:Y:S01]  /*1e120*/  IMAD.X R21, R31, 0x1, R91, P4 ;  /* 0x000000011f157824 */ /* 0x000fe200020e065b */
[----:B----4-:R-:W-:-:S05]  /*1e130*/  IADD3 R31, P1, PT, R22, R92, RZ ;  /* 0x0000005c161f7210 */ /* 0x010fca0007f3e0ff */
[----:B------:R-:W-:Y:S01]  /*1e140*/  STL [R1+0x88], R31 ;  /* 0x0000881f01007387 */ /* 0x000fe20000100800 */
[----:B------:R-:W-:-:S03]  /*1e150*/  IADD3 R30, P2, PT, R28, R92, RZ ;  /* 0x0000005c1c1e7210 */ /* 0x000fc60007f5e0ff */
[----:B------:R-:W4:Y:S04]  /*1e160*/  LDL.LU.64 R82, [R1+0xc0] ;  /* 0x0000c00001527983 */ /* 0x000f280000300a00 */
[----:B------:R1:W-:Y:S04]  /*1e170*/  STL [R1+0x90], R30 ;  /* 0x0000901e01007387 */ /* 0x0003e80000100800 */
[----:B-1----:R-:W4:Y:S01]  /*1e180*/  LDL.LU.64 R30, [R1+0xc8] ;  /* 0x0000c800011e7983 */ /* 0x002f220000300a00 */
[----:B------:R-:W-:Y:S02]  /*1e190*/  IADD3 R45, P4, PT, R24, R92, RZ ;  /* 0x0000005c182d7210 */ /* 0x000fe40007f9e0ff */
[----:B------:R-:W-:Y:S01]  /*1e1a0*/  IADD3.X R22, PT, PT, R23, R91, RZ, P1, !PT ;  /* 0x0000005b17167210 */ /* 0x000fe20000ffe4ff */
[----:B------:R-:W-:-:S02]  /*1e1b0*/  IMAD.X R23, R29, 0x1, R91, P2 ;  /* 0x000000011d177824 */ /* 0x000fc400010e065b */
[----:B------:R1:W-:Y:S04]  /*1e1c0*/  STL [R1+0x98], R45 ;  /* 0x0000982d01007387 */ /* 0x0003e80000100800 */
[----:B------:R-:W4:Y:S01]  /*1e1d0*/  LDL.LU.64 R28, [R1+0xd0] ;  /* 0x0000d000011c7983 */ /* 0x000f220000300a00 */
[----:B------:R-:W-:Y:S01]  /*1e1e0*/  IMAD.X R24, R25, 0x1, R91, P4 ;  /* 0x0000000119187824 */ /* 0x000fe200020e065b */
[----:B-1----:R-:W-:-:S05]  /*1e1f0*/  IADD3 R45, P1, PT, R2, R92, RZ ;  /* 0x0000005c022d7210 */ /* 0x002fca0007f3e0ff */
[----:B------:R-:W-:Y:S04]  /*1e200*/  STL [R1+0xa0], R45 ;  /* 0x0000a02d01007387 */ /* 0x000fe80000100800 */
[----:B------:R-:W4:Y:S01]  /*1e210*/  LDL.LU.64 R86, [R1+0xd8] ;  /* 0x0000d80001567983 */ /* 0x000f220000300a00 */
[----:B------:R-:W-:-:S05]  /*1e220*/  IADD3 R25, P2, PT, R26, R92, RZ ;  /* 0x0000005c1a197210 */ /* 0x000fca0007f5e0ff */
[----:B------:R1:W-:Y:S02]  /*1e230*/  STL [R1+0xa8], R25 ;  /* 0x0000a81901007387 */ /* 0x0003e40000100800 */
[--C-:B-1----:R-:W-:Y:S02]  /*1e240*/  IMAD.X R25, R3, 0x1, R91.reuse, P1 ;  /* 0x0000000103197824 */ /* 0x102fe400008e065b */
[----:B------:R-:W4:Y:S01]  /*1e250*/  LDL.LU.64 R2, [R1+0xe0] ;  /* 0x0000e00001027983 */ /* 0x000f220000300a00 */
[----:B------:R-:W-:Y:S01]  /*1e260*/  IMAD.X R26, R27, 0x1, R91, P2 ;  /* 0x000000011b1a7824 */ /* 0x000fe200010e065b */
[----:B--2---:R-:W-:-:S05]  /*1e270*/  IADD3 R45, P4, PT, R34, R92, RZ ;  /* 0x0000005c222d7210 */ /* 0x004fca0007f9e0ff */
[----:B------:R4:W-:Y:S01]  /*1e280*/  STL [R1+0xb0], R45 ;  /* 0x0000b02d01007387 */ /* 0x0009e20000100800 */
[--C-:B------:R-:W-:Y:S01]  /*1e290*/  IMAD.X R27, R35, 0x1, R91.reuse, P4 ;  /* 0x00000001231b7824 */ /* 0x100fe200020e065b */
[-C--:B---3--:R-:W-:Y:S02]  /*1e2a0*/  IADD3 R84, P1, PT, R32, R92.reuse, RZ ;  /* 0x0000005c20547210 */ /* 0x088fe40007f3e0ff */
[----:B------:R-:W2:Y:S04]  /*1e2b0*/  LDL.LU.64 R34, [R1+0xe8] ;  /* 0x0000e80001227983 */ /* 0x000ea80000300a00 */
[----:B------:R1:W-:Y:S01]  /*1e2c0*/  STL [R1+0xf24], R84 ;  /* 0x000f245401007387 */ /* 0x0003e20000100800 */
[----:B------:R-:W-:Y:S01]  /*1e2d0*/  IMAD.X R88, R33, 0x1, R91, P1 ;  /* 0x0000000121587824 */ /* 0x000fe200008e065b */
[----:B----4-:R-:W-:-:S02]  /*1e2e0*/  IADD3 R45, P2, PT, R82, R92, RZ ;  /* 0x0000005c522d7210 */ /* 0x010fc40007f5e0ff */
[----:B-1----:R-:W3:Y:S04]  /*1e2f0*/  LDL.LU.64 R84, [R1+0xf0] ;  /* 0x0000f00001547983 */ /* 0x002ee80000300a00 */
[----:B------:R1:W-:Y:S04]  /*1e300*/  STL [R1+0xf28], R45 ;  /* 0x000f282d01007387 */ /* 0x0003e80000100800 */
[----:B------:R-:W4:Y:S01]  /*1e310*/  LDL.LU.64 R32, [R1+0xf8] ;  /* 0x0000f80001207983 */ /* 0x000f220000300a00 */
[----:B-1----:R-:W-:-:S05]  /*1e320*/  IADD3 R45, P4, PT, R30, R92, RZ ;  /* 0x0000005c1e2d7210 */ /* 0x002fca0007f9e0ff */
[----:B------:R1:W-:Y:S01]  /*1e330*/  STL [R1+0xf2c], R45 ;  /* 0x000f2c2d01007387 */ /* 0x0003e20000100800 */
[----:B------:R-:W-:-:S03]  /*1e340*/  IMAD.X R30, R31, 0x1, R91, P4 ;  /* 0x000000011f1e7824 */ /* 0x000fc600020e065b */
[----:B------:R-:W-:Y:S01]  /*1e350*/  STL [R1+0xb8], R88 ;  /* 0x0000b85801007387 */ /* 0x000fe20000100800 */
[----:B-1----:R-:W-:-:S05]  /*1e360*/  IMAD.X R45, R83, 0x1, R91, P2 ;  /* 0x00000001532d7824 */ /* 0x002fca00010e065b */
[----:B------:R-:W-:Y:S04]  /*1e370*/  STL [R1+0xc0], R45 ;  /* 0x0000c02d01007387 */ /* 0x000fe80000100800 */
[----:B------:R1:W-:Y:S04]  /*1e380*/  STL [R1+0xc8], R30 ;  /* 0x0000c81e01007387 */ /* 0x0003e80000100800 */
[----:B-1----:R-:W4:Y:S01]  /*1e390*/  LDL.LU.64 R30, [R1+0x100] ;  /* 0x00010000011e7983 */ /* 0x002f220000300a00 */
[-C--:B------:R-:W-:Y:S02]  /*1e3a0*/  IADD3 R82, P1, PT, R28, R92.reuse, RZ ;  /* 0x0000005c1c527210 */ /* 0x080fe40007f3e0ff */
[----:B------:R-:W-:-:S03]  /*1e3b0*/  IADD3 R45, P2, PT, R86, R92, RZ ;  /* 0x0000005c562d7210 */ /* 0x000fc60007f5e0ff */
[----:B------:R1:W-:Y:S01]  /*1e3c0*/  STL [R1+0xf30], R82 ;  /* 0x000f305201007387 */ /* 0x0003e20000100800 */
[----:B------:R-:W-:-:S03]  /*1e3d0*/  IMAD.X R88, R29, 0x1, R91, P1 ;  /* 0x000000011d587824 */ /* 0x000fc600008e065b */
[----:B-1----:R-:W4:Y:S04]  /*1e3e0*/  LDL.LU.64 R82, [R1+0x108] ;  /* 0x0001080001527983 */ /* 0x002f280000300a00 */
        /* <DEDUP_REMOVED lines=10> */
[----:B--2---:R-:W-:-:S05]  /*1e490*/  IADD3 R86, P1, PT, R34, R92, RZ ;  /* 0x0000005c22567210 */ /* 0x004fca0007f3e0ff */
[----:B------:R1:W-:Y:S01]  /*1e4a0*/  STL [R1+0xf3c], R86 ;  /* 0x000f3c5601007387 */ /* 0x0003e20000100800 */
[----:B------:R-:W-:Y:S01]  /*1e4b0*/  IMAD.X R88, R35, 0x1, R91, P1 ;  /* 0x0000000123587824 */ /* 0x000fe200008e065b */
[-C--:B---3--:R-:W-:Y:S02]  /*1e4c0*/  IADD3 R45, P2, PT, R84, R92.reuse, RZ ;  /* 0x0000005c542d7210 */ /* 0x088fe40007f5e0ff */
[----:B-1----:R-:W2:Y:S04]  /*1e4d0*/  LDL.LU.64 R86, [R1+0x120] ;  /* 0x0001200001567983 */ /* 0x002ea80000300a00 */
[----:B------:R4:W-:Y:S04]  /*1e4e0*/  STL [R1+0xf40], R45 ;  /* 0x000f402d01007387 */ /* 0x0009e80000100800 */
[----:B------:R-:W3:Y:S01]  /*1e4f0*/  LDL.LU.64 R34, [R1+0x128] ;  /* 0x0001280001227983 */ /* 0x000ee20000300a00 */
[----:B----4-:R-:W-:-:S05]  /*1e500*/  IADD3 R45, P4, PT, R32, R92, RZ ;  /* 0x0000005c202d7210 */ /* 0x010fca0007f9e0ff */
[----:B------:R1:W-:Y:S01]  /*1e510*/  STL [R1+0xf44], R45 ;  /* 0x000f442d01007387 */ /* 0x0003e20000100800 */
[----:B------:R-:W-:-:S03]  /*1e520*/  IMAD.X R32, R33, 0x1, R91, P4 ;  /* 0x0000000121207824 */ /* 0x000fc600020e065b */
[----:B------:R-:W-:Y:S01]  /*1e530*/  STL [R1+0xe8], R88 ;  /* 0x0000e85801007387 */ /* 0x000fe20000100800 */
[----:B-1----:R-:W-:-:S05]  /*1e540*/  IMAD.X R45, R85, 0x1, R91, P2 ;  /* 0x00000001552d7824 */ /* 0x002fca00010e065b */
[----:B------:R-:W-:Y:S04]  /*1e550*/  STL [R1+0xf0], R45 ;  /* 0x0000f02d01007387 */ /* 0x000fe80000100800 */
[----:B------:R1:W-:Y:S01]  /*1e560*/  STL [R1+0xf8], R32 ;  /* 0x0000f82001007387 */ /* 0x0003e20000100800 */
[----:B------:R-:W-:-:S03]  /*1e570*/  IADD3 R84, P1, PT, R30, R92, RZ ;  /* 0x0000005c1e547210 */ /* 0x000fc60007f3e0ff */
[----:B-1----:R-:W4:Y:S04]  /*1e580*/  LDL.LU.64 R32, [R1+0x130] ;  /* 0x0001300001207983 */ /* 0x002f280000300a00 */
[----:B------:R1:W-:Y:S04]  /*1e590*/  STL [R1+0xf48], R84 ;  /* 0x000f485401007387 */ /* 0x0003e80000100800 */
[----:B-1----:R-:W4:Y:S01]  /*1e5a0*/  LDL.LU.64 R84, [R1+0x138] ;  /* 0x0001380001547983 */ /* 0x002f220000300a00 */
[----:B------:R-:W-:Y:S01]  /*1e5b0*/  IADD3 R45, P2, PT, R82, R92, RZ ;  /* 0x0000005c522d7210 */ /* 0x000fe20007f5e0ff */
[----:B------:R-:W-:-:S04]  /*1e5c0*/  IMAD.X R88, R31, 0x1, R91, P1 ;  /* 0x000000011f587824 */ /* 0x000fc800008e065b */
        /* <DEDUP_REMOVED lines=11> */
[----:B------:R1:W-:Y:S01]  /*1e680*/  STL [R1+0xf54], R82 ;  /* 0x000f545201007387 */ /* 0x0003e20000100800 */
[----:B------:R-:W-:-:S03]  /*1e690*/  IMAD.X R88, R3, 0x1, R91, P1 ;  /* 0x0000000103587824 */ /* 0x000fc600008e065b */
[----:B-1----:R-:W4:Y:S01]  /*1e6a0*/  LDL.LU.64 R82, [R1+0x150] ;  /* 0x0001500001527983 */ /* 0x002f220000300a00 */
[----:B--2---:R-:W-:-:S05]  /*1e6b0*/  IADD3 R45, P2, PT, R86, R92, RZ ;  /* 0x0000005c562d7210 */ /* 0x004fca0007f5e0ff */
[----:B------:R3:W-:Y:S04]  /*1e6c0*/  STL [R1+0xf58], R45 ;  /* 0x000f582d01007387 */ /* 0x0007e80000100800 */
[----:B------:R-:W2:Y:S01]  /*1e6d0*/  LDL.LU.64 R2, [R1+0x158] ;  /* 0x0001580001027983 */ /* 0x000ea20000300a00 */
[----:B---3--:R-:W-:-:S05]  /*1e6e0*/  IADD3 R45, P4, PT, R34, R92, RZ ;  /* 0x0000005c222d7210 */ /* 0x008fca0007f9e0ff */
[----:B------:R1:W-:Y:S01]  /*1e6f0*/  STL [R1+0xf5c], R45 ;  /* 0x000f5c2d01007387 */ /* 0x0003e20000100800 */
[----:B------:R-:W-:-:S03]  /*1e700*/  IMAD.X R34, R35, 0x1, R91, P4 ;  /* 0x0000000123227824 */ /* 0x000fc600020e065b */
[----:B------:R-:W-:Y:S01]  /*1e710*/  STL [R1+0x118], R88 ;  /* 0x0001185801007387 */ /* 0x000fe20000100800 */
[----:B-1----:R-:W-:-:S05]  /*1e720*/  IMAD.X R45, R87, 0x1, R91, P2 ;  /* 0x00000001572d7824 */ /* 0x002fca00010e065b */
[----:B------:R-:W-:Y:S04]  /*1e730*/  STL [R1+0x120], R45 ;  /* 0x0001202d01007387 */ /* 0x000fe80000100800 */
[----:B------:R1:W-:Y:S04]  /*1e740*/  STL [R1+0x128], R34 ;  /* 0x0001282201007387 */ /* 0x0003e80000100800 */
[----:B-1----:R-:W3:Y:S01]  /*1e750*/  LDL.LU.64 R34, [R1+0x160] ;  /* 0x0001600001227983 */ /* 0x002ee20000300a00 */
[----:B----4-:R-:W-:-:S05]  /*1e760*/  IADD3 R86, P1, PT, R32, R92, RZ ;  /* 0x0000005c20567210 */ /* 0x010fca0007f3e0ff */
[----:B------:R1:W-:Y:S01]  /*1e770*/  STL [R1+0xf60], R86 ;  /* 0x000f605601007387 */ /* 0x0003e20000100800 */
[----:B------:R-:W-:Y:S01]  /*1e780*/  IMAD.X R88, R33, 0x1, R91, P1 ;  /* 0x0000000121587824 */ /* 0x000fe200008e065b */
[-C--:B------:R-:W-:Y:S02]  /*1e790*/  IADD3 R45, P2, PT, R84, R92.reuse, RZ ;  /* 0x0000005c542d7210 */ /* 0x080fe40007f5e0ff */
        /* <DEDUP_REMOVED lines=13> */
[----:B------:R-:W-:Y:S01]  /*1e870*/  IMAD.X R88, R29, 0x1, R91, P1 ;  /* 0x000000011d587824 */ /* 0x000fe200008e065b */
[-C--:B------:R-:W-:Y:S02]  /*1e880*/  IADD3 R45, P2, PT, R82, R92.reuse, RZ ;  /* 0x0000005c522d7210 */ /* 0x080fe40007f5e0ff */
[----:B-1----:R-:W4:Y:S04]  /*1e890*/  LDL.LU.64 R84, [R1+0x180] ;  /* 0x0001800001547983 */ /* 0x002f280000300a00 */
[----:B------:R2:W-:Y:S04]  /*1e8a0*/  STL [R1+0xf70], R45 ;  /* 0x000f702d01007387 */ /* 0x0005e80000100800 */
[----:B------:R-:W4:Y:S01]  /*1e8b0*/  LDL.LU.64 R28, [R1+0x188] ;  /* 0x00018800011c7983 */ /* 0x000f220000300a00 */
[----:B--2---:R-:W-:-:S05]  /*1e8c0*/  IADD3 R45, P4, PT, R2, R92, RZ ;  /* 0x0000005c022d7210 */ /* 0x004fca0007f9e0ff */
[----:B------:R1:W-:Y:S01]  /*1e8d0*/  STL [R1+0xf74], R45 ;  /* 0x000f742d01007387 */ /* 0x0003e20000100800 */
[----:B------:R-:W-:-:S03]  /*1e8e0*/  IMAD.X R2, R3, 0x1, R91, P4 ;  /* 0x0000000103027824 */ /* 0x000fc600020e065b */
[----:B------:R-:W-:Y:S01]  /*1e8f0*/  STL [R1+0x148], R88 ;  /* 0x0001485801007387 */ /* 0x000fe20000100800 */
[----:B-1----:R-:W-:-:S05]  /*1e900*/  IMAD.X R45, R83, 0x1, R91, P2 ;  /* 0x00000001532d7824 */ /* 0x002fca00010e065b */
[----:B------:R-:W-:Y:S04]  /*1e910*/  STL [R1+0x150], R45 ;  /* 0x0001502d01007387 */ /* 0x000fe80000100800 */
[----:B------:R1:W-:Y:S04]  /*1e920*/  STL [R1+0x158], R2 ;  /* 0x0001580201007387 */ /* 0x0003e80000100800 */
[----:B-1----:R-:W2:Y:S01]  /*1e930*/  LDL.LU.64 R2, [R1+0x190] ;  /* 0x0001900001027983 */ /* 0x002ea20000300a00 */
[----:B---3--:R-:W-:-:S05]  /*1e940*/  IADD3 R82, P1, PT, R34, R92, RZ ;  /* 0x0000005c22527210 */ /* 0x008fca0007f3e0ff */
[----:B------:R1:W-:Y:S01]  /*1e950*/  STL [R1+0xf78], R82 ;  /* 0x000f785201007387 */ /* 0x0003e20000100800 */
[----:B------:R-:W-:-:S03]  /*1e960*/  IMAD.X R88, R35, 0x1, R91, P1 ;  /* 0x0000000123587824 */ /* 0x000fc600008e065b */
[----:B-1----:R-:W3:Y:S01]  /*1e970*/  LDL.LU.64 R82, [R1+0x198] ;  /* 0x0001980001527983 */ /* 0x002ee20000300a00 */
[----:B----4-:R-:W-:-:S05]  /*1e980*/  IADD3 R45, P2, PT, R86, R92, RZ ;  /* 0x0000005c562d7210 */ /* 0x010fca0007f5e0ff */
        /* <DEDUP_REMOVED lines=10> */
[----:B------:R-:W-:-:S05]  /*1ea30*/  IADD3 R86, P1, PT, R30, R92, RZ ;  /* 0x0000005c1e567210 */ /* 0x000fca0007f3e0ff */
        /* <DEDUP_REMOVED lines=8> */
[----:B------:R-:W-:-:S03]  /*1eac0*/  IADD3.X R28, PT, PT, R29, R91, RZ, P4, !PT ;  /* 0x0000005b1d1c7210 */ /* 0x000fc600027fe4ff */
[----:B------:R-:W-:Y:S01]  /*1ead0*/  STL [R1+0x178], R88 ;  /* 0x0001785801007387 */ /* 0x000fe20000100800 */
[----:B-1----:R-:W-:-:S05]  /*1eae0*/  IMAD.X R45, R85, 0x1, R91, P2 ;  /* 0x00000001552d7824 */ /* 0x002fca00010e065b */
[----:B------:R-:W-:Y:S04]  /*1eaf0*/  STL [R1+0x180], R45 ;  /* 0x0001802d01007387 */ /* 0x000fe80000100800 */
[----:B------:R1:W-:Y:S04]  /*1eb00*/  STL [R1+0x188], R28 ;  /* 0x0001881c01007387 */ /* 0x0003e80000100800 */
[----:B-1----:R-:W4:Y:S01]  /*1eb10*/  LDL.LU.64 R28, [R1+0x1c0] ;  /* 0x0001c000011c7983 */ /* 0x002f220000300a00 */
[----:B--2---:R-:W-:-:S05]  /*1eb20*/  IADD3 R84, P1, PT, R2, R92, RZ ;  /* 0x0000005c02547210 */ /* 0x004fca0007f3e0ff */
[----:B------:R1:W-:Y:S01]  /*1eb30*/  STL [R1+0xf90], R84 ;  /* 0x000f905401007387 */ /* 0x0003e20000100800 */
[----:B------:R-:W-:-:S03]  /*1eb40*/  IMAD.X R88, R3, 0x1, R91, P1 ;  /* 0x0000000103587824 */ /* 0x000fc600008e065b */
[----:B-1----:R-:W2:Y:S01]  /*1eb50*/  LDL.LU.64 R84, [R1+0x1c8] ;  /* 0x0001c80001547983 */ /* 0x002ea20000300a00 */
[----:B---3--:R-:W-:-:S05]  /*1eb60*/  IADD3 R45, P2, PT, R82, R92, RZ ;  /* 0x0000005c522d7210 */ /* 0x008fca0007f5e0ff */
        /* <DEDUP_REMOVED lines=42> */
[----:B------:R-:W-:-:S03]  /*1ee10*/  IMAD.X R88, R35, 0x1, R91, P1 ;  /* 0x0000000123587824 */ /* 0x000fc600008e065b */
[----:B-1----:R-:W4:Y:S01]  /*1ee20*/  LDL.LU.64 R84, [R1+0x210] ;  /* 0x0002100001547983 */ /* 0x002f220000300a00 */
[----:B------:R-:W-:-:S05]  /*1ee30*/  IADD3 R45, P2, PT, R82, R92, RZ ;  /* 0x0000005c522d7210 */ /* 0x000fca0007f5e0ff */
        /* <DEDUP_REMOVED lines=111> */
[----:B-1----:R-:W-:-:S05]  /*1f530*/  IADD3.X R45, PT, PT, R87, R91, RZ, P2, !PT ;  /* 0x0000005b572d7210 */ /* 0x002fca00017fe4ff */
        /* <DEDUP_REMOVED lines=66> */
[----:B------:R-:W-:Y:S01]  /*1f960*/  IMAD.X R88, R3, 0x1, R91, P1 ;  /* 0x0000000103587824 */ /* 0x000fe200008e065b */
        /* <DEDUP_REMOVED lines=88> */
[----:B------:R-:W-:-:S03]  /*1fef0*/  IADD3.X R88, PT, PT, R33, R91, RZ, P1, !PT ;  /* 0x0000005b21587210 */ /* 0x000fc60000ffe4ff */
        /* <DEDUP_REMOVED lines=479> */
[----:B------:R-:W-:-:S03]  /*21cf0*/  IADD3.X R88, PT, PT, R35, R91, RZ, P1, !PT ;  /* 0x0000005b23587210 */ /* 0x000fc60000ffe4ff */
        /* <DEDUP_REMOVED lines=323> */
[----:B-1----:R-:W-:-:S05]  /*23130*/  IADD3.X R45, PT, PT, R85, R91, RZ, P2, !PT ;  /* 0x0000005b552d7210 */ /* 0x002fca00017fe4ff */
        /* <DEDUP_REMOVED lines=156> */
[----:B------:R-:W-:Y:S02]  /*23b00*/  IADD3.X R88, PT, PT, R3, R91, RZ, P1, !PT ;  /* 0x0000005b03587210 */ /* 0x000fe40000ffe4ff */
        /* <DEDUP_REMOVED lines=155> */
[----:B------:R-:W-:-:S03]  /*244c0*/  IADD3.X R34, PT, PT, R35, R91, RZ, P4, !PT ;  /* 0x0000005b23227210 */ /* 0x000fc600027fe4ff */
        /* <DEDUP_REMOVED lines=322> */
[----:B------:R-:W-:-:S03]  /*258f0*/  IADD3.X R88, PT, PT, R29, R91, RZ, P1, !PT ;  /* 0x0000005b1d587210 */ /* 0x000fc60000ffe4ff */
        /* <DEDUP_REMOVED lines=127> */
[----:B------:R0:W-:Y:S01]  /*260f0*/  STL [R1+0xd48], R88 ;  /* 0x000d485801007387 */ /* 0x0001e20000100800 */
[----:B-1----:R-:W-:-:S05]  /*26100*/  IMAD.X R45, R85, 0x1, R91, P2 ;  /* 0x00000001552d7824 */ /* 0x002fca00010e065b */
[----:B------:R-:W-:Y:S04]  /*26110*/  STL [R1+0xd50], R45 ;  /* 0x000d502d01007387 */ /* 0x000fe80000100800 */
[----:B------:R-:W-:Y:S04]  /*26120*/  STL [R1+0xd58], R35 ;  /* 0x000d582301007387 */ /* 0x000fe80000100800 */
[----:B------:R-:W4:Y:S01]  /*26130*/  LDL.LU.64 R84, [R1+0xd90] ;  /* 0x000d900001547983 */ /* 0x000f220000300a00 */
[----:B--2---:R-:W-:-:S05]  /*26140*/  IADD3 R34, P1, PT, R32, R92, RZ ;  /* 0x0000005c20227210 */ /* 0x004fca0007f3e0ff */
[----:B------:R1:W-:Y:S01]  /*26150*/  STL [R1+0x1e08], R34 ;  /* 0x001e082201007387 */ /* 0x0003e20000100800 */
[----:B0-----:R-:W-:-:S03]  /*26160*/  IMAD.X R88, R33, 0x1, R91, P1 ;  /* 0x0000000121587824 */ /* 0x001fc600008e065b */
        /* <DEDUP_REMOVED lines=8> */
[----:B0-----:R-:W-:-:S05]  /*261f0*/  IMAD.X R45, R83, 0x1, R91, P2 ;  /* 0x00000001532d7824 */ /* 0x001fca00010e065b */
[----:B------:R-:W-:Y:S04]  /*26200*/  STL [R1+0xd68], R45 ;  /* 0x000d682d01007387 */ /* 0x000fe80000100800 */
[----:B------:R0:W-:Y:S04]  /*26210*/  STL [R1+0xd70], R30 ;  /* 0x000d701e01007387 */ /* 0x0001e80000100800 */
[----:B0-----:R-:W4:Y:S01]  /*26220*/  LDL.LU.64 R30, [R1+0xda8] ;  /* 0x000da800011e7983 */ /* 0x001f220000300a00 */
[----:B------:R-:W-:-:S05]  /*26230*/  IADD3 R82, P1, PT, R28, R92, RZ ;  /* 0x0000005c1c527210 */ /* 0x000fca0007f3e0ff */
[----:B------:R0:W-:Y:S04]  /*26240*/  STL [R1+0x1e14], R82 ;  /* 0x001e145201007387 */ /* 0x0001e80000100800 */
[----:B0-----:R-:W4:Y:S01]  /*26250*/  LDL.LU.64 R82, [R1+0xdb0] ;  /* 0x000db00001527983 */ /* 0x001f220000300a00 */
[----:B------:R-:W-:Y:S01]  /*26260*/  IADD3 R45, P2, PT, R86, R92, RZ ;  /* 0x0000005c562d7210 */ /* 0x000fe20007f5e0ff */
[----:B------:R-:W-:-:S04]  /*26270*/  IMAD.X R88, R29, 0x1, R91, P1 ;  /* 0x000000011d587824 */ /* 0x000fc800008e065b */
[----:B------:R0:W-:Y:S04]  /*26280*/  STL [R1+0x1e18], R45 ;  /* 0x001e182d01007387 */ /* 0x0001e80000100800 */
[----:B------:R-:W4:Y:S01]  /*26290*/  LDL.LU.64 R28, [R1+0xdb8] ;  /* 0x000db800011c7983 */ /* 0x000f220000300a00 */
[----:B0-----:R-:W-:-:S05]  /*262a0*/  IADD3 R45, P4, PT, R2, R92, RZ ;  /* 0x0000005c022d7210 */ /* 0x001fca0007f9e0ff */
[----:B------:R0:W-:Y:S01]  /*262b0*/  STL [R1+0x1e1c], R45 ;  /* 0x001e1c2d01007387 */ /* 0x0001e20000100800 */
[----:B------:R-:W-:-:S03]  /*262c0*/  IADD3.X R2, PT, PT, R3, R91, RZ, P4, !PT ;  /* 0x0000005b03027210 */ /* 0x000fc600027fe4ff */
[----:B------:R-:W-:Y:S01]  /*262d0*/  STL [R1+0xd78], R88 ;  /* 0x000d785801007387 */ /* 0x000fe20000100800 */
[----:B0-----:R-:W-:-:S05]  /*262e0*/  IMAD.X R45, R87, 0x1, R91, P2 ;  /* 0x00000001572d7824 */ /* 0x001fca00010e065b */
[----:B------:R-:W-:Y:S04]  /*262f0*/  STL [R1+0xd80], R45 ;  /* 0x000d802d01007387 */ /* 0x000fe80000100800 */
[----:B------:R0:W-:Y:S01]  /*26300*/  STL [R1+0xd88], R2 ;  /* 0x000d880201007387 */ /* 0x0001e20000100800 */
[----:B------:R-:W-:-:S03]  /*26310*/  IADD3 R86, P1, PT, R84, R92, RZ ;  /* 0x0000005c54567210 */ /* 0x000fc60007f3e0ff */
[----:B0-----:R-:W4:Y:S04]  /*26320*/  LDL.LU.64 R2, [R1+0xdc0] ;  /* 0x000dc00001027983 */ /* 0x001f280000300a00 */
[----:B------:R0:W-:Y:S04]  /*26330*/  STL [R1+0x1e20], R86 ;  /* 0x001e205601007387 */ /* 0x0001e80000100800 */
[----:B0-----:R-:W4:Y:S01]  /*26340*/  LDL.LU.64 R86, [R1+0xdc8] ;  /* 0x000dc80001567983 */ /* 0x001f220000300a00 */
[----:B--2---:R-:W-:-:S05]  /*26350*/  IADD3 R45, P2, PT, R34, R92, RZ ;  /* 0x0000005c222d7210 */ /* 0x004fca0007f5e0ff */
[----:B------:R0:W-:Y:S01]  /*26360*/  STL [R1+0x1e24], R45 ;  /* 0x001e242d01007387 */ /* 0x0001e20000100800 */
[--C-:B------:R-:W-:Y:S01]  /*26370*/  IMAD.X R34, R35, 0x1, R91.reuse, P2 ;  /* 0x0000000123227824 */ /* 0x100fe200010e065b */
[-C--:B---3--:R-:W-:Y:S01]  /*26380*/  IADD3 R88, P4, PT, R32, R92.reuse, RZ ;  /* 0x0000005c20587210 */ /* 0x088fe20007f9e0ff */
[--C-:B0-----:R-:W-:Y:S02]  /*26390*/  IMAD.X R45, R85, 0x1, R91.reuse, P1 ;  /* 0x00000001552d7824 */ /* 0x101fe400008e065b */
[----:B------:R-:W2:Y:S02]  /*263a0*/  LDL.LU.64 R84, [R1+0xdd0] ;  /* 0x000dd00001547983 */ /* 0x000ea40000300a00 */
[----:B------:R-:W-:Y:S02]  /*263b0*/  IMAD.X R33, R33, 0x1, R91, P4 ;  /* 0x0000000121217824 */ /* 0x000fe400020e065b */
[----:B------:R-:W-:Y:S04]  /*263c0*/  STL [R1+0x1e28], R88 ;  /* 0x001e285801007387 */ /* 0x000fe80000100800 */
[----:B------:R-:W-:Y:S04]  /*263d0*/  STL [R1+0xd90], R45 ;  /* 0x000d902d01007387 */ /* 0x000fe80000100800 */
[----:B------:R0:W-:Y:S04]  /*263e0*/  STL [R1+0xd98], R34 ;  /* 0x000d982201007387 */ /* 0x0001e80000100800 */
[----:B------:R-:W-:Y:S04]  /*263f0*/  STL [R1+0xda0], R33 ;  /* 0x000da02101007387 */ /* 0x000fe80000100800 */
[----:B0-----:R-:W3:Y:S01]  /*26400*/  LDL.LU.64 R34, [R1+0xdd8] ;  /* 0x000dd80001227983 */ /* 0x001ee20000300a00 */
[----:B----4-:R-:W-:-:S05]  /*26410*/  IADD3 R32, P1, PT, R30, R92, RZ ;  /* 0x0000005c1e207210 */ /* 0x010fca0007f3e0ff */
[----:B------:R0:W-:Y:S01]  /*26420*/  STL [R1+0x1e2c], R32 ;  /* 0x001e2c2001007387 */ /* 0x0001e20000100800 */
[----:B------:R-:W-:-:S03]  /*26430*/  IMAD.X R88, R31, 0x1, R91, P1 ;  /* 0x000000011f587824 */ /* 0x000fc600008e065b */
[----:B0-----:R-:W4:Y:S01]  /*26440*/  LDL.LU.64 R32, [R1+0xde0] ;  /* 0x000de00001207983 */ /* 0x001f220000300a00 */
[----:B------:R-:W-:-:S05]  /*26450*/  IADD3 R45, P2, PT, R82, R92, RZ ;  /* 0x0000005c522d7210 */ /* 0x000fca0007f5e0ff */
[----:B------:R0:W-:Y:S04]  /*26460*/  STL [R1+0x1e30], R45 ;  /* 0x001e302d01007387 */ /* 0x0001e80000100800 */
[----:B------:R-:W4:Y:S01]  /*26470*/  LDL.LU.64 R30, [R1+0xde8] ;  /* 0x000de800011e7983 */ /* 0x000f220000300a00 */
[----:B0-----:R-:W-:-:S05]  /*26480*/  IADD3 R45, P4, PT, R28, R92, RZ ;  /* 0x0000005c1c2d7210 */ /* 0x001fca0007f9e0ff */
[----:B------:R0:W-:Y:S01]  /*26490*/  STL [R1+0x1e34], R45 ;  /* 0x001e342d01007387 */ /* 0x0001e20000100800 */
[----:B------:R-:W-:-:S03]  /*264a0*/  IMAD.X R29, R29, 0x1, R91, P4 ;  /* 0x000000011d1d7824 */ /* 0x000fc600020e065b */
[----:B------:R-:W-:Y:S01]  /*264b0*/  STL [R1+0xda8], R88 ;  /* 0x000da85801007387 */ /* 0x000fe20000100800 */
[----:B0-----:R-:W-:-:S05]  /*264c0*/  IMAD.X R45, R83, 0x1, R91, P2 ;  /* 0x00000001532d7824 */ /* 0x001fca00010e065b */
[----:B------:R0:W-:Y:S04]  /*264d0*/  STL [R1+0xdb0], R45 ;  /* 0x000db02d01007387 */ /* 0x0001e80000100800 */
[----:B------:R-:W-:Y:S04]  /*264e0*/  STL [R1+0xdb8], R29 ;  /* 0x000db81d01007387 */ /* 0x000fe80000100800 */
[----:B------:R-:W4:Y:S01]  /*264f0*/  LDL.LU.64 R82, [R1+0xdf0] ;  /* 0x000df00001527983 */ /* 0x000f220000300a00 */
[----:B------:R-:W-:-:S05]  /*26500*/  IADD3 R28, P1, PT, R2, R92, RZ ;  /* 0x0000005c021c7210 */ /* 0x000fca0007f3e0ff */
[----:B------:R1:W-:Y:S01]  /*26510*/  STL [R1+0x1e38], R28 ;  /* 0x001e381c01007387 */ /* 0x0003e20000100800 */
[----:B0-----:R-:W-:-:S03]  /*26520*/  IADD3 R45, P2, PT, R86, R92, RZ ;  /* 0x0000005c562d7210 */ /* 0x001fc60007f5e0ff */
[----:B-1----:R-:W4:Y:S04]  /*26530*/  LDL.LU.64 R28, [R1+0xdf8] ;  /* 0x000df800011c7983 */ /* 0x002f280000300a00 */
[----:B------:R2:W-:Y:S01]  /*26540*/  STL [R1+0x1e3c], R45 ;  /* 0x001e3c2d01007387 */ /* 0x0005e20000100800 */
[----:B------:R-:W-:-:S03]  /*26550*/  IMAD.X R88, R3, 0x1, R91, P1 ;  /* 0x0000000103587824 */ /* 0x000fc600008e065b */
[----:B------:R-:W4:Y:S01]  /*26560*/  LDL.LU.64 R2, [R1+0xe00] ;  /* 0x000e000001027983 */ /* 0x000f220000300a00 */
[----:B--2---:R-:W-:-:S05]  /*26570*/  IADD3 R45, P4, PT, R84, R92, RZ ;  /* 0x0000005c542d7210 */ /* 0x004fca0007f9e0ff */
[----:B------:R0:W-:Y:S01]  /*26580*/  STL [R1+0x1e40], R45 ;  /* 0x001e402d01007387 */ /* 0x0001e20000100800 */
[----:B------:R-:W-:-:S03]  /*26590*/  IMAD.X R85, R85, 0x1, R91, P4 ;  /* 0x0000000155557824 */ /* 0x000fc600020e065b */
[----:B------:R1:W-:Y:S01]  /*265a0*/  STL [R1+0xdc0], R88 ;  /* 0x000dc05801007387 */ /* 0x0003e20000100800 */
[----:B0-----:R-:W-:-:S05]  /*265b0*/  IMAD.X R45, R87, 0x1, R91, P2 ;  /* 0x00000001572d7824 */ /* 0x001fca00010e065b */
[----:B------:R4:W-:Y:S01]  /*265c0*/  STL [R1+0xdc8], R45 ;  /* 0x000dc82d01007387 */ /* 0x0009e20000100800 */
[----:B---3--:R-:W-:-:S03]  /*265d0*/  IADD3 R84, P1, PT, R34, R92, RZ ;  /* 0x0000005c22547210 */ /* 0x008fc60007f3e0ff */
[----:B------:R-:W-:Y:S04]  /*265e0*/  STL [R1+0xdd0], R85 ;  /* 0x000dd05501007387 */ /* 0x000fe80000100800 */
[----:B-1----:R-:W2:Y:S04]  /*265f0*/  LDL.LU.64 R88, [R1+0xe08] ;  /* 0x000e080001587983 */ /* 0x002ea80000300a00 */
[----:B------:R-:W-:Y:S04]  /*26600*/  STL [R1+0x1e44], R84 ;  /* 0x001e445401007387 */ /* 0x000fe80000100800 */
[----:B------:R-:W3:Y:S01]  /*26610*/  LDL.LU.64 R86, [R1+0xe10] ;  /* 0x000e100001567983 */ /* 0x000ee20000300a00 */
[----:B----4-:R-:W-:-:S05]  /*26620*/  IADD3 R45, P2, PT, R32, R92, RZ ;  /* 0x0000005c202d7210 */ /* 0x010fca0007f5e0ff */
[----:B------:R0:W-:Y:S02]  /*26630*/  STL [R1+0x1e48], R45 ;  /* 0x001e482d01007387 */ /* 0x0001e40000100800 */
[----:B0-----:R-:W-:-:S05]  /*26640*/  IADD3 R45, P4, PT, R30, R92, RZ ;  /* 0x0000005c1e2d7210 */ /* 0x001fca0007f9e0ff */
[----:B------:R-:W-:Y:S04]  /*26650*/  STL [R1+0x1e4c], R45 ;  /* 0x001e4c2d01007387 */ /* 0x000fe80000100800 */
[----:B------:R-:W4:Y:S01]  /*26660*/  LDL.LU.64 R84, [R1+0xe18] ;  /* 0x000e180001547983 */ /* 0x000f220000300a00 */
[--C-:B------:R-:W-:Y:S02]  /*26670*/  IMAD.X R34, R35, 0x1, R91.reuse, P1 ;  /* 0x0000000123227824 */ /* 0x100fe400008e065b */
[--C-:B------:R-:W-:Y:S02]  /*26680*/  IMAD.X R33, R33, 0x1, R91.reuse, P2 ;  /* 0x0000000121217824 */ /* 0x100fe400010e065b */
[----:B------:R-:W-:Y:S01]  /*26690*/  IMAD.X R32, R31, 0x1, R91, P4 ;  /* 0x000000011f207824 */ /* 0x000fe200020e065b */
[----:B------:R0:W-:Y:S04]  /*266a0*/  STL [R1+0xdd8], R34 ;  /* 0x000dd82201007387 */ /* 0x0001e80000100800 */
[----:B------:R-:W-:Y:S04]  /*266b0*/  STL [R1+0xde0], R33 ;  /* 0x000de02101007387 */ /* 0x000fe80000100800 */
[----:B------:R1:W-:Y:S04]  /*266c0*/  STL [R1+0xde8], R32 ;  /* 0x000de82001007387 */ /* 0x0003e80000100800 */
[----:B0-----:R-:W4:Y:S01]  /*266d0*/  LDL.LU.64 R34, [R1+0xe20] ;  /* 0x000e200001227983 */ /* 0x001f220000300a00 */
[----:B------:R-:W-:-:S05]  /*266e0*/  IADD3 R31, P1, PT, R82, R92, RZ ;  /* 0x0000005c521f7210 */ /* 0x000fca0007f3e0ff */
[----:B------:R-:W-:Y:S04]  /*266f0*/  STL [R1+0x1e50], R31 ;  /* 0x001e501f01007387 */ /* 0x000fe80000100800 */
[----:B-1----:R-:W4:Y:S01]  /*26700*/  LDL.LU.64 R32, [R1+0xe28] ;  /* 0x000e280001207983 */ /* 0x002f220000300a00 */
[----:B------:R-:W-:Y:S01]  /*26710*/  IMAD.X R45, R83, 0x1, R91, P1 ;  /* 0x00000001532d7824 */ /* 0x000fe200008e065b */
[----:B------:R-:W-:-:S05]  /*26720*/  IADD3 R30, P2, PT, R28, R92, RZ ;  /* 0x0000005c1c1e7210 */ /* 0x000fca0007f5e0ff */
[----:B------:R0:W-:Y:S01]  /*26730*/  STL [R1+0x1e54], R30 ;  /* 0x001e541e01007387 */ /* 0x0001e20000100800 */
[-C--:B------:R-:W-:Y:S01]  /*26740*/  IADD3 R93, P4, PT, R2, R92.reuse, RZ ;  /* 0x0000005c025d7210 */ /* 0x080fe20007f9e0ff */
[--C-:B------:R-:W-:Y:S02]  /*26750*/  IMAD.X R29, R29, 0x1, R91.reuse, P2 ;  /* 0x000000011d1d7824 */ /* 0x100fe400010e065b */
[----:B0-----:R-:W4:Y:S02]  /*26760*/  LDL.LU.64 R30, [R1+0xe30] ;  /* 0x000e3000011e7983 */ /* 0x001f240000300a00 */
[----:B------:R-:W-:Y:S02]  /*26770*/  IMAD.X R28, R3, 0x1, R91, P4 ;  /* 0x00000001031c7824 */ /* 0x000fe400020e065b */
[----:B------:R-:W-:Y:S04]  /*26780*/  STL [R1+0x1e58], R93 ;  /* 0x001e585d01007387 */ /* 0x000fe80000100800 */
[----:B------:R-:W-:Y:S04]  /*26790*/  STL [R1+0xdf0], R45 ;  /* 0x000df02d01007387 */ /* 0x000fe80000100800 */
[----:B------:R-:W-:Y:S04]  /*267a0*/  STL [R1+0xdf8], R29 ;  /* 0x000df81d01007387 */ /* 0x000fe80000100800 */
[----:B------:R0:W-:Y:S04]  /*267b0*/  STL [R1+0xe00], R28 ;  /* 0x000e001c01007387 */ /* 0x0001e80000100800 */
[----:B0-----:R-:W4:Y:S01]  /*267c0*/  LDL.LU.64 R28, [R1+0xe38] ;  /* 0x000e3800011c7983 */ /* 0x001f220000300a00 */
[----:B--2---:R-:W-:-:S05]  /*267d0*/  IADD3 R3, P1, PT, R88, R92, RZ ;  /* 0x0000005c58037210 */ /* 0x004fca0007f3e0ff */
[----:B------:R-:W-:Y:S01]  /*267e0*/  STL [R1+0x1e5c], R3 ;  /* 0x001e5c0301007387 */ /* 0x000fe20000100800 */
[----:B---3--:R-:W-:-:S03]  /*267f0*/  IADD3 R2, P2, PT, R86, R92, RZ ;  /* 0x0000005c56027210 */ /* 0x008fc60007f5e0ff */
[----:B------:R-:W2:Y:S04]  /*26800*/  LDL.LU.64 R82, [R1+0xe40] ;  /* 0x000e400001527983 */ /* 0x000ea80000300a00 */
[----:B------:R0:W-:Y:S04]  /*26810*/  STL [R1+0x1e60], R2 ;  /* 0x001e600201007387 */ /* 0x0001e80000100800 */
[----:B0-----:R-:W3:Y:S01]  /*26820*/  LDL.LU.64 R2, [R1+0xe48] ;  /* 0x000e480001027983 */ /* 0x001ee20000300a00 */
[--C-:B------:R-:W-:Y:S02]  /*26830*/  IMAD.X R45, R89, 0x1, R91.reuse, P1 ;  /* 0x00000001592d7824 */ /* 0x100fe400008e065b */
[----:B------:R-:W-:Y:S01]  /*26840*/  IMAD.X R86, R87, 0x1, R91, P2 ;  /* 0x0000000157567824 */ /* 0x000fe200010e065b */
[----:B----4-:R-:W-:-:S05]  /*26850*/  IADD3 R93, P4, PT, R84, R92, RZ ;  /* 0x0000005c545d7210 */ /* 0x010fca0007f9e0ff */
[----:B------:R-:W-:Y:S01]  /*26860*/  IMAD.X R85, R85, 0x1, R91, P4 ;  /* 0x0000000155557824 */ /* 0x000fe200020e065b */
[----:B------:R-:W-:Y:S04]  /*26870*/  STL [R1+0x1e64], R93 ;  /* 0x001e645d01007387 */ /* 0x000fe80000100800 */
[----:B------:R-:W-:Y:S04]  /*26880*/  STL [R1+0xe08], R45 ;  /* 0x000e082d01007387 */ /* 0x000fe80000100800 */
[----:B------:R0:W-:Y:S04]  /*26890*/  STL [R1+0xe10], R86 ;  /* 0x000e105601007387 */ /* 0x0001e80000100800 */
[----:B------:R-:W-:Y:S04]  /*268a0*/  STL [R1+0xe18], R85 ;  /* 0x000e185501007387 */ /* 0x000fe80000100800 */
[----:B0-----:R-:W4:Y:S01]  /*268b0*/  LDL.LU.64 R86, [R1+0xe50] ;  /* 0x000e500001567983 */ /* 0x001f220000300a00 */
[----:B------:R-:W-:-:S05]  /*268c0*/  IADD3 R45, P1, PT, R34, R92, RZ ;  /* 0x0000005c222d7210 */ /* 0x000fca0007f3e0ff */
[----:B------:R0:W-:Y:S01]  /*268d0*/  STL [R1+0x1e68], R45 ;  /* 0x001e682d01007387 */ /* 0x0001e20000100800 */
[----:B------:R-:W-:Y:S01]  /*268e0*/  IADD3 R84, P2, PT, R32, R92, RZ ;  /* 0x0000005c20547210 */ /* 0x000fe20007f5e0ff */
[----:B------:R-:W-:-:S04]  /*268f0*/  IMAD.X R34, R35, 0x1, R91, P1 ;  /* 0x0000000123227824 */ /* 0x000fc800008e065b */
[----:B------:R-:W-:Y:S01]  /*26900*/  STL [R1+0x1e6c], R84 ;  /* 0x001e6c5401007387 */ /* 0x000fe20000100800 */
[----:B------:R-:W-:Y:S01]  /*26910*/  IMAD.X R32, R33, 0x1, R91, P2 ;  /* 0x0000000121207824 */ /* 0x000fe200010e065b */
[----:B0-----:R-:W-:-:S05]  /*26920*/  IADD3 R45, P4, PT, R30, R92, RZ ;  /* 0x0000005c1e2d7210 */ /* 0x001fca0007f9e0ff */
[----:B------:R-:W-:Y:S04]  /*26930*/  STL [R1+0x1e70], R45 ;  /* 0x001e702d01007387 */ /* 0x000fe80000100800 */
[----:B------:R-:W4:Y:S04]  /*26940*/  LDL.LU.64 R88, [R1+0xe58] ;  /* 0x000e580001587983 */ /* 0x000f280000300a00 */
[----:B------:R0:W-:Y:S01]  /*26950*/  STL [R1+0xe20], R34 ;  /* 0x000e202201007387 */ /* 0x0001e20000100800 */
[----:B------:R-:W-:-:S03]  /*26960*/  IMAD.X R30, R31, 0x1, R91, P4 ;  /* 0x000000011f1e7824 */ /* 0x000fc600020e065b */
[----:B0-----:R-:W4:Y:S04]  /*26970*/  LDL.LU.64 R34, [R1+0xe60] ;  /* 0x000e600001227983 */ /* 0x001f280000300a00 */
[----:B------:R0:W-:Y:S04]  /*26980*/  STL [R1+0xe28], R32 ;  /* 0x000e282001007387 */ /* 0x0001e80000100800 */
[----:B------:R-:W-:Y:S01]  /*26990*/  STL [R1+0xe30], R30 ;  /* 0x000e301e01007387 */ /* 0x000fe20000100800 */
[----:B0-----:R-:W-:-:S05]  /*269a0*/  IADD3 R32, P1, PT, R28, R92, RZ ;  /* 0x0000005c1c207210 */ /* 0x001fca0007f3e0ff */
[----:B------:R0:W-:Y:S01]  /*269b0*/  STL [R1+0x1e74], R32 ;  /* 0x001e742001007387 */ /* 0x0001e20000100800 */
[----:B------:R-:W-:Y:S01]  /*269c0*/  IMAD.X R28, R29, 0x1, R91, P1 ;  /* 0x000000011d1c7824 */ /* 0x000fe200008e065b */
[----:B--2---:R-:W-:-:S05]  /*269d0*/  IADD3 R31, P2, PT, R82, R92, RZ ;  /* 0x0000005c521f7210 */ /* 0x004fca0007f5e0ff */
[----:B------:R-:W-:Y:S04]  /*269e0*/  STL [R1+0x1e78], R31 ;  /* 0x001e781f01007387 */ /* 0x000fe80000100800 */
[----:B0-----:R-:W2:Y:S01]  /*269f0*/  LDL.LU.64 R32, [R1+0xe68] ;  /* 0x000e680001207983 */ /* 0x001ea20000300a00 */
[----:B---3--:R-:W-:-:S05]  /*26a00*/  IADD3 R30, P4, PT, R2, R92, RZ ;  /* 0x0000005c021e7210 */ /* 0x008fca0007f9e0ff */
[----:B------:R0:W-:Y:S01]  /*26a10*/  STL [R1+0x1e7c], R30 ;  /* 0x001e7c1e01007387 */ /* 0x0001e20000100800 */
[----:B------:R-:W-:-:S03]  /*26a20*/  IMAD.X R83, R83, 0x1, R91, P2 ;  /* 0x0000000153537824 */ /* 0x000fc600010e065b */
[----:B0-----:R-:W3:Y:S04]  /*26a30*/  LDL.LU.64 R30, [R1+0xe70] ;  /* 0x000e7000011e7983 */ /* 0x001ee80000300a00 */
[----:B------:R0:W-:Y:S01]  /*26a40*/  STL [R1+0xe38], R28 ;  /* 0x000e381c01007387 */ /* 0x0001e20000100800 */
[----:B------:R-:W-:-:S03]  /*26a50*/  IMAD.X R82, R3, 0x1, R91, P4 ;  /* 0x0000000103527824 */ /* 0x000fc600020e065b */
[----:B0-----:R-:W3:Y:S04]  /*26a60*/  LDL.LU.64 R28, [R1+0xe78] ;  /* 0x000e7800011c7983 */ /* 0x001ee80000300a00 */
[----:B------:R-:W-:Y:S04]  /*26a70*/  STL [R1+0xe40], R83 ;  /* 0x000e405301007387 */ /* 0x000fe80000100800 */
[----:B------:R-:W3:Y:S04]  /*26a80*/  LDL.LU.64 R2, [R1+0xe80] ;  /* 0x000e800001027983 */ /* 0x000ee80000300a00 */
[----:B------:R0:W-:Y:S01]  /*26a90*/  STL [R1+0xe48], R82 ;  /* 0x000e485201007387 */ /* 0x0001e20000100800 */
[----:B----4-:R-:W-:-:S03]  /*26aa0*/  IADD3 R45, P1, PT, R86, R92, RZ ;  /* 0x0000005c562d7210 */ /* 0x010fc60007f3e0ff */
[----:B0-----:R-:W4:Y:S04]  /*26ab0*/  LDL.LU.64 R82, [R1+0xe88] ;  /* 0x000e880001527983 */ /* 0x001f280000300a00 */
[----:B------:R0:W-:Y:S04]  /*26ac0*/  STL [R1+0x1e80], R45 ;  /* 0x001e802d01007387 */ /* 0x0001e80000100800 */
[----:B------:R-:W4:Y:S01]  /*26ad0*/  LDL.LU.64 R84, [R1+0xe90] ;  /* 0x000e900001547983 */ /* 0x000f220000300a00 */
[----:B0-----:R-:W-:-:S05]  /*26ae0*/  IADD3 R45, P2, PT, R88, R92, RZ ;  /* 0x0000005c582d7210 */ /* 0x001fca0007f5e0ff */
[----:B------:R0:W-:Y:S01]  /*26af0*/  STL [R1+0x1e84], R45 ;  /* 0x001e842d01007387 */ /* 0x0001e20000100800 */
[----:B------:R-:W-:Y:S01]  /*26b00*/  IADD3 R93, P4, PT, R34, R92, RZ ;  /* 0x0000005c225d7210 */ /* 0x000fe20007f9e0ff */
[--C-:B0-----:R-:W-:Y:S02]  /*26b10*/  IMAD.X R45, R87, 0x1, R91.reuse, P1 ;  /* 0x00000001572d7824 */ /* 0x101fe400008e065b */
[----:B------:R-:W4:Y:S04]  /*26b20*/  LDL.LU.64 R86, [R1+0xe98] ;  /* 0x000e980001567983 */ /* 0x000f280000300a00 */
[----:B------:R0:W-:Y:S04]  /*26b30*/  STL [R1+0x1e88], R93 ;  /* 0x001e885d01007387 */ /* 0x0001e80000100800 */
[----:B------:R1:W-:Y:S01]  /*26b40*/  STL [R1+0xe50], R45 ;  /* 0x000e502d01007387 */ /* 0x0003e20000100800 */
[----:B0-----:R-:W-:-:S03]  /*26b50*/  IMAD.X R93, R89, 0x1, R91, P2 ;  /* 0x00000001595d7824 */ /* 0x001fc600010e065b */
[----:B------:R-:W4:Y:S01]  /*26b60*/  LDL.LU.64 R88, [R1+0xea0] ;  /* 0x000ea00001587983 */ /* 0x000f220000300a00 */
[----:B-1----:R-:W-:-:S03]  /*26b70*/  IMAD.X R45, R35, 0x1, R91, P4 ;  /* 0x00000001232d7824 */ /* 0x002fc600020e065b */
[----:B------:R2:W-:Y:S04]  /*26b80*/  STL [R1+0xe58], R93 ;  /* 0x000e585d01007387 */ /* 0x0005e80000100800 */
[----:B------:R-:W4:Y:S04]  /*26b90*/  LDL.LU.64 R34, [R1+0x3940] ;  /* 0x0039400001227983 */ /* 0x000f280000300a00 */
[----:B------:R3:W-:Y:S01]  /*26ba0*/  STL [R1+0xe60], R45 ;  /* 0x000e602d01007387 */ /* 0x0007e20000100800 */
[----:B--2---:R-:W-:-:S05]  /*26bb0*/  IADD3 R93, P1, PT, R32, R92, RZ ;  /* 0x0000005c205d7210 */ /* 0x004fca0007f3e0ff */
[----:B------:R0:W-:Y:S01]  /*26bc0*/  STL [R1+0x1e8c], R93 ;  /* 0x001e8c5d01007387 */ /* 0x0001e20000100800 */
[----:B---3--:R-:W-:-:S05]  /*26bd0*/  IADD3 R45, P2, PT, R30, R92, RZ ;  /* 0x0000005c1e2d7210 */ /* 0x008fca0007f5e0ff */
[----:B------:R1:W-:Y:S01]  /*26be0*/  STL [R1+0x1e90], R45 ;  /* 0x001e902d01007387 */ /* 0x0003e20000100800 */
[----:B0-----:R-:W-:Y:S01]  /*26bf0*/  IADD3 R93, P4, PT, R28, R92, RZ ;  /* 0x0000005c1c5d7210 */ /* 0x001fe20007f9e0ff */
[--C-:B-1----:R-:W-:Y:S02]  /*26c00*/  IMAD.X R45, R33, 0x1, R91.reuse, P1 ;  /* 0x00000001212d7824 */ /* 0x102fe400008e065b */
[----:B------:R-:W2:Y:S04]  /*26c10*/  LDL.LU.64 R32, [R1+0x3938] ;  /* 0x0039380001207983 */ /* 0x000ea80000300a00 */
[----:B------:R0:W-:Y:S02]  /*26c20*/  STL [R1+0x1e94], R93 ;  /* 0x001e945d01007387 */ /* 0x0001e40000100800 */
[----:B0-----:R-:W-:-:S02]  /*26c30*/  IMAD.X R93, R31, 0x1, R91, P2 ;  /* 0x000000011f5d7824 */ /* 0x001fc400010e065b */
[----:B------:R-:W3:Y:S04]  /*26c40*/  LDL.LU.64 R30, [R1+0x3930] ;  /* 0x00393000011e7983 */ /* 0x000ee80000300a00 */
[----:B------:R0:W-:Y:S02]  /*26c50*/  STL [R1+0xe68], R45 ;  /* 0x000e682d01007387 */ /* 0x0001e40000100800 */
[----:B0-----:R-:W-:Y:S02]  /*26c60*/  IMAD.X R45, R29, 0x1, R91, P4 ;  /* 0x000000011d2d7824 */ /* 0x001fe400020e065b */
[----:B------:R-:W2:Y:S04]  /*26c70*/  LDL.LU.64 R28, [R1+0x3928] ;  /* 0x00392800011c7983 */ /* 0x000ea80000300a00 */
[----:B------:R0:W-:Y:S04]  /*26c80*/  STL [R1+0xe70], R93 ;  /* 0x000e705d01007387 */ /* 0x0001e80000100800 */
[----:B------:R4:W-:Y:S01]  /*26c90*/  STL [R1+0xe78], R45 ;  /* 0x000e782d01007387 */ /* 0x0009e20000100800 */
[----:B0-----:R-:W-:-:S02]  /*26ca0*/  IADD3 R93, P1, PT, R2, R92, RZ ;  /* 0x0000005c025d7210 */ /* 0x001fc40007f3e0ff */
[----:B----4-:R-:W-:-:S03]  /*26cb0*/  IADD3 R45, P2, PT, R82, R92, RZ ;  /* 0x0000005c522d7210 */ /* 0x010fc60007f5e0ff */
[----:B------:R0:W-:Y:S04]  /*26cc0*/  STL [R1+0x1e98], R93 ;  /* 0x001e985d01007387 */ /* 0x0001e80000100800 */
[----:B------:R1:W-:Y:S01]  /*26cd0*/  STL [R1+0x1e9c], R45 ;  /* 0x001e9c2d01007387 */ /* 0x0003e20000100800 */
[----:B0-----:R-:W-:Y:S01]  /*26ce0*/  IADD3 R93, P4, PT, R84, R92, RZ ;  /* 0x0000005c545d7210 */ /* 0x001fe20007f9e0ff */
[----:B-1----:R-:W-:Y:S02]  /*26cf0*/  IMAD.X R45, R3, 0x1, R91, P1 ;  /* 0x00000001032d7824 */ /* 0x002fe400008e065b */
[----:B------:R-:W4:Y:S04]  /*26d00*/  LDL.LU.64 R2, [R1+0x3920] ;  /* 0x0039200001027983 */ /* 0x000f280000300a00 */
[----:B------:R0:W-:Y:S02]  /*26d10*/  STL [R1+0x1ea0], R93 ;  /* 0x001ea05d01007387 */ /* 0x0001e40000100800 */
[----:B0-----:R-:W-:-:S02]  /*26d20*/  IADD3.X R93, PT, PT, R83, R91, RZ, P2, !PT ;  /* 0x0000005b535d7210 */ /* 0x001fc400017fe4ff */
[----:B------:R-:W2:Y:S04]  /*26d30*/  LDL.LU.64 R82, [R1+0x3918] ;  /* 0x0039180001527983 */ /* 0x000ea80000300a00 */
[----:B------:R0:W-:Y:S02]  /*26d40*/  STL [R1+0xe80], R45 ;  /* 0x000e802d01007387 */ /* 0x0001e40000100800 */
[----:B0-----:R-:W-:Y:S02]  /*26d50*/  IMAD.X R45, R85, 0x1, R91, P4 ;  /* 0x00000001552d7824 */ /* 0x001fe400020e065b */
[----:B------:R-:W3:Y:S04]  /*26d60*/  LDL.LU.64 R84, [R1+0x3910] ;  /* 0x0039100001547983 */ /* 0x000ee80000300a00 */
[----:B------:R0:W-:Y:S04]  /*26d70*/  STL [R1+0xe88], R93 ;  /* 0x000e885d01007387 */ /* 0x0001e80000100800 */
[----:B------:R1:W-:Y:S01]  /*26d80*/  STL [R1+0xe90], R45 ;  /* 0x000e902d01007387 */ /* 0x0003e20000100800 */
[----:B0-----:R-:W-:-:S03]  /*26d90*/  IADD3 R93, P1, PT, R86, R92, RZ ;  /* 0x0000005c565d7210 */ /* 0x001fc60007f3e0ff */
[----:B-1----:R-:W4:Y:S04]  /*26da0*/  LDL.LU R45, [R1+0xeb4] ;  /* 0x000eb400012d7983 */ /* 0x002f280000300800 */
[----:B------:R0:W-:Y:S02]  /*26db0*/  STL [R1+0xe98], R93 ;  /* 0x000e985d01007387 */ /* 0x0001e40000100800 */
[----:B0-----:R-:W-:-:S05]  /*26dc0*/  IADD3 R93, P2, PT, R88, R92, RZ ;  /* 0x0000005c585d7210 */ /* 0x001fca0007f5e0ff */
[----:B------:R2:W-:Y:S02]  /*26dd0*/  STL [R1+0x1ea4], R93 ;  /* 0x001ea45d01007387 */ /* 0x0005e40000100800 */
[----:B--2---:R-:W-:Y:S01]  /*26de0*/  IADD3 R93, P4, PT, R82, R92, RZ ;  /* 0x0000005c525d7210 */ /* 0x004fe20007f9e0ff */
[--C-:B------:R-:W-:Y:S02]  /*26df0*/  IMAD.X R82, R87, 0x1, R91.reuse, P1 ;  /* 0x0000000157527824 */ /* 0x100fe400008e065b */
[----:B------:R-:W2:Y:S04]  /*26e00*/  LDL.LU.64 R86, [R1+0x3908] ;  /* 0x0039080001567983 */ /* 0x000ea80000300a00 */
[----:B------:R0:W-:Y:S02]  /*26e10*/  STL [R1+0x1ea8], R93 ;  /* 0x001ea85d01007387 */ /* 0x0001e40000100800 */
[----:B0-----:R-:W-:-:S02]  /*26e20*/  IMAD.X R93, R89, 0x1, R91, P2 ;  /* 0x00000001595d7824 */ /* 0x001fc400010e065b */
[----:B------:R-:W4:Y:S04]  /*26e30*/  LDL.LU.64 R88, [R1+0x3900] ;  /* 0x0039000001587983 */ /* 0x000f280000300a00 */
[----:B------:R3:W-:Y:S02]  /*26e40*/  STL [R1+0xea0], R93 ;  /* 0x000ea05d01007387 */ /* 0x0007e40000100800 */
[----:B---3--:R-:W-:-:S05]  /*26e50*/  IADD3 R93, P1, PT, R84, R92, RZ ;  /* 0x0000005c545d7210 */ /* 0x008fca0007f3e0ff */
[----:B------:R2:W-:Y:S01]  /*26e60*/  STL [R1+0x1eac], R93 ;  /* 0x001eac5d01007387 */ /* 0x0005e20000100800 */
[----:B------:R-:W-:Y:S01]  /*26e70*/  IMAD.X R83, R83, 0x1, R91, P4 ;  /* 0x0000000153537824 */ /* 0x000fe200020e065b */
[----:B--2---:R-:W-:-:S05]  /*26e80*/  IADD3 R93, P2, PT, R86, R92, RZ ;  /* 0x0000005c565d7210 */ /* 0x004fca0007f5e0ff */
[----:B------:R4:W-:Y:S02]  /*26e90*/  STL [R1+0x1eb0], R93 ;  /* 0x001eb05d01007387 */ /* 0x0009e40000100800 */
[----:B----4-:R-:W-:-:S05]  /*26ea0*/  IADD3 R93, P4, PT, R88, R92, RZ ;  /* 0x0000005c585d7210 */ /* 0x010fca0007f9e0ff */
[----:B------:R0:W-:Y:S04]  /*26eb0*/  STL [R1+0x1eb4], R93 ;  /* 0x001eb45d01007387 */ /* 0x0001e80000100800 */
[----:B0-----:R-:W2:Y:S04]  /*26ec0*/  LDL.LU R93, [R1+0x38f8] ;  /* 0x0038f800015d7983 */ /* 0x001ea80000300800 */
[----:B------:R-:W-:Y:S04]  /*26ed0*/  STL [R1+0x1f54], R92 ;  /* 0x001f545c01007387 */ /* 0x000fe80000100800 */
[----:B------:R-:W-:Y:S04]  /*26ee0*/  STL [R1+0x20ec], R92 ;  /* 0x0020ec5c01007387 */ /* 0x000fe80000100800 */
[----:B------:R-:W-:Y:S04]  /*26ef0*/  STL [R1+0x1f58], R91 ;  /* 0x001f585b01007387 */ /* 0x000fe80000100800 */
[----:B------:R-:W-:Y:S01]  /*26f00*/  STL [R1+0x20f0], R91 ;  /* 0x0020f05b01007387 */ /* 0x000fe20000100800 */
[----:B--2---:R-:W-:-:S05]  /*26f10*/  PRMT R93, RZ, 0x7610, R93 ;  /* 0x00007610ff5d7816 */ /* 0x004fca000000005d */
[----:B------:R0:W-:Y:S04]  /*26f20*/  STL.S16 [R1+0x14f8], R93 ;  /* 0x0014f85d01007387 */ /* 0x0001e80000100600 */
[----:B0-----:R-:W2:Y:S02]  /*26f30*/  LDL.LU R93, [R1+0x38f4] ;  /* 0x0038f400015d7983 */ /* 0x001ea40000300800 */
[----:B--2---:R-:W-:-:S05]  /*26f40*/  PRMT R93, RZ, 0x7610, R93 ;  /* 0x00007610ff5d7816 */ /* 0x004fca000000005d */
[----:B------:R0:W-:Y:S04]  /*26f50*/  STL.S16 [R1+0x14f4], R93 ;  /* 0x0014f45d01007387 */ /* 0x0001e80000100600 */
[----:B0-----:R-:W2:Y:S01]  /*26f60*/  LDL.LU R93, [R1+0x38f0] ;  /* 0x0038f000015d7983 */ /* 0x001ea20000300800 */
[----:B------:R-:W-:-:S05]  /*26f70*/  VIADD R45, R45, 0x1 ;  /* 0x000000012d2d7836 */ /* 0x000fca0000000000 */
[----:B------:R-:W-:Y:S01]  /*26f80*/  STL [R1+0xeb4], R45 ;  /* 0x000eb42d01007387 */ /* 0x000fe20000100800 */
[----:B--2---:R-:W-:-:S05]  /*26f90*/  PRMT R93, RZ, 0x7610, R93 ;  /* 0x00007610ff5d7816 */ /* 0x004fca000000005d */
[----:B------:R0:W-:Y:S04]  /*26fa0*/  STL.S16 [R1+0x14f0], R93 ;  /* 0x0014f05d01007387 */ /* 0x0001e80000100600 */
[----:B0-----:R-:W2:Y:S02]  /*26fb0*/  LDL.LU R93, [R1+0x38ec] ;  /* 0x0038ec00015d7983 */ /* 0x001ea40000300800 */
        /* <DEDUP_REMOVED lines=350> */
[----:B0-----:R-:W2:Y:S01]  /*285a0*/  LDL.LU R93, [R1+0x3718] ;  /* 0x00371800015d7983 */ /* 0x001ea20000300800 */
[--C-:B------:R-:W-:Y:S02]  /*285b0*/  IMAD.X R84, R85, 0x1, R91.reuse, P1 ;  /* 0x0000000155547824 */ /* 0x100fe400008e065b */
[--C-:B------:R-:W-:Y:S02]  /*285c0*/  IMAD.X R86, R87, 0x1, R91.reuse, P2 ;  /* 0x0000000157567824 */ /* 0x100fe400010e065b */
[--C-:B------:R-:W-:Y:S01]  /*285d0*/  IMAD.X R88, R89, 0x1, R91.reuse, P4 ;  /* 0x0000000159587824 */ /* 0x100fe200020e065b */
[----:B------:R-:W-:-:S02]  /*285e0*/  PRMT R91, RZ, 0x7610, R91 ;  /* 0x00007610ff5b7816 */ /* 0x000fc4000000005b */
[----:B------:R-:W-:Y:S02]  /*285f0*/  PRMT R92, RZ, 0x7610, R92 ;  /* 0x00007610ff5c7816 */ /* 0x000fe4000000005c */
[----:B------:R-:W-:Y:S02]  /*28600*/  PRMT R3, RZ, 0x7610, R3 ;  /* 0x00007610ff037816 */ /* 0x000fe40000000003 */
[----:B------:R-:W-:Y:S01]  /*28610*/  PRMT R90, RZ, 0x7610, R90 ;  /* 0x00007610ff5a7816 */ /* 0x000fe2000000005a */
        /* <DEDUP_REMOVED lines=88> */
[----:B------:R-:W-:Y:S02]  /*28ba0*/  PRMT R4, RZ, 0x7610, R4 ;  /* 0x00007610ff047816 */ /* 0x000fe40000000004 */
[----:B--2---:R-:W-:-:S05]  /*28bb0*/  PRMT R93, RZ, 0x7610, R93 ;  /* 0x00007610ff5d7816 */ /* 0x004fca000000005d */
[----:B------:R-:W-:Y:S04]  /*28bc0*/  STL [R1+0x2e10], R93 ;  /* 0x002e105d01007387 */ /* 0x000fe80000100800 */
        /* <DEDUP_REMOVED lines=685> */
[----:B--2---:R-:W-:-:S05]  /*2b6a0*/  PRMT R4, RZ, 0x7610, R4 ;  /* 0x00007610ff047816 */ /* 0x004fca0000000004 */
[----:B------:R-:W-:Y:S04]  /*2b6b0*/  STL.S16 [R1+0x1040], R4 ;  /* 0x0010400401007387 */ /* 0x000fe80000100600 */
        /* <DEDUP_REMOVED lines=17> */
[----:B------:R0:W-:Y:S01]  /*2b7d0*/  STL.S16 [R1+0x1018], R29 ;  /* 0x0010181d01007387 */ /* 0x0001e20000100600 */
        /* <DEDUP_REMOVED lines=8> */
[----:B------:R-:W-:Y:S01]  /*2b860*/  PRMT R43, RZ, 0x7610, R43 ;  /* 0x00007610ff2b7816 */ /* 0x000fe2000000002b */
[----:B0-----:R-:W2:Y:S04]  /*2b870*/  LDL.LU R29, [R1+0x1eb8] ;  /* 0x001eb800011d7983 */ /* 0x001ea80000300800 */
        /* <DEDUP_REMOVED lines=8> */
[----:B------:R-:W-:Y:S01]  /*2b900*/  PRMT R0, RZ, 0x7610, R0 ;  /* 0x00007610ff007816 */ /* 0x000fe20000000000 */
[----:B------:R-:W1:Y:S01]  /*2b910*/  LDC R4, c[0x0][0x3a0] ;  /* 0x0000e800ff047b82 */ /* 0x000e620000000800 */
[----:B0-----:R-:W3:Y:S04]  /*2b920*/  LDL.LU R31, [R1+0x1ebc] ;  /* 0x001ebc00011f7983 */ /* 0x001ee80000300800 */
[----:B------:R-:W-:Y:S04]  /*2b930*/  STL.S16 [R1+0x100c], R59 ;  /* 0x00100c3b01007387 */ /* 0x000fe80000100600 */
[----:B------:R0:W-:Y:S04]  /*2b940*/  STL.S16 [R1+0x1008], R33 ;  /* 0x0010082101007387 */ /* 0x0001e80000100600 */
[----:B0-----:R-:W4:Y:S04]  /*2b950*/  LDL.LU R33, [R1+0xea8] ;  /* 0x000ea80001217983 */ /* 0x001f280000300800 */
[----:B------:R0:W-:Y:S04]  /*2b960*/  STL.S16 [R1+0x1004], R35 ;  /* 0x0010042301007387 */ /* 0x0001e80000100600 */
[----:B0-----:R-:W4:Y:S04]  /*2b970*/  LDL.LU R35, [R1+0xeac] ;  /* 0x000eac0001237983 */ /* 0x001f280000300800 */
[----:B------:R-:W-:Y:S04]  /*2b980*/  STL.S16 [R1+0x1000], R57 ;  /* 0x0010003901007387 */ /* 0x000fe80000100600 */
[----:B------:R0:W-:Y:S04]  /*2b990*/  STL.S16 [R1+0xffc], R37 ;  /* 0x000ffc2501007387 */ /* 0x0001e80000100600 */
[----:B0-----:R-:W4:Y:S04]  /*2b9a0*/  LDL.LU R37, [R1+0xec8] ;  /* 0x000ec80001257983 */ /* 0x001f280000300800 */
[----:B------:R-:W-:Y:S04]  /*2b9b0*/  STL.S16 [R1+0xff8], R55 ;  /* 0x000ff83701007387 */ /* 0x000fe80000100600 */
[----:B------:R0:W-:Y:S04]  /*2b9c0*/  STL.S16 [R1+0xff4], R39 ;  /* 0x000ff42701007387 */ /* 0x0001e80000100600 */
[----:B0-----:R-:W4:Y:S04]  /*2b9d0*/  LDL.LU R39, [R1+0xecc] ;  /* 0x000ecc0001277983 */ /* 0x001f280000300800 */
[----:B------:R0:W-:Y:S04]  /*2b9e0*/  STL.S16 [R1+0xff0], R41 ;  /* 0x000ff02901007387 */ /* 0x0001e80000100600 */
[----:B0-----:R-:W4:Y:S04]  /*2b9f0*/  LDL.LU R41, [R1+0xed0] ;  /* 0x000ed00001297983 */ /* 0x001f280000300800 */
[----:B------:R0:W-:Y:S04]  /*2ba00*/  STL.S16 [R1+0xfec], R43 ;  /* 0x000fec2b01007387 */ /* 0x0001e80000100600 */
[----:B0-----:R-:W4:Y:S04]  /*2ba10*/  LDL.LU R43, [R1+0xed4] ;  /* 0x000ed400012b7983 */ /* 0x001f280000300800 */
[----:B------:R-:W-:Y:S04]  /*2ba20*/  STL.S16 [R1+0xfe8], R53 ;  /* 0x000fe83501007387 */ /* 0x000fe80000100600 */
[----:B------:R-:W-:Y:S04]  /*2ba30*/  STL.S16 [R1+0xfe4], R51 ;  /* 0x000fe43301007387 */ /* 0x000fe80000100600 */
[----:B------:R-:W4:Y:S04]  /*2ba40*/  LDL.LU R59, [R1+0xed8] ;  /* 0x000ed800013b7983 */ /* 0x000f280000300800 */
[----:B------:R-:W-:Y:S04]  /*2ba50*/  STL.S16 [R1+0xfe0], R49 ;  /* 0x000fe03101007387 */ /* 0x000fe80000100600 */
[----:B------:R0:W-:Y:S04]  /*2ba60*/  STL.S16 [R1+0xfdc], R47 ;  /* 0x000fdc2f01007387 */ /* 0x0001e80000100600 */
[----:B------:R-:W4:Y:S04]  /*2ba70*/  LDL.LU R61, [R1+0xedc] ;  /* 0x000edc00013d7983 */ /* 0x000f280000300800 */
[----:B------:R-:W4:Y:S04]  /*2ba80*/  LDL.LU R63, [R1+0xee0] ;  /* 0x000ee000013f7983 */ /* 0x000f280000300800 */
[----:B------:R-:W-:Y:S04]  /*2ba90*/  STL.S16 [R1+0xfd8], R3 ;  /* 0x000fd80301007387 */ /* 0x000fe80000100600 */
[----:B------:R-:W4:Y:S04]  /*2baa0*/  LDL.LU R65, [R1+0xee4] ;  /* 0x000ee40001417983 */ /* 0x000f280000300800 */
[----:B------:R0:W-:Y:S04]  /*2bab0*/  STL [R1+0x24c8], R2 ;  /* 0x0024c80201007387 */ /* 0x0001e80000100800 */
[----:B------:R-:W-:Y:S04]  /*2bac0*/  STL [R1+0x24d8], R0 ;  /* 0x0024d80001007387 */ /* 0x000fe80000100800 */
[----:B------:R-:W4:Y:S01]  /*2bad0*/  LDL.LU R67, [R1+0xee8] ;  /* 0x000ee80001437983 */ /* 0x000f220000300800 */
[----:B--2---:R-:W-:-:S04]  /*2bae0*/  LOP3.LUT R29, R29, R28, RZ, 0x3c, !PT ;  /* 0x0000001c1d1d7212 */ /* 0x004fc800078e3cff */
[----:B------:R-:W-:Y:S02]  /*2baf0*/  LOP3.LUT R28, R29, R28, RZ, 0x3c, !PT ;  /* 0x0000001c1d1c7212 */ /* 0x000fe400078e3cff */
[----:B---3--:R-:W-:Y:S02]  /*2bb00*/  LOP3.LUT R31, R31, R30, RZ, 0x3c, !PT ;  /* 0x0000001e1f1f7212 */ /* 0x008fe400078e3cff */
[----:B------:R-:W-:Y:S02]  /*2bb10*/  LOP3.LUT R29, R29, R28, RZ, 0x3c, !PT ;  /* 0x0000001c1d1d7212 */ /* 0x000fe400078e3cff */
[----:B------:R-:W-:-:S04]  /*2bb20*/  LOP3.LUT R30, R31, R30, RZ, 0x3c, !PT ;  /* 0x0000001e1f1e7212 */ /* 0x000fc800078e3cff */
[----:B------:R-:W-:Y:S01]  /*2bb30*/  LOP3.LUT R31, R31, R30, RZ, 0x3c, !PT ;  /* 0x0000001e1f1f7212 */ /* 0x000fe200078e3cff */
[----:B------:R2:W-:Y:S04]  /*2bb40*/  STL.64 [R1+0x21c8], R28 ;  /* 0x0021c81c01007387 */ /* 0x0005e80000100a00 */
[----:B------:R3:W-:Y:S04]  /*2bb50*/  STL.64 [R1+0x21d0], R30 ;  /* 0x0021d01e01007387 */ /* 0x0007e80000100a00 */
[----:B------:R-:W2:Y:S01]  /*2bb60*/  LDL.LU R69, [R1+0xeec] ;  /* 0x000eec0001457983 */ /* 0x000ea20000300800 */
[----:B----4-:R-:W-:-:S04]  /*2bb70*/  LOP3.LUT R33, R33, R32, RZ, 0x3c, !PT ;  /* 0x0000002021217212 */ /* 0x010fc800078e3cff */
[----:B------:R-:W-:-:S04]  /*2bb80*/  LOP3.LUT R32, R33, R32, RZ, 0x3c, !PT ;  /* 0x0000002021207212 */ /* 0x000fc800078e3cff */
[----:B------:R-:W-:Y:S02]  /*2bb90*/  LOP3.LUT R33, R33, R32, RZ, 0x3c, !PT ;  /* 0x0000002021217212 */ /* 0x000fe400078e3cff */
[----:B------:R-:W-:-:S04]  /*2bba0*/  LOP3.LUT R35, R35, R34, RZ, 0x3c, !PT ;  /* 0x0000002223237212 */ /* 0x000fc800078e3cff */
[----:B------:R-:W-:Y:S01]  /*2bbb0*/  LOP3.LUT R34, R35, R34, RZ, 0x3c, !PT ;  /* 0x0000002223227212 */ /* 0x000fe200078e3cff */
[----:B------:R4:W-:Y:S04]  /*2bbc0*/  STL.64 [R1+0x21d8], R32 ;  /* 0x0021d82001007387 */ /* 0x0009e80000100a00 */
[----:B------:R-:W3:Y:S01]  /*2bbd0*/  LDL.LU R71, [R1+0xef0] ;  /* 0x000ef00001477983 */ /* 0x000ee20000300800 */
[----:B------:R-:W-:Y:S02]  /*2bbe0*/  LOP3.LUT R37, R37, R36, RZ, 0x3c, !PT ;  /* 0x0000002425257212 */ /* 0x000fe400078e3cff */
[----:B------:R-:W-:Y:S02]  /*2bbf0*/  LOP3.LUT R35, R35, R34, RZ, 0x3c, !PT ;  /* 0x0000002223237212 */ /* 0x000fe400078e3cff */
[----:B------:R-:W-:-:S02]  /*2bc00*/  LOP3.LUT R36, R37, R36, RZ, 0x3c, !PT ;  /* 0x0000002425247212 */ /* 0x000fc400078e3cff */
[----:B------:R-:W-:Y:S02]  /*2bc10*/  LOP3.LUT R39, R39, R38, RZ, 0x3c, !PT ;  /* 0x0000002627277212 */ /* 0x000fe400078e3cff */
[----:B------:R-:W-:Y:S02]  /*2bc20*/  LOP3.LUT R37, R37, R36, RZ, 0x3c, !PT ;  /* 0x0000002425257212 */ /* 0x000fe400078e3cff */
[----:B------:R-:W-:Y:S02]  /*2bc30*/  LOP3.LUT R38, R39, R38, RZ, 0x3c, !PT ;  /* 0x0000002627267212 */ /* 0x000fe400078e3cff */
[----:B------:R-:W-:Y:S02]  /*2bc40*/  LOP3.LUT R41, R41, R40, RZ, 0x3c, !PT ;  /* 0x0000002829297212 */ /* 0x000fe400078e3cff */
[----:B------:R-:W-:Y:S02]  /*2bc50*/  LOP3.LUT R39, R39, R38, RZ, 0x3c, !PT ;  /* 0x0000002627277212 */ /* 0x000fe400078e3cff */
[C---:B------:R-:W-:Y:S01]  /*2bc60*/  LOP3.LUT R40, R41.reuse, R40, RZ, 0x3c, !PT ;  /* 0x0000002829287212 */ /* 0x040fe200078e3cff */
[----:B------:R0:W-:Y:S04]  /*2bc70*/  STL.64 [R1+0x21e0], R34 ;  /* 0x0021e02201007387 */ /* 0x0001e80000100a00 */
[----:B------:R-:W-:Y:S01]  /*2bc80*/  STL.64 [R1+0x21e8], R36 ;  /* 0x0021e82401007387 */ /* 0x000fe20000100a00 */
[----:B------:R-:W-:-:S02]  /*2bc90*/  LOP3.LUT R41, R41, R40, RZ, 0x3c, !PT ;  /* 0x0000002829297212 */ /* 0x000fc400078e3cff */
[----:B------:R-:W-:Y:S02]  /*2bca0*/  LOP3.LUT R43, R43, R42, RZ, 0x3c, !PT ;  /* 0x0000002a2b2b7212 */ /* 0x000fe400078e3cff */
[----:B------:R-:W-:Y:S02]  /*2bcb0*/  LOP3.LUT R59, R59, R58, RZ, 0x3c, !PT ;  /* 0x0000003a3b3b7212 */ /* 0x000fe400078e3cff */
[----:B------:R-:W-:Y:S02]  /*2bcc0*/  LOP3.LUT R42, R43, R42, RZ, 0x3c, !PT ;  /* 0x0000002a2b2a7212 */ /* 0x000fe400078e3cff */
[----:B------:R-:W-:Y:S01]  /*2bcd0*/  LOP3.LUT R61, R61, R60, RZ, 0x3c, !PT ;  /* 0x0000003c3d3d7212 */ /* 0x000fe200078e3cff */
[----:B------:R-:W-:Y:S01]  /*2bce0*/  STL.64 [R1+0x21f0], R38 ;  /* 0x0021f02601007387 */ /* 0x000fe20000100a00 */
[----:B------:R-:W-:-:S03]  /*2bcf0*/  LOP3.LUT R58, R59, R58, RZ, 0x3c, !PT ;  /* 0x0000003a3b3a7212 */ /* 0x000fc600078e3cff */
[----:B------:R-:W4:Y:S04]  /*2bd00*/  LDL.LU R73, [R1+0xef4] ;  /* 0x000ef40001497983 */ /* 0x000f280000300800 */
[----:B------:R-:W-:Y:S01]  /*2bd10*/  STL.64 [R1+0x21f8], R40 ;  /* 0x0021f82801007387 */ /* 0x000fe20000100a00 */
[----:B------:R-:W-:Y:S02]  /*2bd20*/  LOP3.LUT R60, R61, R60, RZ, 0x3c, !PT ;  /* 0x0000003c3d3c7212 */ /* 0x000fe400078e3cff */
[----:B------:R-:W-:Y:S02]  /*2bd30*/  LOP3.LUT R63, R63, R62, RZ, 0x3c, !PT ;  /* 0x0000003e3f3f7212 */ /* 0x000fe400078e3cff */
[----:B------:R-:W-:Y:S01]  /*2bd40*/  LOP3.LUT R43, R43, R42, RZ, 0x3c, !PT ;  /* 0x0000002a2b2b7212 */ /* 0x000fe200078e3cff */
[----:B------:R-:W4:Y:S01]  /*2bd50*/  LDL.LU R75, [R1+0xef8] ;  /* 0x000ef800014b7983 */ /* 0x000f220000300800 */
[----:B------:R-:W-:-:S02]  /*2bd60*/  LOP3.LUT R59, R59, R58, RZ, 0x3c, !PT ;  /* 0x0000003a3b3b7212 */ /* 0x000fc400078e3cff */
[----:B------:R-:W-:Y:S02]  /*2bd70*/  LOP3.LUT R61, R61, R60, RZ, 0x3c, !PT ;  /* 0x0000003c3d3d7212 */ /* 0x000fe400078e3cff */
[----:B------:R-:W-:Y:S01]  /*2bd80*/  LOP3.LUT R62, R63, R62, RZ, 0x3c, !PT ;  /* 0x0000003e3f3e7212 */ /* 0x000fe200078e3cff */
[----:B------:R-:W-:Y:S04]  /*2bd90*/  STL.64 [R1+0x2200], R42 ;  /* 0x0022002a01007387 */ /* 0x000fe80000100a00 */
[----:B------:R-:W-:Y:S01]  /*2bda0*/  STL.64 [R1+0x2220], R58 ;  /* 0x0022203a01007387 */ /* 0x000fe20000100a00 */
[----:B------:R-:W-:-:S03]  /*2bdb0*/  LOP3.LUT R65, R65, R64, RZ, 0x3c, !PT ;  /* 0x0000004041417212 */ /* 0x000fc600078e3cff */
[----:B------:R-:W4:Y:S01]  /*2bdc0*/  LDL.LU R77, [R1+0xefc] ;  /* 0x000efc00014d7983 */ /* 0x000f220000300800 */
[----:B------:R-:W-:-:S03]  /*2bdd0*/  LOP3.LUT R63, R63, R62, RZ, 0x3c, !PT ;  /* 0x0000003e3f3f7212 */ /* 0x000fc600078e3cff */
[----:B------:R-:W-:Y:S04]  /*2bde0*/  STL.64 [R1+0x2228], R60 ;  /* 0x0022283c01007387 */ /* 0x000fe80000100a00 */
[----:B------:R-:W4:Y:S01]  /*2bdf0*/  LDL.LU R79, [R1+0xf00] ;  /* 0x000f0000014f7983 */ /* 0x000f220000300800 */
[----:B------:R-:W-:Y:S02]  /*2be00*/  LOP3.LUT R67, R67, R66, RZ, 0x3c, !PT ;  /* 0x0000004243437212 */ /* 0x000fe400078e3cff */
[----:B------:R-:W-:Y:S01]  /*2be10*/  LOP3.LUT R64, R65, R64, RZ, 0x3c, !PT ;  /* 0x0000004041407212 */ /* 0x000fe200078e3cff */
[----:B------:R-:W-:Y:S04]  /*2be20*/  STL.64 [R1+0x2230], R62 ;  /* 0x0022303e01007387 */ /* 0x000fe80000100a00 */
[----:B------:R-:W4:Y:S01]  /*2be30*/  LDL.LU R81, [R1+0xf04] ;  /* 0x000f040001517983 */ /* 0x000f220000300800 */
[----:B------:R-:W-:-:S02]  /*2be40*/  LOP3.LUT R66, R67, R66, RZ, 0x3c, !PT ;  /* 0x0000004243427212 */ /* 0x000fc400078e3cff */
[----:B------:R-:W-:Y:S01]  /*2be50*/  LOP3.LUT R65, R65, R64, RZ, 0x3c, !PT ;  /* 0x0000004041417212 */ /* 0x000fe200078e3cff */
[----:B-1----:R-:W-:Y:S01]  /*2be60*/  IMAD R4, R45, -0x80, R4 ;  /* 0xffffff802d047824 */ /* 0x002fe200078e0204 */
[----:B------:R-:W-:-:S03]  /*2be70*/  LOP3.LUT R67, R67, R66, RZ, 0x3c, !PT ;  /* 0x0000004243437212 */ /* 0x000fc600078e3cff */
[----:B------:R-:W-:Y:S04]  /*2be80*/  STL.64 [R1+0x2238], R64 ;  /* 0x0022384001007387 */ /* 0x000fe80000100a00 */
[----:B------:R-:W4:Y:S04]  /*2be90*/  LDL.LU R45, [R1+0xf08] ;  /* 0x000f0800012d7983 */ /* 0x000f280000300800 */
[----:B------:R-:W-:Y:S04]  /*2bea0*/  STL [R1+0x22d4], R66 ;  /* 0x0022d44201007387 */ /* 0x000fe80000100800 */
[----:B------:R-:W-:Y:S04]  /*2beb0*/  STL [R1+0x22d0], R67 ;  /* 0x0022d04301007387 */ /* 0x000fe80000100800 */
[----:B------:R-:W-:Y:S04]  /*2bec0*/  STL.64 [R1+0x22e0], R66 ;  /* 0x0022e04201007387 */ /* 0x000fe80000100a00 */
[----:B0-----:R-:W4:Y:S01]  /*2bed0*/  LDL.LU R47, [R1+0xf0c] ;  /* 0x000f0c00012f7983 */ /* 0x001f220000300800 */
[----:B--2---:R-:W-:-:S04]  /*2bee0*/  LOP3.LUT R69, R69, R68, RZ, 0x3c, !PT ;  /* 0x0000004445457212 */ /* 0x004fc800078e3cff */
[----:B------:R-:W-:-:S04]  /*2bef0*/  LOP3.LUT R68, R69, R68, RZ, 0x3c, !PT ;  /* 0x0000004445447212 */ /* 0x000fc800078e3cff */
[----:B------:R-:W-:-:S05]  /*2bf00*/  LOP3.LUT R69, R69, R68, RZ, 0x3c, !PT ;  /* 0x0000004445457212 */ /* 0x000fca00078e3cff */
[----:B------:R-:W-:Y:S04]  /*2bf10*/  STL.64 [R1+0x22f0], R68 ;  /* 0x0022f04401007387 */ /* 0x000fe80000100a00 */
[----:B------:R-:W2:Y:S04]  /*2bf20*/  LDL.LU R49, [R1+0xf10] ;  /* 0x000f100001317983 */ /* 0x000ea80000300800 */
[----:B------:R-:W2:Y:S04]  /*2bf30*/  LDL.LU R51, [R1+0xf14] ;  /* 0x000f140001337983 */ /* 0x000ea80000300800 */
[----:B------:R-:W2:Y:S04]  /*2bf40*/  LDL.LU R53, [R1+0xf18] ;  /* 0x000f180001357983 */ /* 0x000ea80000300800 */
[----:B------:R-:W2:Y:S01]  /*2bf50*/  LDL.LU R55, [R1+0xf1c] ;  /* 0x000f1c0001377983 */ /* 0x000ea20000300800 */
[----:B---3--:R-:W-:-:S04]  /*2bf60*/  LOP3.LUT R71, R71, R70, RZ, 0x3c, !PT ;  /* 0x0000004647477212 */ /* 0x008fc800078e3cff */
[----:B------:R-:W-:-:S04]  /*2bf70*/  LOP3.LUT R70, R71, R70, RZ, 0x3c, !PT ;  /* 0x0000004647467212 */ /* 0x000fc800078e3cff */
[----:B------:R-:W-:Y:S01]  /*2bf80*/  LOP3.LUT R71, R71, R70, RZ, 0x3c, !PT ;  /* 0x0000004647477212 */ /* 0x000fe200078e3cff */
[----:B------:R-:W-:Y:S04]  /*2bf90*/  STL [R1+0x2308], R70 ;  /* 0x0023084601007387 */ /* 0x000fe80000100800 */
[----:B------:R-:W-:Y:S04]  /*2bfa0*/  STL [R1+0x22f8], R71 ;  /* 0x0022f84701007387 */ /* 0x000fe80000100800 */
[----:B------:R-:W-:Y:S04]  /*2bfb0*/  STL.64 [R1+0x2320], R70 ;  /* 0x0023204601007387 */ /* 0x000fe80000100a00 */
[----:B------:R-:W3:Y:S01]  /*2bfc0*/  LDL.LU R57, [R1+0xf20] ;  /* 0x000f200001397983 */ /* 0x000ee20000300800 */
[----:B----4-:R-:W-:-:S02]  /*2bfd0*/  LOP3.LUT R73, R73, R72, RZ, 0x3c, !PT ;  /* 0x0000004849497212 */ /* 0x010fc400078e3cff */
[----:B------:R-:W-:Y:S02]  /*2bfe0*/  LOP3.LUT R75, R75, R74, RZ, 0x3c, !PT ;  /* 0x0000004a4b4b7212 */ /* 0x000fe400078e3cff */
[----:B------:R-:W-:Y:S02]  /*2bff0*/  LOP3.LUT R72, R73, R72, RZ, 0x3c, !PT ;  /* 0x0000004849487212 */ /* 0x000fe400078e3cff */
[----:B------:R-:W-:Y:S02]  /*2c000*/  LOP3.LUT R74, R75, R74, RZ, 0x3c, !PT ;  /* 0x0000004a4b4a7212 */ /* 0x000fe400078e3cff */
[----:B------:R-:W-:Y:S02]  /*2c010*/  LOP3.LUT R73, R73, R72, RZ, 0x3c, !PT ;  /* 0x0000004849497212 */ /* 0x000fe400078e3cff */
[----:B------:R-:W-:Y:S02]  /*2c020*/  LOP3.LUT R77, R77, R76, RZ, 0x3c, !PT ;  /* 0x0000004c4d4d7212 */ /* 0x000fe400078e3cff */
[----:B------:R-:W-:-:S02]  /*2c030*/  LOP3.LUT R75, R75, R74, RZ, 0x3c, !PT ;  /* 0x0000004a4b4b7212 */ /* 0x000fc400078e3cff */
[----:B------:R-:W-:Y:S01]  /*2c040*/  LOP3.LUT R79, R79, R78, RZ, 0x3c, !PT ;  /* 0x0000004e4f4f7212 */ /* 0x000fe200078e3cff */
[----:B------:R-:W-:Y:S01]  /*2c050*/  STL.64 [R1+0x2300], R72 ;  /* 0x0023004801007387 */ /* 0x000fe20000100a00 */
[----:B------:R-:W-:-:S03]  /*2c060*/  LOP3.LUT R76, R77, R76, RZ, 0x3c, !PT ;  /* 0x0000004c4d4c7212 */ /* 0x000fc600078e3cff */
[----:B------:R-:W-:Y:S04]  /*2c070*/  STL [R1+0x2464], R74 ;  /* 0x0024644a01007387 */ /* 0x000fe80000100800 */
[----:B------:R-:W-:Y:S01]  /*2c080*/  STL [R1+0x2460], R75 ;  /* 0x0024604b01007387 */ /* 0x000fe20000100800 */
[----:B------:R-:W-:Y:S02]  /*2c090*/  LOP3.LUT R78, R79, R78, RZ, 0x3c, !PT ;  /* 0x0000004e4f4e7212 */ /* 0x000fe400078e3cff */
[----:B------:R-:W-:Y:S01]  /*2c0a0*/  LOP3.LUT R81, R81, R80, RZ, 0x3c, !PT ;  /* 0x0000005051517212 */ /* 0x000fe200078e3cff */
[----:B------:R-:W-:Y:S01]  /*2c0b0*/  STL.64 [R1+0x2470], R74 ;  /* 0x0024704a01007387 */ /* 0x000fe20000100a00 */
[----:B------:R-:W-:-:S03]  /*2c0c0*/  LOP3.LUT R77, R77, R76, RZ, 0x3c, !PT ;  /* 0x0000004c4d4d7212 */ /* 0x000fc600078e3cff */
[----:B------:R-:W4:Y:S01]  /*2c0d0*/  LDL.LU R2, [R1] ;  /* 0x0000000001027983 */ /* 0x000f220000300800 */
[----:B------:R-:W-:Y:S02]  /*2c0e0*/  LOP3.LUT R79, R79, R78, RZ, 0x3c, !PT ;  /* 0x0000004e4f4f7212 */ /* 0x000fe400078e3cff */
[C---:B------:R-:W-:Y:S01]  /*2c0f0*/  LOP3.LUT R80, R81.reuse, R80, RZ, 0x3c, !PT ;  /* 0x0000005051507212 */ /* 0x040fe200078e3cff */
[----:B------:R-:W-:Y:S04]  /*2c100*/  STL.64 [R1+0x2480], R76 ;  /* 0x0024804c01007387 */ /* 0x000fe80000100a00 */
[----:B------:R-:W-:Y:S01]  /*2c110*/  STL [R1+0x2498], R78 ;  /* 0x0024984e01007387 */ /* 0x000fe20000100800 */
[----:B------:R-:W-:-:S03]  /*2c120*/  LOP3.LUT R81, R81, R80, RZ, 0x3c, !PT ;  /* 0x0000005051517212 */ /* 0x000fc600078e3cff */
[----:B------:R-:W-:Y:S04]  /*2c130*/  STL [R1+0x2488], R79 ;  /* 0x0024884f01007387 */ /* 0x000fe80000100800 */
[----:B------:R-:W-:Y:S04]  /*2c140*/  STL.64 [R1+0x24b0], R78 ;  /* 0x0024b04e01007387 */ /* 0x000fe80000100a00 */
[----:B------:R-:W4:Y:S01]  /*2c150*/  LDL.LU R93, [R1+0x8] ;  /* 0x00000800015d7983 */ /* 0x000f220000300800 */
[----:B------:R-:W-:-:S03]  /*2c160*/  LOP3.LUT R45, R45, R44, RZ, 0x3c, !PT ;  /* 0x0000002c2d2d7212 */ /* 0x000fc600078e3cff */
[----:B------:R-:W4:Y:S01]  /*2c170*/  LDL.LU R90, [R1+0x10] ;  /* 0x00001000015a7983 */ /* 0x000f220000300800 */
[----:B------:R-:W-:-:S03]  /*2c180*/  LOP3.LUT R47, R47, R46, RZ, 0x3c, !PT ;  /* 0x0000002e2f2f7212 */ /* 0x000fc600078e3cff */
[----:B------:R-:W-:Y:S04]  /*2c190*/  STL.64 [R1+0x2490], R80 ;  /* 0x0024905001007387 */ /* 0x000fe80000100a00 */
[----:B------:R-:W4:Y:S01]  /*2c1a0*/  LDL.LU R87, [R1+0x18] ;  /* 0x0000180001577983 */ /* 0x000f220000300800 */
[----:B------:R-:W-:-:S03]  /*2c1b0*/  LOP3.LUT R44, R45, R44, RZ, 0x3c, !PT ;  /* 0x0000002c2d2c7212 */ /* 0x000fc600078e3cff */
[----:B------:R-:W4:Y:S01]  /*2c1c0*/  LDL.LU R85, [R1+0x20] ;  /* 0x0000200001557983 */ /* 0x000f220000300800 */
[----:B------:R-:W-:Y:S02]  /*2c1d0*/  LOP3.LUT R46, R47, R46, RZ, 0x3c, !PT ;  /* 0x0000002e2f2e7212 */ /* 0x000fe400078e3cff */
[----:B------:R-:W-:Y:S02]  /*2c1e0*/  LOP3.LUT R45, R45, R44, RZ, 0x3c, !PT ;  /* 0x0000002c2d2d7212 */ /* 0x000fe400078e3cff */
[----:B------:R-:W-:-:S03]  /*2c1f0*/  LOP3.LUT R47, R47, R46, RZ, 0x3c, !PT ;  /* 0x0000002e2f2f7212 */ /* 0x000fc600078e3cff */
[----:B------:R-:W-:Y:S04]  /*2c200*/  STL.64 [R1+0x2208], R44 ;  /* 0x0022082c01007387 */ /* 0x000fe80000100a00 */
[----:B------:R-:W-:Y:S01]  /*2c210*/  STL.64 [R1+0x2210], R46 ;  /* 0x0022102e01007387 */ /* 0x000fe20000100a00 */
[----:B--2---:R-:W-:Y:S02]  /*2c220*/  LOP3.LUT R49, R49, R48, RZ, 0x3c, !PT ;  /* 0x0000003031317212 */ /* 0x004fe400078e3cff */
        /* <DEDUP_REMOVED lines=8> */
[----:B------:R-:W-:-:S02]  /*2c2b0*/  LOP3.LUT R51, R51, R50, RZ, 0x3c, !PT ;  /* 0x0000003233337212 */ /* 0x000fc400078e3cff */
[----:B------:R-:W-:Y:S02]  /*2c2c0*/  LOP3.LUT R53, R53, R52, RZ, 0x3c, !PT ;  /* 0x0000003435357212 */ /* 0x000fe400078e3cff */
[----:B------:R-:W-:Y:S01]  /*2c2d0*/  LOP3.LUT R55, R55, R54, RZ, 0x3c, !PT ;  /* 0x0000003637377212 */ /* 0x000fe200078e3cff */
[----:B------:R-:W-:Y:S04]  /*2c2e0*/  STL.64 [R1+0x2218], R48 ;  /* 0x0022183001007387 */ /* 0x000fe80000100a00 */
[----:B------:R-:W-:Y:S04]  /*2c2f0*/  STL.64 [R1+0x2240], R50 ;  /* 0x0022403201007387 */ /* 0x000fe80000100a00 */
[----:B------:R-:W-:Y:S04]  /*2c300*/  STL.64 [R1+0x2250], R52 ;  /* 0x0022503401007387 */ /* 0x000fe80000100a00 */
        /* <DEDUP_REMOVED lines=8> */
[----:B------:R-:W-:Y:S01]  /*2c390*/  STL [R1+0x2278], R56 ;  /* 0x0022783801007387 */ /* 0x000fe20000100800 */
[----:B------:R-:W-:-:S03]  /*2c3a0*/  IMAD.MOV.U32 R29, RZ, RZ, R5 ;  /* 0x000000ffff1d7224 */ /* 0x000fc600078e0005 */
[----:B------:R-:W-:Y:S04]  /*2c3b0*/  STL [R1+0x2268], R57 ;  /* 0x0022683901007387 */ /* 0x000fe80000100800 */
[----:B------:R-:W-:Y:S04]  /*2c3c0*/  STL.64 [R1+0x2288], R56 ;  /* 0x0022883801007387 */ /* 0x000fe80000100a00 */
[----:B------:R-:W-:Y:S04]  /*2c3d0*/  STL [R1+0x2338], R5 ;  /* 0x0023380501007387 */ /* 0x000fe80000100800 */
[----:B------:R-:W-:Y:S01]  /*2c3e0*/  STL [R1+0x2378], R5 ;  /* 0x0023780501007387 */ /* 0x000fe20000100800 */
[----:B------:R-:W-:-:S02]  /*2c3f0*/  IMAD.MOV.U32 R31, RZ, RZ, R7 ;  /* 0x000000ffff1f7224 */ /* 0x000fc400078e0007 */
[----:B------:R-:W-:Y:S02]  /*2c400*/  IMAD.MOV.U32 R33, RZ, RZ, R8 ;  /* 0x000000ffff217224 */ /* 0x000fe400078e0008 */
[----:B------:R-:W-:Y:S02]  /*2c410*/  IMAD.MOV.U32 R35, RZ, RZ, R9 ;  /* 0x000000ffff237224 */ /* 0x000fe400078e0009 */
[----:B----4-:R-:W-:-:S05]  /*2c420*/  IMAD.MOV.U32 R28, RZ, RZ, R2 ;  /* 0x000000ffff1c7224 */ /* 0x010fca00078e0002 */
[----:B------:R0:W-:Y:S04]  /*2c430*/  STL.64 [R1], R28 ;  /* 0x0000001c01007387 */ /* 0x0001e80000100a00 */
[----:B------:R-:W-:Y:S04]  /*2c440*/  STL [R1+0x23b8], R5 ;  /* 0x0023b80501007387 */ /* 0x000fe80000100800 */
[----:B------:R-:W-:Y:S04]  /*2c450*/  STL [R1+0x23f8], R5 ;  /* 0x0023f80501007387 */ /* 0x000fe80000100800 */
[----:B------:R-:W-:Y:S04]  /*2c460*/  STL [R1+0x2438], R5 ;  /* 0x0024380501007387 */ /* 0x000fe80000100800 */
[----:B------:R-:W-:Y:S04]  /*2c470*/  STL [R1+0x24f0], R5 ;  /* 0x0024f00501007387 */ /* 0x000fe80000100800 */
[----:B------:R-:W-:Y:S01]  /*2c480*/  STL.64 [R1+0x2270], R6 ;  /* 0x0022700601007387 */ /* 0x000fe20000100a00 */
[----:B------:R-:W-:-:S02]  /*2c490*/  IMAD.MOV.U32 R30, RZ, RZ, R90 ;  /* 0x000000ffff1e7224 */ /* 0x000fc400078e005a */
[----:B------:R-:W-:Y:S02]  /*2c4a0*/  IMAD.MOV.U32 R32, RZ, RZ, R87 ;  /* 0x000000ffff207224 */ /* 0x000fe400078e0057 */
[----:B0-----:R-:W-:Y:S02]  /*2c4b0*/  IMAD.MOV.U32 R28, RZ, RZ, R93 ;  /* 0x000000ffff1c7224 */ /* 0x001fe400078e005d */
[----:B------:R-:W3:Y:S04]  /*2c4c0*/  LDL.LU R93, [R1+0x48] ;  /* 0x00004800015d7983 */ /* 0x000ee80000300800 */
[----:B------:R-:W4:Y:S01]  /*2c4d0*/  LDL.LU R90, [R1+0x50] ;  /* 0x00005000015a7983 */ /* 0x000f220000300800 */
[----:B------:R-:W-:-:S03]  /*2c4e0*/  IMAD.MOV.U32 R34, RZ, RZ, R85 ;  /* 0x000000ffff227224 */ /* 0x000fc600078e0055 */
[----:B------:R-:W4:Y:S04]  /*2c4f0*/  LDL.LU R87, [R1+0x58] ;  /* 0x0000580001577983 */ /* 0x000f280000300800 */
[----:B------:R-:W4:Y:S01]  /*2c500*/  LDL.LU R85, [R1+0x60] ;  /* 0x0000600001557983 */ /* 0x000f220000300800 */
[----:B------:R-:W-:-:S03]  /*2c510*/  IMAD.MOV.U32 R29, RZ, RZ, R6 ;  /* 0x000000ffff1d7224 */ /* 0x000fc600078e0006 */
        /* <DEDUP_REMOVED lines=10> */
[----:B--2---:R-:W-:-:S02]  /*2c5c0*/  IMAD.MOV.U32 R36, RZ, RZ, R3 ;  /* 0x000000ffff247224 */ /* 0x004fc400078e0003 */
[----:B------:R-:W-:Y:S01]  /*2c5d0*/  IMAD.MOV.U32 R38, RZ, RZ, R92 ;  /* 0x000000ffff267224 */ /* 0x000fe200078e005c */
[----:B------:R-:W2:Y:S01]  /*2c5e0*/  LDL.LU R3, [R1+0x68] ;  /* 0x0000680001037983 */ /* 0x000ea20000300800 */
[----:B------:R-:W-:-:S03]  /*2c5f0*/  IMAD.MOV.U32 R40, RZ, RZ, R91 ;  /* 0x000000ffff287224 */ /* 0x000fc600078e005b */
[----:B------:R-:W2:Y:S01]  /*2c600*/  LDL.LU R92, [R1+0x70] ;  /* 0x00007000015c7983 */ /* 0x000ea20000300800 */
[----:B------:R-:W-:-:S03]  /*2c610*/  IMAD.MOV.U32 R42, RZ, RZ, R89 ;  /* 0x000000ffff2a7224 */ /* 0x000fc600078e0059 */
[----:B------:R-:W2:Y:S04]  /*2c620*/  LDL.LU R91, [R1+0x78] ;  /* 0x00007800015b7983 */ /* 0x000ea80000300800 */
[----:B------:R-:W2:Y:S01]  /*2c630*/  LDL.LU R89, [R1+0x80] ;  /* 0x0000800001597983 */ /* 0x000ea20000300800 */
[----:B------:R-:W-:Y:S02]  /*2c640*/  IMAD.MOV.U32 R37, RZ, RZ, R10 ;  /* 0x000000ffff257224 */ /* 0x000fe400078e000a */
[----:B------:R-:W-:Y:S02]  /*2c650*/  IMAD.MOV.U32 R39, RZ, RZ, R11 ;  /* 0x000000ffff277224 */ /* 0x000fe400078e000b */
[----:B------:R-:W-:Y:S01]  /*2c660*/  IMAD.MOV.U32 R41, RZ, RZ, R12 ;  /* 0x000000ffff297224 */ /* 0x000fe200078e000c */
[----:B------:R-:W-:Y:S04]  /*2c670*/  STL.64 [R1+0x22b8], R12 ;  /* 0x0022b80c01007387 */ /* 0x000fe80000100a00 */
[----:B------:R-:W-:Y:S01]  /*2c680*/  STL.64 [R1+0x28], R36 ;  /* 0x0000282401007387 */ /* 0x000fe20000100a00 */
[----:B------:R-:W-:-:S03]  /*2c690*/  IMAD.MOV.U32 R43, RZ, RZ, R13 ;  /* 0x000000ffff2b7224 */ /* 0x000fc600078e000d */
[----:B------:R-:W-:Y:S04]  /*2c6a0*/  STL.64 [R1+0x22c0], R36 ;  /* 0x0022c02401007387 */ /* 0x000fe80000100a00 */
[----:B------:R-:W-:Y:S04]  /*2c6b0*/  STL.64 [R1+0x30], R38 ;  /* 0x0000302601007387 */ /* 0x000fe80000100a00 */
[----:B------:R0:W-:Y:S04]  /*2c6c0*/  STL.64 [R1+0x2310], R38 ;  /* 0x0023102601007387 */ /* 0x0001e80000100a00 */
[----:B------:R-:W-:Y:S04]  /*2c6d0*/  STL.64 [R1+0x38], R40 ;  /* 0x0000382801007387 */ /* 0x000fe80000100a00 */
[----:B------:R-:W-:Y:S04]  /*2c6e0*/  STL.64 [R1+0x2330], R40 ;  /* 0x0023302801007387 */ /* 0x000fe80000100a00 */
[----:B------:R-:W-:Y:S04]  /*2c6f0*/  STL.64 [R1+0x40], R42 ;  /* 0x0000402a01007387 */ /* 0x000fe80000100a00 */
[----:B------:R-:W-:Y:S04]  /*2c700*/  STL.64 [R1+0x2340], R42 ;  /* 0x0023402a01007387 */ /* 0x000fe80000100a00 */
[----:B------:R-:W-:Y:S04]  /*2c710*/  STL [R1+0x2348], R14 ;  /* 0x0023480e01007387 */ /* 0x000fe80000100800 */
[----:B------:R-:W-:Y:S04]  /*2c720*/  STL.64 [R1+0x2360], R14 ;  /* 0x0023600e01007387 */ /* 0x000fe80000100a00 */
[----:B------:R-:W2:Y:S01]  /*2c730*/  LDL.LU R0, [R1+0x88] ;  /* 0x0000880001007983 */ /* 0x000ea20000300800 */
[----:B------:R-:W-:Y:S01]  /*2c740*/  IMAD.MOV.U32 R45, RZ, RZ, R14 ;  /* 0x000000ffff2d7224 */ /* 0x000fe200078e000e */
[----:B------:R-:W-:-:S02]  /*2c750*/  MOV R49, R16 ;  /* 0x0000001000317202 */ /* 0x000fc40000000f00 */
[----:B------:R-:W2:Y:S01]  /*2c760*/  LDL.LU R2, [R1+0x90] ;  /* 0x0000900001027983 */ /* 0x000ea20000300800 */
[----:B------:R-:W-:Y:S02]  /*2c770*/  IMAD.MOV.U32 R47, RZ, RZ, R15 ;  /* 0x000000ffff2f7224 */ /* 0x000fe400078e000f */
[----:B------:R-:W-:Y:S02]  /*2c780*/  IMAD.MOV.U32 R63, RZ, RZ, R20 ;  /* 0x000000ffff3f7224 */ /* 0x000fe400078e0014 */
[----:B---3--:R-:W-:Y:S02]  /*2c790*/  IMAD.MOV.U32 R44, RZ, RZ, R93 ;  /* 0x000000ffff2c7224 */ /* 0x008fe400078e005d */
[----:B----4-:R-:W-:Y:S02]  /*2c7a0*/  IMAD.MOV.U32 R46, RZ, RZ, R90 ;  /* 0x000000ffff2e7224 */ /* 0x010fe400078e005a */
[----:B------:R-:W-:Y:S02]  /*2c7b0*/  IMAD.MOV.U32 R48, RZ, RZ, R87 ;  /* 0x000000ffff307224 */ /* 0x000fe400078e0057 */
[----:B------:R-:W-:Y:S01]  /*2c7c0*/  IMAD.MOV.U32 R16, RZ, RZ, R85 ;  /* 0x000000ffff107224 */ /* 0x000fe200078e0055 */
[----:B------:R-:W3:Y:S04]  /*2c7d0*/  LDL.LU R87, [R1+0x98] ;  /* 0x0000980001577983 */ /* 0x000ee80000300800 */
[----:B------:R-:W4:Y:S04]  /*2c7e0*/  LDL.LU R85, [R1+0xa0] ;  /* 0x0000a00001557983 */ /* 0x000f280000300800 */
        /* <DEDUP_REMOVED lines=10> */
[----:B------:R-:W4:Y:S04]  /*2c890*/  LDL.LU R93, [R1+0xa8] ;  /* 0x0000a800015d7983 */ /* 0x000f280000300800 */
[----:B------:R-:W4:Y:S01]  /*2c8a0*/  LDL.LU R90, [R1+0xb0] ;  /* 0x0000b000015a7983 */ /* 0x000f220000300800 */
        /* <DEDUP_REMOVED lines=9> */
[----:B------:R-:W-:-:S03]  /*2c940*/  IMAD.MOV.U32 R61, RZ, RZ, R19 ;  /* 0x000000ffff3d7224 */ /* 0x000fc600078e0013 */
        /* <DEDUP_REMOVED lines=10> */
[----:B------:R-:W2:Y:S04]  /*2c9f0*/  LDL.LU R78, [R1+0xc8] ;  /* 0x0000c800014e7983 */ /* 0x000ea80000300800 */
[----:B------:R-:W2:Y:S04]  /*2ca00*/  LDL.LU R79, [R1+0xf2c] ;  /* 0x000f2c00014f7983 */ /* 0x000ea80000300800 */
[----:B------:R-:W2:Y:S04]  /*2ca10*/  LDL.LU R70, [R1+0xd0] ;  /* 0x0000d00001467983 */ /* 0x000ea80000300800 */
[----:B------:R-:W2:Y:S04]  /*2ca20*/  LDL.LU R71, [R1+0xf30] ;  /* 0x000f300001477983 */ /* 0x000ea80000300800 */
[----:B------:R-:W2:Y:S04]  /*2ca30*/  LDL.LU R64, [R1+0xd8] ;  /* 0x0000d80001407983 */ /* 0x000ea80000300800 */
[----:B------:R-:W2:Y:S01]  /*2ca40*/  LDL.LU R65, [R1+0xf34] ;  /* 0x000f340001417983 */ /* 0x000ea20000300800 */
[----:B------:R-:W-:-:S02]  /*2ca50*/  IMAD.MOV.U32 R66, RZ, RZ, R0 ;  /* 0x000000ffff427224 */ /* 0x000fc400078e0000 */
[----:B------:R-:W-:Y:S02]  /*2ca60*/  IMAD.MOV.U32 R67, RZ, RZ, R22 ;  /* 0x000000ffff437224 */ /* 0x000fe400078e0016 */
[----:B------:R-:W-:Y:S02]  /*2ca70*/  IMAD.MOV.U32 R68, RZ, RZ, R2 ;  /* 0x000000ffff447224 */ /* 0x000fe400078e0002 */
[----:B------:R-:W-:Y:S02]  /*2ca80*/  IMAD.MOV.U32 R69, RZ, RZ, R23 ;  /* 0x000000ffff457224 */ /* 0x000fe400078e0017 */
[----:B------:R-:W-:Y:S02]  /*2ca90*/  IMAD.MOV.U32 R73, RZ, RZ, R24 ;  /* 0x000000ffff497224 */ /* 0x000fe400078e0018 */
[----:B0-----:R-:W-:Y:S02]  /*2caa0*/  IMAD.MOV.U32 R39, RZ, RZ, R25 ;  /* 0x000000ffff277224 */ /* 0x001fe400078e0019 */
[----:B---3--:R-:W-:-:S02]  /*2cab0*/  IMAD.MOV.U32 R72, RZ, RZ, R87 ;  /* 0x000000ffff487224 */ /* 0x008fc400078e0057 */
[----:B----4-:R-:W-:Y:S01]  /*2cac0*/  IMAD.MOV.U32 R38, RZ, RZ, R85 ;  /* 0x000000ffff267224 */ /* 0x010fe200078e0055 */
[----:B------:R-:W3:Y:S04]  /*2cad0*/  LDL.LU R87, [R1+0xe0] ;  /* 0x0000e00001577983 */ /* 0x000ee80000300800 */
[----:B------:R-:W4:Y:S04]  /*2cae0*/  LDL.LU R85, [R1+0xf38] ;  /* 0x000f380001557983 */ /* 0x000f280000300800 */
        /* <DEDUP_REMOVED lines=9> */
[----:B------:R-:W4:Y:S04]  /*2cb80*/  LDL.LU R0, [R1+0xe8] ;  /* 0x0000e80001007983 */ /* 0x000f280000300800 */
[----:B------:R-:W4:Y:S01]  /*2cb90*/  LDL.LU R2, [R1+0xf3c] ;  /* 0x000f3c0001027983 */ /* 0x000f220000300800 */
[----:B------:R-:W-:-:S02]  /*2cba0*/  IMAD.MOV.U32 R74, RZ, RZ, R93 ;  /* 0x000000ffff4a7224 */ /* 0x000fc400078e005d */
[----:B------:R-:W-:Y:S02]  /*2cbb0*/  IMAD.MOV.U32 R76, RZ, RZ, R90 ;  /* 0x000000ffff4c7224 */ /* 0x000fe400078e005a */
[----:B--2---:R-:W-:Y:S02]  /*2cbc0*/  IMAD.MOV.U32 R7, RZ, RZ, R91 ;  /* 0x000000ffff077224 */ /* 0x004fe400078e005b */
[----:B------:R-:W-:Y:S02]  /*2cbd0*/  IMAD.MOV.U32 R6, RZ, RZ, R89 ;  /* 0x000000ffff067224 */ /* 0x000fe400078e0059 */
[----:B------:R-:W-:Y:S02]  /*2cbe0*/  IMAD.MOV.U32 R81, RZ, RZ, R3 ;  /* 0x000000ffff517224 */ /* 0x000fe400078e0003 */
[----:B------:R-:W-:Y:S01]  /*2cbf0*/  IMAD.MOV.U32 R80, RZ, RZ, R92 ;  /* 0x000000ffff507224 */ /* 0x000fe200078e005c */
[----:B------:R0:W-:Y:S04]  /*2cc00*/  STL.64 [R1+0xc0], R6 ;  /* 0x0000c00601007387 */ /* 0x0001e80000100a00 */
[----:B------:R-:W2:Y:S04]  /*2cc10*/  LDL.LU R93, [R1+0xf0] ;  /* 0x0000f000015d7983 */ /* 0x000ea80000300800 */
[----:B------:R-:W2:Y:S04]  /*2cc20*/  LDL.LU R90, [R1+0xf40] ;  /* 0x000f4000015a7983 */ /* 0x000ea80000300800 */
[----:B------:R-:W0:Y:S04]  /*2cc30*/  LDL.LU R3, [R1+0xf8] ;  /* 0x0000f80001037983 */ /* 0x000e280000300800 */
[----:B------:R-:W2:Y:S04]  /*2cc40*/  LDL.LU R92, [R1+0xf44] ;  /* 0x000f4400015c7983 */ /* 0x000ea80000300800 */
[----:B------:R-:W2:Y:S04]  /*2cc50*/  LDL.LU R91, [R1+0x100] ;  /* 0x00010000015b7983 */ /* 0x000ea80000300800 */
[----:B------:R-:W2:Y:S01]  /*2cc60*/  LDL.LU R89, [R1+0xf48] ;  /* 0x000f480001597983 */ /* 0x000ea20000300800 */
[----:B------:R-:W-:-:S02]  /*2cc70*/  IMAD.MOV.U32 R75, RZ, RZ, R26 ;  /* 0x000000ffff4b7224 */ /* 0x000fc400078e001a */
[----:B------:R-:W-:-:S03]  /*2cc80*/  IMAD.MOV.U32 R77, RZ, RZ, R27 ;  /* 0x000000ffff4d7224 */ /* 0x000fc600078e001b */
[----:B------:R-:W-:Y:S04]  /*2cc90*/  STL.64 [R1+0xa8], R74 ;  /* 0x0000a84a01007387 */ /* 0x000fe80000100a00 */
[----:B------:R-:W-:Y:S04]  /*2cca0*/  STL.64 [R1+0x24a0], R74 ;  /* 0x0024a04a01007387 */ /* 0x000fe80000100a00 */
[----:B------:R-:W-:Y:S04]  /*2ccb0*/  STL.64 [R1+0xb0], R76 ;  /* 0x0000b04c01007387 */ /* 0x000fe80000100a00 */
[----:B------:R1:W-:Y:S04]  /*2ccc0*/  STL.64 [R1+0x24c0], R76 ;  /* 0x0024c04c01007387 */ /* 0x0003e80000100a00 */
[----:B------:R-:W-:Y:S04]  /*2ccd0*/  STL.64 [R1+0xb8], R80 ;  /* 0x0000b85001007387 */ /* 0x000fe80000100a00 */
[----:B------:R0:W-:Y:S04]  /*2cce0*/  STL.64 [R1+0x24d0], R80 ;  /* 0x0024d05001007387 */ /* 0x0001e80000100a00 */
[----:B------:R-:W2:Y:S01]  /*2ccf0*/  LDL.LU R56, [R1+0x108] ;  /* 0x0001080001387983 */ /* 0x000ea20000300800 */
[----:B------:R-:W-:-:S03]  /*2cd00*/  IMAD.MOV.U32 R25, RZ, RZ, R78 ;  /* 0x000000ffff197224 */ /* 0x000fc600078e004e */
[----:B------:R-:W2:Y:S01]  /*2cd10*/  LDL.LU R57, [R1+0xf4c] ;  /* 0x000f4c0001397983 */ /* 0x000ea20000300800 */
[----:B------:R-:W-:-:S03]  /*2cd20*/  IMAD.MOV.U32 R24, RZ, RZ, R79 ;  /* 0x000000ffff187224 */ /* 0x000fc600078e004f */
[----:B------:R-:W2:Y:S01]  /*2cd30*/  LDL.LU R78, [R1+0x110] ;  /* 0x00011000014e7983 */ /* 0x000ea20000300800 */
[----:B------:R-:W-:-:S03]  /*2cd40*/  IMAD.MOV.U32 R27, RZ, RZ, R70 ;  /* 0x000000ffff1b7224 */ /* 0x000fc600078e0046 */
[----:B------:R-:W2:Y:S01]  /*2cd50*/  LDL.LU R79, [R1+0xf50] ;  /* 0x000f5000014f7983 */ /* 0x000ea20000300800 */
[----:B------:R-:W-:-:S03]  /*2cd60*/  IMAD.MOV.U32 R26, RZ, RZ, R71 ;  /* 0x000000ffff1a7224 */ /* 0x000fc600078e0047 */
[----:B------:R-:W2:Y:S04]  /*2cd70*/  LDL.LU R70, [R1+0x118] ;  /* 0x0001180001467983 */ /* 0x000ea80000300800 */
[----:B------:R-:W2:Y:S01]  /*2cd80*/  LDL.LU R71, [R1+0xf54] ;  /* 0x000f540001477983 */ /* 0x000ea20000300800 */
[----:B------:R-:W-:-:S04]  /*2cd90*/  LOP3.LUT R65, R65, R64, RZ, 0x3c, !PT ;  /* 0x0000004041417212 */ /* 0x000fc800078e3cff */
[----:B------:R-:W-:-:S04]  /*2cda0*/  LOP3.LUT R64, R65, R64, RZ, 0x3c, !PT ;  /* 0x0000004041407212 */ /* 0x000fc800078e3cff */
[----:B------:R-:W-:Y:S01]  /*2cdb0*/  LOP3.LUT R65, R65, R64, RZ, 0x3c, !PT ;  /* 0x0000004041417212 */ /* 0x000fe200078e3cff */
[----:B---3--:R-:W-:Y:S02]  /*2cdc0*/  IMAD.MOV.U32 R51, RZ, RZ, R87 ;  /* 0x000000ffff337224 */ /* 0x008fe400078e0057 */
[----:B----4-:R-:W-:Y:S01]  /*2cdd0*/  IMAD.MOV.U32 R50, RZ, RZ, R85 ;  /* 0x000000ffff327224 */ /* 0x010fe200078e0055 */
[----:B------:R-:W3:Y:S04]  /*2cde0*/  LDL.LU R87, [R1+0x120] ;  /* 0x0001200001577983 */ /* 0x000ee80000300800 */
[----:B------:R-:W4:Y:S04]  /*2cdf0*/  LDL.LU R85, [R1+0xf58] ;  /* 0x000f580001557983 */ /* 0x000f280000300800 */
[----:B------:R-:W-:Y:S04]  /*2ce00*/  STL.64 [R1+0xc8], R24 ;  /* 0x0000c81801007387 */ /* 0x000fe80000100a00 */
[----:B------:R-:W-:Y:S04]  /*2ce10*/  STL.64 [R1+0x2440], R24 ;  /* 0x0024401801007387 */ /* 0x000fe80000100a00 */
[----:B------:R-:W-:Y:S04]  /*2ce20*/  STL.64 [R1+0xd0], R26 ;  /* 0x0000d01a01007387 */ /* 0x000fe80000100a00 */
[----:B------:R-:W-:Y:S04]  /*2ce30*/  STL [R1+0x2448], R27 ;  /* 0x0024481b01007387 */ /* 0x000fe80000100800 */
[----:B------:R0:W-:Y:S04]  /*2ce40*/  STL.64 [R1+0x24e0], R26 ;  /* 0x0024e01a01007387 */ /* 0x0001e80000100a00 */
[----:B------:R-:W-:Y:S04]  /*2ce50*/  STL.64 [R1+0xd8], R64 ;  /* 0x0000d84001007387 */ /* 0x000fe80000100a00 */
[----:B------:R-:W-:Y:S04]  /*2ce60*/  STL.64 [R1+0x2450], R64 ;  /* 0x0024504001007387 */ /* 0x000fe80000100a00 */
[----:B------:R-:W-:Y:S04]  /*2ce70*/  STL.64 [R1+0xe0], R50 ;  /* 0x0000e03201007387 */ /* 0x000fe80000100a00 */
[----:B------:R0:W-:Y:S01]  /*2ce80*/  STL.64 [R1+0x24e8], R50 ;  /* 0x0024e83201007387 */ /* 0x0001e20000100a00 */
[----:B------:R-:W-:Y:S01]  /*2ce90*/  MOV R53, R0 ;  /* 0x0000000000357202 */ /* 0x000fe20000000f00 */
[----:B------:R-:W-:-:S02]  /*2cea0*/  IMAD.MOV.U32 R52, RZ, RZ, R2 ;  /* 0x000000ffff347224 */ /* 0x000fc400078e0002 */
[----:B------:R-:W4:Y:S04]  /*2ceb0*/  LDL.LU R0, [R1+0x128] ;  /* 0x0001280001007983 */ /* 0x000f280000300800 */
[----:B------:R-:W4:Y:S01]  /*2cec0*/  LDL.LU R2, [R1+0xf5c] ;  /* 0x000f5c0001027983 */ /* 0x000f220000300800 */
[----:B--2---:R-:W-:Y:S02]  /*2ced0*/  IMAD.MOV.U32 R55, RZ, RZ, R93 ;  /* 0x000000ffff377224 */ /* 0x004fe400078e005d */
[----:B------:R-:W-:Y:S01]  /*2cee0*/  IMAD.MOV.U32 R54, RZ, RZ, R90 ;  /* 0x000000ffff367224 */ /* 0x000fe200078e005a */
[----:B------:R-:W2:Y:S01]  /*2cef0*/  LDL.LU R93, [R1+0x130] ;  /* 0x00013000015d7983 */ /* 0x000ea20000300800 */
[----:B0-----:R-:W-:-:S03]  /*2cf00*/  IMAD.MOV.U32 R7, RZ, RZ, R3 ;  /* 0x000000ffff077224 */ /* 0x001fc600078e0003 */
[----:B------:R-:W2:Y:S01]  /*2cf10*/  LDL.LU R90, [R1+0xf60] ;  /* 0x000f6000015a7983 */ /* 0x000ea20000300800 */
[----:B------:R-:W-:-:S03]  /*2cf20*/  IMAD.MOV.U32 R6, RZ, RZ, R92 ;  /* 0x000000ffff067224 */ /* 0x000fc600078e005c */
[----:B------:R-:W2:Y:S01]  /*2cf30*/  LDL.LU R3, [R1+0x138] ;  /* 0x0001380001037983 */ /* 0x000ea20000300800 */
[----:B------:R-:W-:-:S03]  /*2cf40*/  IMAD.MOV.U32 R9, RZ, RZ, R91 ;  /* 0x000000ffff097224 */ /* 0x000fc600078e005b */
[----:B------:R-:W2:Y:S01]  /*2cf50*/  LDL.LU R92, [R1+0xf64] ;  /* 0x000f6400015c7983 */ /* 0x000ea20000300800 */
[----:B------:R-:W-:-:S03]  /*2cf60*/  IMAD.MOV.U32 R8, RZ, RZ, R89 ;  /* 0x000000ffff087224 */ /* 0x000fc600078e0059 */
[----:B------:R-:W2:Y:S04]  /*2cf70*/  LDL.LU R91, [R1+0x140] ;  /* 0x00014000015b7983 */ /* 0x000ea80000300800 */
[----:B------:R-:W2:Y:S04]  /*2cf80*/  LDL.LU R89, [R1+0xf68] ;  /* 0x000f680001597983 */ /* 0x000ea80000300800 */
[----:B------:R-:W-:Y:S04]  /*2cf90*/  STL.64 [R1+0xe8], R52 ;  /* 0x0000e83401007387 */ /* 0x000fe80000100a00 */
[----:B------:R0:W-:Y:S04]  /*2cfa0*/  STL.64 [R1+0x24f8], R52 ;  /* 0x0024f83401007387 */ /* 0x0001e80000100a00 */
[----:B------:R-:W-:Y:S04]  /*2cfb0*/  STL.64 [R1+0xf0], R54 ;  /* 0x0000f03601007387 */ /* 0x000fe80000100a00 */
[----:B------:R-:W-:Y:S04]  /*2cfc0*/  STL [R1+0x2510], R54 ;  /* 0x0025103601007387 */ /* 0x000fe80000100800 */
[----:B------:R-:W-:Y:S04]  /*2cfd0*/  STL [R1+0x2500], R55 ;  /* 0x0025003701007387 */ /* 0x000fe80000100800 */
[----:B------:R-:W-:Y:S04]  /*2cfe0*/  STL.64 [R1+0xf8], R6 ;  /* 0x0000f80601007387 */ /* 0x000fe80000100a00 */
[----:B------:R-:W-:Y:S04]  /*2cff0*/  STL.64 [R1+0x2508], R6 ;  /* 0x0025080601007387 */ /* 0x000fe80000100a00 */
[----:B------:R-:W-:Y:S04]  /*2d000*/  STL.64 [R1+0x100], R8 ;  /* 0x0001000801007387 */ /* 0x000fe80000100a00 */
[----:B------:R-:W-:Y:S01]  /*2d010*/  STL.64 [R1+0x2518], R8 ;  /* 0x0025180801007387 */ /* 0x000fe20000100a00 */
[----:B------:R-:W-:-:S02]  /*2d020*/  IMAD.MOV.U32 R29, RZ, RZ, R78 ;  /* 0x000000ffff1d7224 */ /* 0x000fc400078e004e */
[----:B------:R-:W-:Y:S02]  /*2d030*/  IMAD.MOV.U32 R31, RZ, RZ, R70 ;  /* 0x000000ffff1f7224 */ /* 0x000fe400078e0046 */
[----:B------:R-:W-:Y:S01]  /*2d040*/  IMAD.MOV.U32 R30, RZ, RZ, R71 ;  /* 0x000000ffff1e7224 */ /* 0x000fe200078e0047 */
[----:B------:R-:W2:Y:S04]  /*2d050*/  LDL.LU R70, [R1+0x148] ;  /* 0x0001480001467983 */ /* 0x000ea80000300800 */
[----:B------:R-:W2:Y:S04]  /*2d060*/  LDL.LU R71, [R1+0xf6c] ;  /* 0x000f6c0001477983 */ /* 0x000ea80000300800 */
[----:B------:R-:W2:Y:S04]  /*2d070*/  LDL.LU R41, [R1+0x150] ;  /* 0x0001500001297983 */ /* 0x000ea80000300800 */
[----:B------:R-:W2:Y:S01]  /*2d080*/  LDL.LU R5, [R1+0xf70] ;  /* 0x000f700001057983 */ /* 0x000ea20000300800 */
[----:B------:R-:W-:-:S03]  /*2d090*/  IMAD.MOV.U32 R28, RZ, RZ, R79 ;  /* 0x000000ffff1c7224 */ /* 0x000fc600078e004f */
[----:B------:R-:W2:Y:S01]  /*2d0a0*/  LDL.LU R78, [R1+0x158] ;  /* 0x00015800014e7983 */ /* 0x000ea20000300800 */
[----:B------:R-:W-:-:S03]  /*2d0b0*/  LOP3.LUT R57, R57, R56, RZ, 0x3c, !PT ;  /* 0x0000003839397212 */ /* 0x000fc600078e3cff */
[----:B------:R-:W2:Y:S01]  /*2d0c0*/  LDL.LU R79, [R1+0xf74] ;  /* 0x000f7400014f7983 */ /* 0x000ea20000300800 */
[----:B------:R-:W-:-:S04]  /*2d0d0*/  LOP3.LUT R56, R57, R56, RZ, 0x3c, !PT ;  /* 0x0000003839387212 */ /* 0x000fc800078e3cff */
[----:B------:R-:W-:Y:S01]  /*2d0e0*/  LOP3.LUT R57, R57, R56, RZ, 0x3c, !PT ;  /* 0x0000003839397212 */ /* 0x000fe200078e3cff */
[----:B---3--:R-:W-:Y:S02]  /*2d0f0*/  IMAD.MOV.U32 R33, RZ, RZ, R87 ;  /* 0x000000ffff217224 */ /* 0x008fe400078e0057 */
[----:B----4-:R-:W-:Y:S01]  /*2d100*/  IMAD.MOV.U32 R32, RZ, RZ, R85 ;  /* 0x000000ffff207224 */ /* 0x010fe200078e0055 */
[----:B------:R-:W3:Y:S04]  /*2d110*/  LDL.LU R87, [R1+0x160] ;  /* 0x0001600001577983 */ /* 0x000ee80000300800 */
[----:B------:R-:W4:Y:S04]  /*2d120*/  LDL.LU R85, [R1+0xf78] ;  /* 0x000f780001557983 */ /* 0x000f280000300800 */
[----:B------:R-:W-:Y:S04]  /*2d130*/  STL.64 [R1+0x108], R56 ;  /* 0x0001083801007387 */ /* 0x000fe80000100a00 */
[----:B------:R0:W-:Y:S04]  /*2d140*/  STL [R1+0x2530], R56 ;  /* 0x0025303801007387 */ /* 0x0001e80000100800 */
[----:B------:R-:W-:Y:S04]  /*2d150*/  STL [R1+0x2520], R57 ;  /* 0x0025203901007387 */ /* 0x000fe80000100800 */
[----:B------:R-:W-:Y:S04]  /*2d160*/  STL.64 [R1+0x110], R28 ;  /* 0x0001101c01007387 */ /* 0x000fe80000100a00 */
[----:B------:R0:W-:Y:S04]  /*2d170*/  STL.64 [R1+0x2528], R28 ;  /* 0x0025281c01007387 */ /* 0x0001e80000100a00 */
[----:B------:R-:W-:Y:S04]  /*2d180*/  STL.64 [R1+0x118], R30 ;  /* 0x0001181e01007387 */ /* 0x000fe80000100a00 */
[----:B------:R0:W-:Y:S04]  /*2d190*/  STL.64 [R1+0x2538], R30 ;  /* 0x0025381e01007387 */ /* 0x0001e80000100a00 */
[----:B------:R-:W-:Y:S04]  /*2d1a0*/  STL.64 [R1+0x120], R32 ;  /* 0x0001202001007387 */ /* 0x000fe80000100a00 */
[----:B------:R-:W-:Y:S04]  /*2d1b0*/  STL [R1+0x2550], R32 ;  /* 0x0025502001007387 */ /* 0x000fe80000100800 */
[----:B------:R-:W-:Y:S01]  /*2d1c0*/  STL [R1+0x2540], R33 ;  /* 0x0025402101007387 */ /* 0x000fe20000100800 */
[----:B------:R-:W-:-:S02]  /*2d1d0*/  IMAD.MOV.U32 R35, RZ, RZ, R0 ;  /* 0x000000ffff237224 */ /* 0x000fc400078e0000 */
[----:B------:R-:W-:Y:S01]  /*2d1e0*/  IMAD.MOV.U32 R34, RZ, RZ, R2 ;  /* 0x000000ffff227224 */ /* 0x000fe200078e0002 */
[----:B------:R-:W4:Y:S04]  /*2d1f0*/  LDL.LU R0, [R1+0x168] ;  /* 0x0001680001007983 */ /* 0x000f280000300800 */
[----:B------:R-:W4:Y:S01]  /*2d200*/  LDL.LU R2, [R1+0xf7c] ;  /* 0x000f7c0001027983 */ /* 0x000f220000300800 */
[----:B--2---:R-:W-:Y:S02]  /*2d210*/  IMAD.MOV.U32 R11, RZ, RZ, R93 ;  /* 0x000000ffff0b7224 */ /* 0x004fe400078e005d */
[----:B------:R-:W-:Y:S01]  /*2d220*/  IMAD.MOV.U32 R10, RZ, RZ, R90 ;  /* 0x000000ffff0a7224 */ /* 0x000fe200078e005a */
        /* <DEDUP_REMOVED lines=13> */
[----:B------:R0:W-:Y:S04]  /*2d300*/  STL.64 [R1+0x2558], R10 ;  /* 0x0025580a01007387 */ /* 0x0001e80000100a00 */
[----:B------:R-:W-:Y:S04]  /*2d310*/  STL.64 [R1+0x138], R12 ;  /* 0x0001380c01007387 */ /* 0x000fe80000100a00 */
[----:B------:R-:W-:Y:S04]  /*2d320*/  STL [R1+0x2570], R12 ;  /* 0x0025700c01007387 */ /* 0x000fe80000100800 */
[----:B------:R-:W-:Y:S04]  /*2d330*/  STL [R1+0x2560], R13 ;  /* 0x0025600d01007387 */ /* 0x000fe80000100800 */
[----:B------:R-:W-:Y:S04]  /*2d340*/  STL.64 [R1+0x140], R36 ;  /* 0x0001402401007387 */ /* 0x000fe80000100a00 */
[----:B------:R0:W-:Y:S04]  /*2d350*/  STL.64 [R1+0x2568], R36 ;  /* 0x0025682401007387 */ /* 0x0001e80000100a00 */
[----:B------:R-:W2:Y:S04]  /*2d360*/  LDL.LU R16, [R1+0x188] ;  /* 0x0001880001107983 */ /* 0x000ea80000300800 */
[----:B------:R-:W2:Y:S04]  /*2d370*/  LDL.LU R17, [R1+0xf8c] ;  /* 0x000f8c0001117983 */ /* 0x000ea80000300800 */
[----:B------:R-:W2:Y:S01]  /*2d380*/  LDL.LU R59, [R1+0x190] ;  /* 0x00019000013b7983 */ /* 0x000ea20000300800 */
[----:B------:R-:W-:-:S02]  /*2d390*/  IMAD.MOV.U32 R40, RZ, RZ, R5 ;  /* 0x000000ffff287224 */ /* 0x000fc400078e0005 */
[----:B------:R-:W-:Y:S01]  /*2d3a0*/  IMAD.MOV.U32 R43, RZ, RZ, R78 ;  /* 0x000000ffff2b7224 */ /* 0x000fe200078e004e */
        /* <DEDUP_REMOVED lines=12> */
[----:B------:R0:W-:Y:S04]  /*2d470*/  STL.64 [R1+0x2578], R70 ;  /* 0x0025784601007387 */ /* 0x0001e80000100a00 */
[----:B------:R-:W-:Y:S04]  /*2d480*/  STL.64 [R1+0x150], R40 ;  /* 0x0001502801007387 */ /* 0x000fe80000100a00 */
[----:B------:R-:W-:Y:S04]  /*2d490*/  STL [R1+0x2590], R40 ;  /* 0x0025902801007387 */ /* 0x000fe80000100800 */
[----:B------:R-:W-:Y:S04]  /*2d4a0*/  STL [R1+0x2580], R41 ;  /* 0x0025802901007387 */ /* 0x000fe80000100800 */
[----:B------:R-:W-:Y:S04]  /*2d4b0*/  STL.64 [R1+0x158], R42 ;  /* 0x0001582a01007387 */ /* 0x000fe80000100a00 */
[----:B------:R0:W-:Y:S04]  /*2d4c0*/  STL.64 [R1+0x2588], R42 ;  /* 0x0025882a01007387 */ /* 0x0001e80000100a00 */
[----:B------:R-:W-:Y:S04]  /*2d4d0*/  STL.64 [R1+0x160], R44 ;  /* 0x0001602c01007387 */ /* 0x000fe80000100a00 */
[----:B------:R0:W-:Y:S01]  /*2d4e0*/  STL.64 [R1+0x2598], R44 ;  /* 0x0025982c01007387 */ /* 0x0001e20000100a00 */
[----:B------:R-:W-:-:S02]  /*2d4f0*/  IMAD.MOV.U32 R15, RZ, RZ, R0 ;  /* 0x000000ffff0f7224 */ /* 0x000fc400078e0000 */
[----:B------:R-:W-:Y:S01]  /*2d500*/  IMAD.MOV.U32 R14, RZ, RZ, R2 ;  /* 0x000000ffff0e7224 */ /* 0x000fe200078e0002 */
[----:B------:R-:W4:Y:S04]  /*2d510*/  LDL.LU R0, [R1+0x1a8] ;  /* 0x0001a80001007983 */ /* 0x000f280000300800 */
[----:B------:R-:W4:Y:S01]  /*2d520*/  LDL.LU R2, [R1+0xf9c] ;  /* 0x000f9c0001027983 */ /* 0x000f220000300800 */
[----:B--2---:R-:W-:Y:S02]  /*2d530*/  IMAD.MOV.U32 R47, RZ, RZ, R93 ;  /* 0x000000ffff2f7224 */ /* 0x004fe400078e005d */
[----:B------:R-:W-:Y:S01]  /*2d540*/  IMAD.MOV.U32 R46, RZ, RZ, R90 ;  /* 0x000000ffff2e7224 */ /* 0x000fe200078e005a */
[----:B------:R-:W1:Y:S01]  /*2d550*/  LDL.LU R93, [R1+0x1b0] ;  /* 0x0001b000015d7983 */ /* 0x000e620000300800 */
[----:B------:R-:W-:-:S03]  /*2d560*/  IMAD.MOV.U32 R49, RZ, RZ, R3 ;  /* 0x000000ffff317224 */ /* 0x000fc600078e0003 */
[----:B------:R-:W2:Y:S01]  /*2d570*/  LDL.LU R90, [R1+0xfa0] ;  /* 0x000fa000015a7983 */ /* 0x000ea20000300800 */
[----:B------:R-:W-:-:S03]  /*2d580*/  IMAD.MOV.U32 R48, RZ, RZ, R92 ;  /* 0x000000ffff307224 */ /* 0x000fc600078e005c */
[----:B------:R-:W2:Y:S01]  /*2d590*/  LDL.LU R3, [R1+0x1b8] ;  /* 0x0001b80001037983 */ /* 0x000ea20000300800 */
[----:B------:R-:W-:-:S03]  /*2d5a0*/  IMAD.MOV.U32 R19, RZ, RZ, R91 ;  /* 0x000000ffff137224 */ /* 0x000fc600078e005b */
[----:B------:R-:W2:Y:S01]  /*2d5b0*/  LDL.LU R92, [R1+0xfa4] ;  /* 0x000fa400015c7983 */ /* 0x000ea20000300800 */
[----:B------:R-:W-:-:S03]  /*2d5c0*/  MOV R18, R89 ;  /* 0x0000005900127202 */ /* 0x000fc60000000f00 */
[----:B------:R-:W2:Y:S04]  /*2d5d0*/  LDL.LU R91, [R1+0x1c0] ;  /* 0x0001c000015b7983 */ /* 0x000ea80000300800 */
[----:B------:R-:W2:Y:S04]  /*2d5e0*/  LDL.LU R89, [R1+0xfa8] ;  /* 0x000fa80001597983 */ /* 0x000ea80000300800 */
[----:B------:R-:W-:Y:S04]  /*2d5f0*/  STL.64 [R1+0x168], R14 ;  /* 0x0001680e01007387 */ /* 0x000fe80000100a00 */
[----:B------:R-:W-:Y:S04]  /*2d600*/  STL [R1+0x25b0], R14 ;  /* 0x0025b00e01007387 */ /* 0x000fe80000100800 */
[----:B------:R-:W-:Y:S04]  /*2d610*/  STL [R1+0x25a0], R15 ;  /* 0x0025a00f01007387 */ /* 0x000fe80000100800 */
[----:B------:R-:W-:Y:S04]  /*2d620*/  STL.64 [R1+0x170], R46 ;  /* 0x0001702e01007387 */ /* 0x000fe80000100a00 */
[----:B------:R0:W-:Y:S04]  /*2d630*/  STL.64 [R1+0x25a8], R46 ;  /* 0x0025a82e01007387 */ /* 0x0001e80000100a00 */
[----:B------:R-:W-:Y:S04]  /*2d640*/  STL.64 [R1+0x178], R48 ;  /* 0x0001783001007387 */ /* 0x000fe80000100a00 */
[----:B------:R0:W-:Y:S04]  /*2d650*/  STL.64 [R1+0x25b8], R48 ;  /* 0x0025b83001007387 */ /* 0x0001e80000100a00 */
[----:B------:R-:W-:Y:S04]  /*2d660*/  STL.64 [R1+0x180], R18 ;  /* 0x0001801201007387 */ /* 0x000fe80000100a00 */
[----:B------:R-:W-:Y:S04]  /*2d670*/  STL [R1+0x25d0], R18 ;  /* 0x0025d01201007387 */ /* 0x000fe80000100800 */
[----:B------:R-:W-:Y:S04]  /*2d680*/  STL [R1+0x25c0], R19 ;  /* 0x0025c01301007387 */ /* 0x000fe80000100800 */
[----:B------:R-:W2:Y:S04]  /*2d690*/  LDL.LU R62, [R1+0x1c8] ;  /* 0x0001c800013e7983 */ /* 0x000ea80000300800 */
[----:B------:R-:W2:Y:S04]  /*2d6a0*/  LDL.LU R63, [R1+0xfac] ;  /* 0x000fac00013f7983 */ /* 0x000ea80000300800 */
[----:B------:R-:W2:Y:S04]  /*2d6b0*/  LDL.LU R22, [R1+0x1d0] ;  /* 0x0001d00001167983 */ /* 0x000ea80000300800 */
[----:B------:R-:W2:Y:S01]  /*2d6c0*/  LDL.LU R23, [R1+0xfb0] ;  /* 0x000fb00001177983 */ /* 0x000ea20000300800 */
[----:B------:R-:W-:-:S03]  /*2d6d0*/  IMAD.MOV.U32 R58, RZ, RZ, R5 ;  /* 0x000000ffff3a7224 */ /* 0x000fc600078e0005 */
[----:B------:R-:W2:Y:S04]  /*2d6e0*/  LDL.LU R67, [R1+0x1d8] ;  /* 0x0001d80001437983 */ /* 0x000ea80000300800 */
[----:B------:R-:W2:Y:S01]  /*2d6f0*/  LDL.LU R5, [R1+0xfb4] ;  /* 0x000fb40001057983 */ /* 0x000ea20000300800 */
[----:B------:R-:W-:-:S04]  /*2d700*/  LOP3.LUT R17, R17, R16, RZ, 0x3c, !PT ;  /* 0x0000001011117212 */ /* 0x000fc800078e3cff */
[----:B------:R-:W-:-:S04]  /*2d710*/  LOP3.LUT R16, R17, R16, RZ, 0x3c, !PT ;  /* 0x0000001011107212 */ /* 0x000fc800078e3cff */
[----:B------:R-:W-:Y:S01]  /*2d720*/  LOP3.LUT R17, R17, R16, RZ, 0x3c, !PT ;  /* 0x0000001011117212 */ /* 0x000fe200078e3cff */
[----:B------:R-:W-:Y:S02]  /*2d730*/  IMAD.MOV.U32 R60, RZ, RZ, R79 ;  /* 0x000000ffff3c7224 */ /* 0x000fe400078e004f */
[----:B------:R-:W-:Y:S02]  /*2d740*/  IMAD.MOV.U32 R61, RZ, RZ, R78 ;  /* 0x000000ffff3d7224 */ /* 0x000fe400078e004e */
[----:B---3--:R-:W-:Y:S02]  /*2d750*/  IMAD.MOV.U32 R21, RZ, RZ, R87 ;  /* 0x000000ffff157224 */ /* 0x008fe400078e0057 */
[----:B----4-:R-:W-:Y:S01]  /*2d760*/  IMAD.MOV.U32 R20, RZ, RZ, R85 ;  /* 0x000000ffff147224 */ /* 0x010fe200078e0055 */
[----:B------:R-:W3:Y:S04]  /*2d770*/  LDL.LU R87, [R1+0x1e0] ;  /* 0x0001e00001577983 */ /* 0x000ee80000300800 */
[----:B------:R-:W4:Y:S04]  /*2d780*/  LDL.LU R85, [R1+0xfb8] ;  /* 0x000fb80001557983 */ /* 0x000f280000300800 */
[----:B------:R-:W-:Y:S04]  /*2d790*/  STL.64 [R1+0x188], R16 ;  /* 0x0001881001007387 */ /* 0x000fe80000100a00 */
[----:B------:R0:W-:Y:S04]  /*2d7a0*/  STL.64 [R1+0x25c8], R16 ;  /* 0x0025c81001007387 */ /* 0x0001e80000100a00 */
[----:B------:R-:W-:Y:S04]  /*2d7b0*/  STL.64 [R1+0x190], R58 ;  /* 0x0001903a01007387 */ /* 0x000fe80000100a00 */
[----:B------:R0:W-:Y:S04]  /*2d7c0*/  STL.64 [R1+0x25d8], R58 ;  /* 0x0025d83a01007387 */ /* 0x0001e80000100a00 */
[----:B------:R-:W-:Y:S04]  /*2d7d0*/  STL.64 [R1+0x198], R60 ;  /* 0x0001983c01007387 */ /* 0x000fe80000100a00 */
[----:B------:R0:W-:Y:S04]  /*2d7e0*/  STL.64 [R1+0x25e0], R60 ;  /* 0x0025e03c01007387 */ /* 0x0001e80000100a00 */
[----:B------:R-:W-:Y:S04]  /*2d7f0*/  STL.64 [R1+0x1a0], R20 ;  /* 0x0001a01401007387 */ /* 0x000fe80000100a00 */
[----:B------:R0:W-:Y:S01]  /*2d800*/  STL.64 [R1+0x25e8], R20 ;  /* 0x0025e81401007387 */ /* 0x0001e20000100a00 */
[----:B------:R-:W-:-:S03]  /*2d810*/  IMAD.MOV.U32 R79, RZ, RZ, R0 ;  /* 0x000000ffff4f7224 */ /* 0x000fc600078e0000 */
[----:B------:R-:W4:Y:S01]  /*2d820*/  LDL.LU R0, [R1+0x1e8] ;  /* 0x0001e80001007983 */ /* 0x000f220000300800 */
[----:B------:R-:W-:-:S03]  /*2d830*/  IMAD.MOV.U32 R78, RZ, RZ, R2 ;  /* 0x000000ffff4e7224 */ /* 0x000fc600078e0002 */
[----:B------:R-:W4:Y:S01]  /*2d840*/  LDL.LU R2, [R1+0xfbc] ;  /* 0x000fbc0001027983 */ /* 0x000f220000300800 */
[----:B-1----:R-:W-:Y:S02]  /*2d850*/  IMAD.MOV.U32 R77, RZ, RZ, R93 ;  /* 0x000000ffff4d7224 */ /* 0x002fe400078e005d */
[----:B--2---:R-:W-:Y:S01]  /*2d860*/  IMAD.MOV.U32 R76, RZ, RZ, R90 ;  /* 0x000000ffff4c7224 */ /* 0x004fe200078e005a */
        /* <DEDUP_REMOVED lines=22> */
[----:B0-----:R-:W2:Y:S04]  /*2d9d0*/  LDL.LU R53, [R1+0x210] ;  /* 0x0002100001357983 */ /* 0x001ea80000300800 */
[----:B------:R-:W2:Y:S04]  /*2d9e0*/  LDL.LU R74, [R1+0x170c] ;  /* 0x00170c00014a7983 */ /* 0x000ea80000300800 */
[----:B------:R-:W2:Y:S01]  /*2d9f0*/  LDL.LU R75, [R1+0x218] ;  /* 0x00021800014b7983 */ /* 0x000ea20000300800 */
[----:B------:R-:W-:-:S03]  /*2da00*/  IMAD.MOV.U32 R66, RZ, RZ, R5 ;  /* 0x000000ffff427224 */ /* 0x000fc600078e0005 */
[----:B------:R-:W2:Y:S01]  /*2da10*/  LDL.LU R5, [R1+0x1710] ;  /* 0x0017100001057983 */ /* 0x000ea20000300800 */
[----:B------:R-:W-:Y:S02]  /*2da20*/  LOP3.LUT R63, R63, R62, RZ, 0x3c, !PT ;  /* 0x0000003e3f3f7212 */ /* 0x000fe400078e3cff */
[----:B------:R-:W-:Y:S02]  /*2da30*/  LOP3.LUT R23, R23, R22, RZ, 0x3c, !PT ;  /* 0x0000001617177212 */ /* 0x000fe400078e3cff */
[----:B------:R-:W-:Y:S02]  /*2da40*/  LOP3.LUT R62, R63, R62, RZ, 0x3c, !PT ;  /* 0x0000003e3f3e7212 */ /* 0x000fe400078e3cff */
[----:B------:R-:W-:Y:S02]  /*2da50*/  LOP3.LUT R22, R23, R22, RZ, 0x3c, !PT ;  /* 0x0000001617167212 */ /* 0x000fe400078e3cff */
[----:B------:R-:W-:Y:S02]  /*2da60*/  LOP3.LUT R63, R63, R62, RZ, 0x3c, !PT ;  /* 0x0000003e3f3f7212 */ /* 0x000fe400078e3cff */
[----:B------:R-:W-:Y:S01]  /*2da70*/  LOP3.LUT R23, R23, R22, RZ, 0x3c, !PT ;  /* 0x0000001617177212 */ /* 0x000fe200078e3cff */
[----:B---3--:R-:W-:-:S02]  /*2da80*/  IMAD.MOV.U32 R73, RZ, RZ, R87 ;  /* 0x000000ffff497224 */ /* 0x008fc400078e0057 */
        /* <DEDUP_REMOVED lines=37> */
[----:B------:R-:W2:Y:S01]  /*2dce0*/  LDL.LU R55, [R1+0x1728] ;  /* 0x0017280001377983 */ /* 0x000ea20000300800 */
[----:B------:R-:W-:-:S03]  /*2dcf0*/  IMAD.MOV.U32 R52, RZ, RZ, R74 ;  /* 0x000000ffff347224 */ /* 0x000fc600078e004a */
[----:B------:R-:W2:Y:S01]  /*2dd00*/  LDL.LU R54, [R1+0x250] ;  /* 0x0002500001367983 */ /* 0x000ea20000300800 */
[----:B------:R-:W-:-:S03]  /*2dd10*/  IMAD.MOV.U32 R7, RZ, RZ, R75 ;  /* 0x000000ffff077224 */ /* 0x000fc600078e004b */
[----:B------:R-:W2:Y:S04]  /*2dd20*/  LDL.LU R74, [R1+0x172c] ;  /* 0x00172c00014a7983 */ /* 0x000ea80000300800 */
[----:B------:R-:W2:Y:S01]  /*2dd30*/  LDL.LU R75, [R1+0x258] ;  /* 0x00025800014b7983 */ /* 0x000ea20000300800 */
[----:B------:R-:W-:Y:S01]  /*2dd40*/  IMAD.MOV.U32 R6, RZ, RZ, R5 ;  /* 0x000000ffff067224 */ /* 0x000fe200078e0005 */
[-C--:B------:R-:W-:Y:S02]  /*2dd50*/  LOP3.LUT R51, R51, R50.reuse, RZ, 0x3c, !PT ;  /* 0x0000003233337212 */ /* 0x080fe400078e3cff */
[----:B------:R-:W2:Y:S02]  /*2dd60*/  LDL.LU R5, [R1+0x1730] ;  /* 0x0017300001057983 */ /* 0x000ea40000300800 */
        /* <DEDUP_REMOVED lines=14> */
[----:B------:R-:W-:Y:S01]  /*2de50*/  STL [R1+0x2680], R9 ;  /* 0x0026800901007387 */ /* 0x000fe20000100800 */
[----:B------:R-:W-:Y:S01]  /*2de60*/  MOV R29, R0 ;  /* 0x00000000001d7202 */ /* 0x000fe20000000f00 */
[----:B------:R-:W-:-:S02]  /*2de70*/  IMAD.MOV.U32 R28, RZ, RZ, R2 ;  /* 0x000000ffff1c7224 */ /* 0x000fc400078e0002 */
        /* <DEDUP_REMOVED lines=22> */
[----:B------:R0:W-:Y:S01]  /*2dfe0*/  STL.64 [R1+0x26a8], R10 ;  /* 0x0026a80a01007387 */ /* 0x0001e20000100a00 */
[----:B------:R-:W-:-:S02]  /*2dff0*/  IMAD.MOV.U32 R37, RZ, RZ, R56 ;  /* 0x000000ffff257224 */ /* 0x000fc400078e0038 */
[----:B------:R-:W-:Y:S01]  /*2e000*/  IMAD.MOV.U32 R36, RZ, RZ, R55 ;  /* 0x000000ffff247224 */ /* 0x000fe200078e0037 */
[----:B------:R-:W2:Y:S01]  /*2e010*/  LDL.LU R56, [R1+0x288] ;  /* 0x0002880001387983 */ /* 0x000ea20000300800 */
[----:B------:R-:W-:-:S03]  /*2e020*/  IMAD.MOV.U32 R71, RZ, RZ, R54 ;  /* 0x000000ffff477224 */ /* 0x000fc600078e0036 */
[----:B------:R-:W2:Y:S01]  /*2e030*/  LDL.LU R55, [R1+0x1748] ;  /* 0x0017480001377983 */ /* 0x000ea20000300800 */
[----:B------:R-:W-:-:S03]  /*2e040*/  IMAD.MOV.U32 R70, RZ, RZ, R74 ;  /* 0x000000ffff467224 */ /* 0x000fc600078e004a */
[----:B------:R-:W2:Y:S01]  /*2e050*/  LDL.LU R54, [R1+0x290] ;  /* 0x0002900001367983 */ /* 0x000ea20000300800 */
[----:B------:R-:W-:-:S03]  /*2e060*/  IMAD.MOV.U32 R43, RZ, RZ, R75 ;  /* 0x000000ffff2b7224 */ /* 0x000fc600078e004b */
[----:B------:R-:W2:Y:S04]  /*2e070*/  LDL.LU R74, [R1+0x174c] ;  /* 0x00174c00014a7983 */ /* 0x000ea80000300800 */
[----:B------:R-:W1:Y:S01]  /*2e080*/  LDL.LU R75, [R1+0x298] ;  /* 0x00029800014b7983 */ /* 0x000e620000300800 */
[----:B------:R-:W-:-:S03]  /*2e090*/  IMAD.MOV.U32 R42, RZ, RZ, R5 ;  /* 0x000000ffff2a7224 */ /* 0x000fc600078e0005 */
[----:B------:R-:W2:Y:S01]  /*2e0a0*/  LDL.LU R5, [R1+0x1750] ;  /* 0x0017500001057983 */ /* 0x000ea20000300800 */
        /* <DEDUP_REMOVED lines=15> */
[----:B------:R-:W0:Y:S04]  /*2e1a0*/  LDL.LU R0, [R1+0x2a8] ;  /* 0x0002a80001007983 */ /* 0x000e280000300800 */
        /* <DEDUP_REMOVED lines=29> */
[----:B-1----:R-:W-:-:S03]  /*2e380*/  IMAD.MOV.U32 R77, RZ, RZ, R75 ;  /* 0x000000ffff4d7224 */ /* 0x002fc600078e004b */
[----:B------:R-:W2:Y:S04]  /*2e390*/  LDL.LU R74, [R1+0x176c] ;  /* 0x00176c00014a7983 */ /* 0x000ea80000300800 */
[----:B------:R-:W2:Y:S01]  /*2e3a0*/  LDL.LU R75, [R1+0x2d8] ;  /* 0x0002d800014b7983 */ /* 0x000ea20000300800 */
        /* <DEDUP_REMOVED lines=15> */
[----:B0-----:R-:W-:Y:S01]  /*2e4a0*/  MOV R63, R0 ;  /* 0x00000000003f7202 */ /* 0x001fe20000000f00 */
        /* <DEDUP_REMOVED lines=24> */
[----:B------:R-:W2:Y:S01]  /*2e630*/  LDL.LU R78, [R1+0x308] ;  /* 0x00030800014e7983 */ /* 0x000ea20000300800 */
[----:B------:R-:W-:-:S03]  /*2e640*/  IMAD.MOV.U32 R13, RZ, RZ, R54 ;  /* 0x000000ffff0d7224 */ /* 0x000fc600078e0036 */
[----:B------:R-:W2:Y:S04]  /*2e650*/  LDL.LU R55, [R1+0x1788] ;  /* 0x0017880001377983 */ /* 0x000ea80000300800 */
[----:B------:R-:W2:Y:S01]  /*2e660*/  LDL.LU R54, [R1+0x310] ;  /* 0x0003100001367983 */ /* 0x000ea20000300800 */
[----:B------:R-:W-:Y:S02]  /*2e670*/  IMAD.MOV.U32 R12, RZ, RZ, R74 ;  /* 0x000000ffff0c7224 */ /* 0x000fe400078e004a */
[----:B------:R-:W-:Y:S01]  /*2e680*/  IMAD.MOV.U32 R15, RZ, RZ, R75 ;  /* 0x000000ffff0f7224 */ /* 0x000fe200078e004b */
[----:B------:R-:W2:Y:S04]  /*2e690*/  LDL.LU R74, [R1+0x18e0] ;  /* 0x0018e000014a7983 */ /* 0x000ea80000300800 */
[----:B------:R-:W2:Y:S01]  /*2e6a0*/  LDL.LU R75, [R1+0x318] ;  /* 0x00031800014b7983 */ /* 0x000ea20000300800 */
[----:B------:R-:W-:-:S03]  /*2e6b0*/  IMAD.MOV.U32 R14, RZ, RZ, R5 ;  /* 0x000000ffff0e7224 */ /* 0x000fc600078e0005 */
[----:B------:R-:W2:Y:S01]  /*2e6c0*/  LDL.LU R5, [R1+0x18e4] ;  /* 0x0018e40001057983 */ /* 0x000ea20000300800 */
        /* <DEDUP_REMOVED lines=74> */
[----:B------:R-:W1:Y:S01]  /*2eb70*/  LDL.LU R3, [R1+0x378] ;  /* 0x0003780001037983 */ /* 0x000e620000300800 */
        /* <DEDUP_REMOVED lines=20> */
[----:B------:R-:W0:Y:S01]  /*2ecc0*/  LDL.LU R54, [R1+0x390] ;  /* 0x0003900001367983 */ /* 0x000e220000300800 */
        /* <DEDUP_REMOVED lines=25> */
[----:B-1----:R-:W-:-:S03]  /*2ee60*/  IMAD.MOV.U32 R61, RZ, RZ, R3 ;  /* 0x000000ffff3d7224 */ /* 0x002fc600078e0003 */
        /* <DEDUP_REMOVED lines=18> */
[----:B------:R-:W2:Y:S01]  /*2ef90*/  LDL.LU R78, [R1+0x3c8] ;  /* 0x0003c800014e7983 */ /* 0x000ea20000300800 */
[----:B0-----:R-:W-:-:S03]  /*2efa0*/  IMAD.MOV.U32 R63, RZ, RZ, R54 ;  /* 0x000000ffff3f7224 */ /* 0x001fc600078e0036 */
        /* <DEDUP_REMOVED lines=20> */
[----:B------:R-:W-:Y:S01]  /*2f0f0*/  IMAD.MOV.U32 R8, RZ, RZ, R2 ;  /* 0x000000ffff087224 */ /* 0x000fe200078e0002 */
[----:B------:R-:W-:-:S02]  /*2f100*/  MOV R9, R0 ;  /* 0x0000000000097202 */ /* 0x000fc40000000f00 */
        /* <DEDUP_REMOVED lines=110> */
[----:B------:R-:W0:Y:S04]  /*2f7f0*/  LDL.LU R91, [R1+0x480] ;  /* 0x00048000015b7983 */ /* 0x000e280000300800 */
        /* <DEDUP_REMOVED lines=45> */
[----:B0-----:R-:W-:-:S03]  /*2fad0*/  IMAD.MOV.U32 R77, RZ, RZ, R91 ;  /* 0x000000ffff4d7224 */ /* 0x001fc600078e005b */
        /* <DEDUP_REMOVED lines=100> */
[----:B------:R-:W1:Y:S04]  /*30120*/  LDL.LU R91, [R1+0x540] ;  /* 0x00054000015b7983 */ /* 0x000e680000300800 */
        /* <DEDUP_REMOVED lines=40> */
[----:B------:R-:W0:Y:S01]  /*303b0*/  LDL.LU R93, [R1+0x570] ;  /* 0x00057000015d7983 */ /* 0x000e220000300800 */
[----:B------:R-:W-:-:S03]  /*303c0*/  IMAD.MOV.U32 R37, RZ, RZ, R3 ;  /* 0x000000ffff257224 */ /* 0x000fc600078e0003 */
[----:B------:R-:W2:Y:S01]  /*303d0*/  LDL.LU R90, [R1+0x1a10] ;  /* 0x001a1000015a7983 */ /* 0x000ea20000300800 */
[----:B------:R-:W-:-:S03]  /*303e0*/  IMAD.MOV.U32 R36, RZ, RZ, R92 ;  /* 0x000000ffff247224 */ /* 0x000fc600078e005c */
[----:B------:R-:W2:Y:S01]  /*303f0*/  LDL.LU R3, [R1+0x578] ;  /* 0x0005780001037983 */ /* 0x000ea20000300800 */
[----:B-1----:R-:W-:-:S03]  /*30400*/  IMAD.MOV.U32 R43, RZ, RZ, R91 ;  /* 0x000000ffff2b7224 */ /* 0x002fc600078e005b */
        /* <DEDUP_REMOVED lines=40> */
[----:B0-----:R-:W-:Y:S02]  /*30690*/  IMAD.MOV.U32 R61, RZ, RZ, R93 ;  /* 0x000000ffff3d7224 */ /* 0x001fe400078e005d */
        /* <DEDUP_REMOVED lines=81> */
[----:B------:R-:W1:Y:S04]  /*30bb0*/  LDL.LU R87, [R1+0x620] ;  /* 0x0006200001577983 */ /* 0x000e680000300800 */
[----:B------:R-:W3:Y:S04]  /*30bc0*/  LDL.LU R85, [R1+0x1a68] ;  /* 0x001a680001557983 */ /* 0x000ee80000300800 */
        /* <DEDUP_REMOVED lines=44> */
[----:B-1----:R-:W-:Y:S02]  /*30e90*/  IMAD.MOV.U32 R31, RZ, RZ, R87 ;  /* 0x000000ffff1f7224 */ /* 0x002fe400078e0057 */
[----:B---3--:R-:W-:Y:S01]  /*30ea0*/  IMAD.MOV.U32 R30, RZ, RZ, R85 ;  /* 0x000000ffff1e7224 */ /* 0x008fe200078e0055 */
[----:B------:R-:W3:Y:S04]  /*30eb0*/  LDL.LU R87, [R1+0x660] ;  /* 0x0006600001577983 */ /* 0x000ee80000300800 */
        /* <DEDUP_REMOVED lines=9> */
[----:B----4-:R-:W-:Y:S01]  /*30f50*/  IMAD.MOV.U32 R62, RZ, RZ, R2 ;  /* 0x000000ffff3e7224 */ /* 0x010fe200078e0002 */
[----:B------:R-:W-:-:S02]  /*30f60*/  MOV R63, R0 ;  /* 0x00000000003f7202 */ /* 0x000fc40000000f00 */
        /* <DEDUP_REMOVED lines=35> */
[----:B------:R-:W-:Y:S01]  /*311a0*/  IMAD.MOV.U32 R58, RZ, RZ, R85 ;  /* 0x000000ffff3a7224 */ /* 0x000fe200078e0055 */
        /* <DEDUP_REMOVED lines=10> */
[----:B0-----:R-:W-:-:S02]  /*31250*/  IMAD.MOV.U32 R19, RZ, RZ, R0 ;  /* 0x000000ffff137224 */ /* 0x001fc400078e0000 */
[----:B----4-:R-:W-:Y:S01]  /*31260*/  IMAD.MOV.U32 R18, RZ, RZ, R2 ;  /* 0x000000ffff127224 */ /* 0x010fe200078e0002 */
        /* <DEDUP_REMOVED lines=72> */
[----:B------:R-:W1:Y:S01]  /*316f0*/  LDL.LU R78, [R1+0x708] ;  /* 0x00070800014e7983 */ /* 0x000e620000300800 */
        /* <DEDUP_REMOVED lines=21> */
[----:B----4-:R-:W-:-:S02]  /*31850*/  IMAD.MOV.U32 R33, RZ, RZ, R0 ;  /* 0x000000ffff217224 */ /* 0x010fc400078e0000 */
        /* <DEDUP_REMOVED lines=23> */
[----:B-1----:R-:W-:-:S02]  /*319d0*/  IMAD.MOV.U32 R39, RZ, RZ, R78 ;  /* 0x000000ffff277224 */ /* 0x002fc400078e004e */
        /* <DEDUP_REMOVED lines=505> */
[----:B----4-:R-:W-:Y:S01]  /*33970*/  MOV R65, R0 ;  /* 0x0000000000417202 */ /* 0x010fe20000000f00 */
        /* <DEDUP_REMOVED lines=47> */
[----:B----4-:R-:W-:-:S03]  /*33c70*/  IMAD.MOV.U32 R33, RZ, RZ, R0 ;  /* 0x000000ffff217224 */ /* 0x010fc600078e0000 */
[----:B------:R-:W4:Y:S01]  /*33c80*/  LDL.LU R0, [R1+0xa28] ;  /* 0x000a280001007983 */ /* 0x000f220000300800 */
[----:B------:R-:W-:-:S03]  /*33c90*/  IMAD.MOV.U32 R32, RZ, RZ, R2 ;  /* 0x000000ffff207224 */ /* 0x000fc600078e0002 */
        /* <DEDUP_REMOVED lines=16> */
[----:B------:R-:W-:Y:S04]  /*33da0*/  STL.64 [R1+0x2ee8], R12 ;  /* 0x002ee80c01007387 */ /* 0x000fe80000100a00 */
[----:B------:R-:W-:Y:S04]  /*33db0*/  STL.64 [R1+0x9f8], R40 ;  /* 0x0009f82801007387 */ /* 0x000fe80000100a00 */
[----:B------:R-:W-:Y:S04]  /*33dc0*/  STL.64 [R1+0x2ef8], R40 ;  /* 0x002ef82801007387 */ /* 0x000fe80000100a00 */
[----:B------:R-:W-:Y:S04]  /*33dd0*/  STL.64 [R1+0xa00], R56 ;  /* 0x000a003801007387 */ /* 0x000fe80000100a00 */
[----:B------:R-:W-:Y:S01]  /*33de0*/  STL.64 [R1+0x2f00], R56 ;  /* 0x002f003801007387 */ /* 0x000fe20000100a00 */
        /* <DEDUP_REMOVED lines=10> */
[----:B------:R-:W-:Y:S02]  /*33e90*/  IMAD.MOV.U32 R52, RZ, RZ, R5 ;  /* 0x000000ffff347224 */ /* 0x000fe400078e0005 */
[----:B---3--:R-:W-:Y:S01]  /*33ea0*/  IMAD.MOV.U32 R69, RZ, RZ, R87 ;  /* 0x000000ffff457224 */ /* 0x008fe200078e0057 */
[----:B------:R-:W3:Y:S01]  /*33eb0*/  LDL.LU R5, [R1+0x1c84] ;  /* 0x001c840001057983 */ /* 0x000ee20000300800 */
[----:B------:R-:W-:-:S03]  /*33ec0*/  IMAD.MOV.U32 R68, RZ, RZ, R85 ;  /* 0x000000ffff447224 */ /* 0x000fc600078e0055 */
[----:B------:R-:W3:Y:S04]  /*33ed0*/  LDL.LU R87, [R1+0xa60] ;  /* 0x000a600001577983 */ /* 0x000ee80000300800 */
[----:B------:R-:W3:Y:S04]  /*33ee0*/  LDL.LU R85, [R1+0x1c88] ;  /* 0x001c880001557983 */ /* 0x000ee80000300800 */
[----:B------:R-:W-:Y:S04]  /*33ef0*/  STL.64 [R1+0xa08], R38 ;  /* 0x000a082601007387 */ /* 0x000fe80000100a00 */
[----:B------:R-:W-:Y:S04]  /*33f00*/  STL.64 [R1+0x2f08], R38 ;  /* 0x002f082601007387 */ /* 0x000fe80000100a00 */
[----:B------:R-:W-:Y:S04]  /*33f10*/  STL.64 [R1+0xa10], R50 ;  /* 0x000a103201007387 */ /* 0x000fe80000100a00 */
[----:B------:R-:W-:Y:S04]  /*33f20*/  STL.64 [R1+0x2f10], R50 ;  /* 0x002f103201007387 */ /* 0x000fe80000100a00 */
[----:B------:R-:W-:Y:S04]  /*33f30*/  STL.64 [R1+0xa18], R52 ;  /* 0x000a183401007387 */ /* 0x000fe80000100a00 */
[----:B------:R-:W-:Y:S04]  /*33f40*/  STL.64 [R1+0x2f18], R52 ;  /* 0x002f183401007387 */ /* 0x000fe80000100a00 */
        /* <DEDUP_REMOVED lines=37> */
[----:B---3--:R-:W-:Y:S02]  /*341a0*/  IMAD.MOV.U32 R16, RZ, RZ, R5 ;  /* 0x000000ffff107224 */ /* 0x008fe400078e0005 */
[----:B------:R-:W-:Y:S01]  /*341b0*/  IMAD.MOV.U32 R49, RZ, RZ, R87 ;  /* 0x000000ffff317224 */ /* 0x000fe200078e0057 */
[----:B------:R-:W3:Y:S01]  /*341c0*/  LDL.LU R5, [R1+0x1ca4] ;  /* 0x001ca40001057983 */ /* 0x000ee20000300800 */
[----:B------:R-:W-:-:S03]  /*341d0*/  IMAD.MOV.U32 R48, RZ, RZ, R85 ;  /* 0x000000ffff307224 */ /* 0x000fc600078e0055 */
[----:B------:R-:W3:Y:S04]  /*341e0*/  LDL.LU R87, [R1+0xaa0] ;  /* 0x000aa00001577983 */ /* 0x000ee80000300800 */
[----:B------:R-:W3:Y:S04]  /*341f0*/  LDL.LU R85, [R1+0x1ca8] ;  /* 0x001ca80001557983 */ /* 0x000ee80000300800 */
        /* <DEDUP_REMOVED lines=10> */
[----:B----4-:R-:W-:-:S02]  /*342a0*/  IMAD.MOV.U32 R59, RZ, RZ, R0 ;  /* 0x000000ffff3b7224 */ /* 0x010fc400078e0000 */
        /* <DEDUP_REMOVED lines=34> */
[----:B---3--:R-:W-:Y:S01]  /*344d0*/  IMAD.MOV.U32 R24, RZ, RZ, R5 ;  /* 0x000000ffff187224 */ /* 0x008fe200078e0005 */
[----:B------:R-:W-:Y:S02]  /*344e0*/  MOV R65, R87 ;  /* 0x0000005700417202 */ /* 0x000fe40000000f00 */
[----:B------:R-:W3:Y:S01]  /*344f0*/  LDL.LU R5, [R1+0x1cc4] ;  /* 0x001cc40001057983 */ /* 0x000ee20000300800 */
[----:B------:R-:W-:-:S03]  /*34500*/  IMAD.MOV.U32 R64, RZ, RZ, R85 ;  /* 0x000000ffff407224 */ /* 0x000fc600078e0055 */
[----:B------:R-:W3:Y:S04]  /*34510*/  LDL.LU R87, [R1+0xae0] ;  /* 0x000ae00001577983 */ /* 0x000ee80000300800 */
[----:B------:R-:W3:Y:S04]  /*34520*/  LDL.LU R85, [R1+0x1cc8] ;  /* 0x001cc80001557983 */ /* 0x000ee80000300800 */
        /* <DEDUP_REMOVED lines=33> */
[----:B------:R0:W-:Y:S04]  /*34740*/  STL.64 [R1+0x3000], R70 ;  /* 0x0030004601007387 */ /* 0x0001e80000100a00 */
        /* <DEDUP_REMOVED lines=8> */
[----:B---3--:R-:W-:-:S03]  /*347d0*/  IMAD.MOV.U32 R80, RZ, RZ, R5 ;  /* 0x000000ffff507224 */ /* 0x008fc600078e0005 */
[----:B------:R-:W3:Y:S01]  /*347e0*/  LDL.LU R5, [R1+0x1ce4] ;  /* 0x001ce40001057983 */ /* 0x000ee20000300800 */
[----:B------:R-:W-:Y:S02]  /*347f0*/  IMAD.MOV.U32 R33, RZ, RZ, R87 ;  /* 0x000000ffff217224 */ /* 0x000fe400078e0057 */
[----:B------:R-:W-:Y:S01]  /*34800*/  IMAD.MOV.U32 R32, RZ, RZ, R85 ;  /* 0x000000ffff207224 */ /* 0x000fe200078e0055 */
[----:B------:R-:W3:Y:S04]  /*34810*/  LDL.LU R87, [R1+0xb20] ;  /* 0x000b200001577983 */ /* 0x000ee80000300800 */
[----:B------:R-:W3:Y:S01]  /*34820*/  LDL.LU R85, [R1+0x1ce8] ;  /* 0x001ce80001557983 */ /* 0x000ee20000300800 */
[----:B------:R-:W-:Y:S02]  /*34830*/  IMAD.MOV.U32 R66, RZ, RZ, R55 ;  /* 0x000000ffff427224 */ /* 0x000fe400078e0037 */
[----:B------:R-:W-:-:S03]  /*34840*/  IMAD.MOV.U32 R73, RZ, RZ, R54 ;  /* 0x000000ffff497224 */ /* 0x000fc600078e0036 */
        /* <DEDUP_REMOVED lines=26> */
[----:B------:R-:W-:Y:S04]  /*349f0*/  STL.64 [R1+0x3030], R60 ;  /* 0x0030303c01007387 */ /* 0x000fe80000100a00 */
[----:B------:R-:W-:Y:S04]  /*34a00*/  STL.64 [R1+0xaf0], R26 ;  /* 0x000af01a01007387 */ /* 0x000fe80000100a00 */
[----:B------:R0:W-:Y:S04]  /*34a10*/  STL.64 [R1+0x3038], R26 ;  /* 0x0030381a01007387 */ /* 0x0001e80000100a00 */
[----:B------:R-:W-:Y:S04]  /*34a20*/  STL.64 [R1+0xaf8], R54 ;  /* 0x000af83601007387 */ /* 0x000fe80000100a00 */
[----:B------:R-:W-:Y:S04]  /*34a30*/  STL.64 [R1+0x3040], R54 ;  /* 0x0030403601007387 */ /* 0x000fe80000100a00 */
[----:B------:R-:W-:Y:S04]  /*34a40*/  STL.64 [R1+0xb00], R22 ;  /* 0x000b001601007387 */ /* 0x000fe80000100a00 */
[----:B------:R-:W-:Y:S04]  /*34a50*/  STL [R1+0x3058], R22 ;  /* 0x0030581601007387 */ /* 0x000fe80000100800 */
[----:B------:R-:W-:Y:S01]  /*34a60*/  STL [R1+0x3048], R23 ;  /* 0x0030481701007387 */ /* 0x000fe20000100800 */
[----:B------:R-:W-:-:S02]  /*34a70*/  IMAD.MOV.U32 R9, RZ, RZ, R8 ;  /* 0x000000ffff097224 */ /* 0x000fc400078e0008 */
[----:B------:R-:W-:Y:S01]  /*34a80*/  IMAD.MOV.U32 R8, RZ, RZ, R79 ;  /* 0x000000ffff087224 */ /* 0x000fe200078e004f */
[----:B-1----:R-:W2:Y:S01]  /*34a90*/  LDL.LU R68, [R1+0xb48] ;  /* 0x000b480001447983 */ /* 0x002ea20000300800 */
        /* <DEDUP_REMOVED lines=10> */
[----:B------:R-:W-:-:S03]  /*34b40*/  MOV R40, R85 ;  /* 0x0000005500287202 */ /* 0x000fc60000000f00 */
[----:B------:R-:W3:Y:S04]  /*34b50*/  LDL.LU R87, [R1+0xb60] ;  /* 0x000b600001577983 */ /* 0x000ee80000300800 */
[----:B------:R-:W3:Y:S04]  /*34b60*/  LDL.LU R85, [R1+0x1d08] ;  /* 0x001d080001557983 */ /* 0x000ee80000300800 */
[----:B------:R-:W-:Y:S04]  /*34b70*/  STL.64 [R1+0xb08], R8 ;  /* 0x000b080801007387 */ /* 0x000fe80000100a00 */
[----:B------:R-:W-:Y:S04]  /*34b80*/  STL.64 [R1+0x3050], R8 ;  /* 0x0030500801007387 */ /* 0x000fe80000100a00 */
[----:B------:R-:W-:Y:S04]  /*34b90*/  STL.64 [R1+0xb10], R78 ;  /* 0x000b104e01007387 */ /* 0x000fe80000100a00 */
[----:B------:R-:W-:Y:S04]  /*34ba0*/  STL.64 [R1+0x3060], R78 ;  /* 0x0030604e01007387 */ /* 0x000fe80000100a00 */
[----:B------:R-:W-:Y:S04]  /*34bb0*/  STL.64 [R1+0xb18], R12 ;  /* 0x000b180c01007387 */ /* 0x000fe80000100a00 */
[----:B------:R-:W-:Y:S04]  /*34bc0*/  STL [R1+0x3078], R12 ;  /* 0x0030780c01007387 */ /* 0x000fe80000100800 */
[----:B------:R-:W-:Y:S04]  /*34bd0*/  STL [R1+0x3068], R13 ;  /* 0x0030680d01007387 */ /* 0x000fe80000100800 */
        /* <DEDUP_REMOVED lines=12> */
[----:B------:R-:W0:Y:S01]  /*34ca0*/  LDL.LU R3, [R1+0xb78] ;  /* 0x000b780001037983 */ /* 0x000e220000300800 */
        /* <DEDUP_REMOVED lines=13> */
[----:B------:R-:W-:Y:S04]  /*34d80*/  STL.64 [R1+0x30a0], R52 ;  /* 0x0030a03401007387 */ /* 0x000fe80000100a00 */
[----:B------:R-:W2:Y:S04]  /*34d90*/  LDL.LU R42, [R1+0xb88] ;  /* 0x000b8800012a7983 */ /* 0x000ea80000300800 */
[----:B------:R-:W2:Y:S04]  /*34da0*/  LDL.LU R63, [R1+0x1d1c] ;  /* 0x001d1c00013f7983 */ /* 0x000ea80000300800 */
[----:B------:R-:W2:Y:S01]  /*34db0*/  LDL.LU R62, [R1+0xb90] ;  /* 0x000b9000013e7983 */ /* 0x000ea20000300800 */
[----:B------:R-:W-:-:S03]  /*34dc0*/  IMAD.MOV.U32 R30, RZ, RZ, R74 ;  /* 0x000000ffff1e7224 */ /* 0x000fc600078e004a */
[----:B------:R-:W2:Y:S01]  /*34dd0*/  LDL.LU R74, [R1+0x1d20] ;  /* 0x001d2000014a7983 */ /* 0x000ea20000300800 */
[----:B------:R-:W-:-:S03]  /*34de0*/  IMAD.MOV.U32 R11, RZ, RZ, R75 ;  /* 0x000000ffff0b7224 */ /* 0x000fc600078e004b */
[----:B------:R-:W2:Y:S01]  /*34df0*/  LDL.LU R75, [R1+0xb98] ;  /* 0x000b9800014b7983 */ /* 0x000ea20000300800 */
[----:B---3--:R-:W-:Y:S01]  /*34e00*/  IMAD.MOV.U32 R10, RZ, RZ, R5 ;  /* 0x000000ffff0a7224 */ /* 0x008fe200078e0005 */
[-C--:B------:R-:W-:Y:S02]  /*34e10*/  LOP3.LUT R69, R69, R68.reuse, RZ, 0x3c, !PT ;  /* 0x0000004445457212 */ /* 0x080fe400078e3cff */
[----:B------:R-:W3:Y:S01]  /*34e20*/  LDL.LU R5, [R1+0x1d24] ;  /* 0x001d240001057983 */ /* 0x000ee20000300800 */
[----:B------:R-:W-:Y:S02]  /*34e30*/  IMAD.MOV.U32 R37, RZ, RZ, R87 ;  /* 0x000000ffff257224 */ /* 0x000fe400078e0057 */
[----:B------:R-:W-:Y:S01]  /*34e40*/  IMAD.MOV.U32 R36, RZ, RZ, R85 ;  /* 0x000000ffff247224 */ /* 0x000fe200078e0055 */
[----:B------:R-:W3:Y:S04]  /*34e50*/  LDL.LU R87, [R1+0xba0] ;  /* 0x000ba00001577983 */ /* 0x000ee80000300800 */
[----:B------:R-:W3:Y:S01]  /*34e60*/  LDL.LU R85, [R1+0x1d28] ;  /* 0x001d280001557983 */ /* 0x000ee20000300800 */
[----:B------:R-:W-:-:S04]  /*34e70*/  LOP3.LUT R68, R69, R68, RZ, 0x3c, !PT ;  /* 0x0000004445447212 */ /* 0x000fc800078e3cff */
[----:B------:R-:W-:-:S05]  /*34e80*/  LOP3.LUT R69, R69, R68, RZ, 0x3c, !PT ;  /* 0x0000004445457212 */ /* 0x000fca00078e3cff */
[----:B------:R-:W-:Y:S04]  /*34e90*/  STL.64 [R1+0xb48], R68 ;  /* 0x000b484401007387 */ /* 0x000fe80000100a00 */
[----:B------:R-:W-:Y:S04]  /*34ea0*/  STL [R1+0x30b8], R68 ;  /* 0x0030b84401007387 */ /* 0x000fe80000100800 */
[----:B------:R-:W-:Y:S04]  /*34eb0*/  STL [R1+0x30a8], R69 ;  /* 0x0030a84501007387 */ /* 0x000fe80000100800 */
[----:B------:R-:W-:Y:S04]  /*34ec0*/  STL.64 [R1+0xb50], R30 ;  /* 0x000b501e01007387 */ /* 0x000fe80000100a00 */
[----:B------:R-:W-:Y:S04]  /*34ed0*/  STL.64 [R1+0x30b0], R30 ;  /* 0x0030b01e01007387 */ /* 0x000fe80000100a00 */
[----:B------:R-:W-:Y:S04]  /*34ee0*/  STL.64 [R1+0xb58], R10 ;  /* 0x000b580a01007387 */ /* 0x000fe80000100a00 */
[----:B------:R-:W-:Y:S04]  /*34ef0*/  STL.64 [R1+0x30c0], R10 ;  /* 0x0030c00a01007387 */ /* 0x000fe80000100a00 */
[----:B------:R-:W-:Y:S04]  /*34f00*/  STL.64 [R1+0xb60], R36 ;  /* 0x000b602401007387 */ /* 0x000fe80000100a00 */
[----:B------:R0:W-:Y:S04]  /*34f10*/  STL [R1+0x30d8], R36 ;  /* 0x0030d82401007387 */ /* 0x0001e80000100800 */
[----:B------:R-:W-:Y:S01]  /*34f20*/  STL [R1+0x30c8], R37 ;  /* 0x0030c82501007387 */ /* 0x000fe20000100800 */
[----:B----4-:R-:W-:-:S02]  /*34f30*/  IMAD.MOV.U32 R45, RZ, RZ, R0 ;  /* 0x000000ffff2d7224 */ /* 0x010fc400078e0000 */
[----:B------:R-:W-:Y:S01]  /*34f40*/  IMAD.MOV.U32 R44, RZ, RZ, R2 ;  /* 0x000000ffff2c7224 */ /* 0x000fe200078e0002 */
        /* <DEDUP_REMOVED lines=37> */
[----:B------:R-:W3:Y:S01]  /*351a0*/  LDL.LU R85, [R1+0x1d48] ;  /* 0x001d480001557983 */ /* 0x000ee20000300800 */
[----:B------:R-:W-:-:S05]  /*351b0*/  IMAD.MOV.U32 R15, RZ, RZ, R42 ;  /* 0x000000ffff0f7224 */ /* 0x000fca00078e002a */
[----:B------:R-:W-:Y:S04]  /*351c0*/  STL.64 [R1+0xb88], R14 ;  /* 0x000b880e01007387 */ /* 0x000fe80000100a00 */
[----:B------:R-:W-:Y:S04]  /*351d0*/  STL.64 [R1+0x3100], R14 ;  /* 0x0031000e01007387 */ /* 0x000fe80000100a00 */
[----:B------:R-:W-:Y:S04]  /*351e0*/  STL.64 [R1+0xb90], R6 ;  /* 0x000b900601007387 */ /* 0x000fe80000100a00 */
[----:B------:R-:W-:Y:S04]  /*351f0*/  STL [R1+0x3118], R6 ;  /* 0x0031180601007387 */ /* 0x000fe80000100800 */
[----:B------:R-:W-:Y:S04]  /*35200*/  STL [R1+0x3108], R7 ;  /* 0x0031080701007387 */ /* 0x000fe80000100800 */
[----:B------:R-:W-:Y:S04]  /*35210*/  STL.64 [R1+0xb98], R24 ;  /* 0x000b981801007387 */ /* 0x000fe80000100a00 */
[----:B------:R-:W-:Y:S04]  /*35220*/  STL.64 [R1+0x3110], R24 ;  /* 0x0031101801007387 */ /* 0x000fe80000100a00 */
[----:B------:R-:W-:Y:S04]  /*35230*/  STL.64 [R1+0xba0], R64 ;  /* 0x000ba04001007387 */ /* 0x000fe80000100a00 */
[----:B------:R0:W-:Y:S04]  /*35240*/  STL.64 [R1+0x3120], R64 ;  /* 0x0031204001007387 */ /* 0x0001e80000100a00 */
[----:B------:R-:W3:Y:S04]  /*35250*/  LDL.LU R43, [R1+0xbe8] ;  /* 0x000be800012b7983 */ /* 0x000ee80000300800 */
[----:B------:R-:W3:Y:S01]  /*35260*/  LDL.LU R42, [R1+0x1d4c] ;  /* 0x001d4c00012a7983 */ /* 0x000ee20000300800 */
[----:B----4-:R-:W-:-:S03]  /*35270*/  IMAD.MOV.U32 R47, RZ, RZ, R0 ;  /* 0x000000ffff2f7224 */ /* 0x010fc600078e0000 */
[----:B------:R-:W4:Y:S01]  /*35280*/  LDL.LU R0, [R1+0xbf0] ;  /* 0x000bf00001007983 */ /* 0x000f220000300800 */
[----:B------:R-:W-:-:S03]  /*35290*/  MOV R46, R2 ;  /* 0x00000002002e7202 */ /* 0x000fc60000000f00 */
[----:B------:R-:W4:Y:S01]  /*352a0*/  LDL.LU R2, [R1+0x1d50] ;  /* 0x001d500001027983 */ /* 0x000f220000300800 */
[----:B--2---:R-:W-:Y:S02]  /*352b0*/  IMAD.MOV.U32 R35, RZ, RZ, R93 ;  /* 0x000000ffff237224 */ /* 0x004fe400078e005d */
[----:B------:R-:W-:Y:S02]  /*352c0*/  IMAD.MOV.U32 R34, RZ, RZ, R90 ;  /* 0x000000ffff227224 */ /* 0x000fe400078e005a */
[----:B------:R-:W-:Y:S01]  /*352d0*/  IMAD.MOV.U32 R93, RZ, RZ, R3 ;  /* 0x000000ffff5d7224 */ /* 0x000fe200078e0003 */
[----:B------:R-:W2:Y:S04]  /*352e0*/  LDL.LU R90, [R1+0xbf8] ;  /* 0x000bf800015a7983 */ /* 0x000ea80000300800 */
[----:B------:R-:W2:Y:S01]  /*352f0*/  LDL.LU R3, [R1+0x1d54] ;  /* 0x001d540001037983 */ /* 0x000ea20000300800 */
[----:B------:R-:W-:-:S02]  /*35300*/  IMAD.MOV.U32 R71, RZ, RZ, R91 ;  /* 0x000000ffff477224 */ /* 0x000fc400078e005b */
[----:B------:R-:W-:Y:S01]  /*35310*/  IMAD.MOV.U32 R70, RZ, RZ, R89 ;  /* 0x000000ffff467224 */ /* 0x000fe200078e0059 */
        /* <DEDUP_REMOVED lines=10> */
[----:B------:R-:W-:Y:S04]  /*353c0*/  STL.64 [R1+0x3140], R70 ;  /* 0x0031404601007387 */ /* 0x000fe80000100a00 */
[----:B------:R-:W2:Y:S04]  /*353d0*/  LDL.LU R66, [R1+0xc08] ;  /* 0x000c080001427983 */ /* 0x000ea80000300800 */
[----:B------:R-:W2:Y:S01]  /*353e0*/  LDL.LU R77, [R1+0x1d5c] ;  /* 0x001d5c00014d7983 */ /* 0x000ea20000300800 */
[----:B------:R-:W-:-:S02]  /*353f0*/  IMAD.MOV.U32 R72, RZ, RZ, R63 ;  /* 0x000000ffff487224 */ /* 0x000fc400078e003f */
        /* <DEDUP_REMOVED lines=21> */
[----:B------:R-:W3:Y:S01]  /*35550*/  LDL.LU R26, [R1+0xc28] ;  /* 0x000c2800011a7983 */ /* 0x000ee20000300800 */
[----:B----4-:R-:W-:-:S03]  /*35560*/  IMAD.MOV.U32 R29, RZ, RZ, R0 ;  /* 0x000000ffff1d7224 */ /* 0x010fc600078e0000 */
[----:B------:R-:W4:Y:S01]  /*35570*/  LDL.LU R27, [R1+0x1d6c] ;  /* 0x001d6c00011b7983 */ /* 0x000f220000300800 */
[----:B------:R-:W-:Y:S02]  /*35580*/  IMAD.MOV.U32 R21, RZ, RZ, R43 ;  /* 0x000000ffff157224 */ /* 0x000fe400078e002b */
[----:B------:R-:W-:Y:S01]  /*35590*/  IMAD.MOV.U32 R28, RZ, RZ, R2 ;  /* 0x000000ffff1c7224 */ /* 0x000fe200078e0002 */
[----:B------:R-:W4:Y:S01]  /*355a0*/  LDL.LU R0, [R1+0xc30] ;  /* 0x000c300001007983 */ /* 0x000f220000300800 */
[----:B------:R-:W-:-:S03]  /*355b0*/  IMAD.MOV.U32 R20, RZ, RZ, R42 ;  /* 0x000000ffff147224 */ /* 0x000fc600078e002a */
[----:B------:R-:W4:Y:S01]  /*355c0*/  LDL.LU R2, [R1+0x1d70] ;  /* 0x001d700001027983 */ /* 0x000f220000300800 */
[----:B--2---:R-:W-:Y:S02]  /*355d0*/  IMAD.MOV.U32 R43, RZ, RZ, R90 ;  /* 0x000000ffff2b7224 */ /* 0x004fe400078e005a */
[----:B------:R-:W-:Y:S01]  /*355e0*/  IMAD.MOV.U32 R42, RZ, RZ, R3 ;  /* 0x000000ffff2a7224 */ /* 0x000fe200078e0003 */
[----:B------:R-:W2:Y:S04]  /*355f0*/  LDL.LU R90, [R1+0xc38] ;  /* 0x000c3800015a7983 */ /* 0x000ea80000300800 */
[----:B------:R-:W2:Y:S01]  /*35600*/  LDL.LU R3, [R1+0x1d74] ;  /* 0x001d740001037983 */ /* 0x000ea20000300800 */
[----:B------:R-:W-:Y:S02]  /*35610*/  IMAD.MOV.U32 R49, RZ, RZ, R91 ;  /* 0x000000ffff317224 */ /* 0x000fe400078e005b */
[----:B------:R-:W-:Y:S01]  /*35620*/  IMAD.MOV.U32 R48, RZ, RZ, R89 ;  /* 0x000000ffff307224 */ /* 0x000fe200078e0059 */
[----:B------:R-:W2:Y:S04]  /*35630*/  LDL.LU R91, [R1+0xc40] ;  /* 0x000c4000015b7983 */ /* 0x000ea80000300800 */
[----:B------:R-:W2:Y:S04]  /*35640*/  LDL.LU R89, [R1+0x1d78] ;  /* 0x001d780001597983 */ /* 0x000ea80000300800 */
        /* <DEDUP_REMOVED lines=8> */
[----:B------:R-:W-:Y:S04]  /*356d0*/  STL.64 [R1+0x3188], R48 ;  /* 0x0031883001007387 */ /* 0x000fe80000100a00 */
[----:B-1----:R-:W2:Y:S04]  /*356e0*/  LDL.LU R40, [R1+0xc48] ;  /* 0x000c480001287983 */ /* 0x002ea80000300800 */
[----:B------:R-:W2:Y:S01]  /*356f0*/  LDL.LU R41, [R1+0x1d7c] ;  /* 0x001d7c0001297983 */ /* 0x000ea20000300800 */
[----:B------:R-:W-:-:S02]  /*35700*/  IMAD.MOV.U32 R67, RZ, RZ, R66 ;  /* 0x000000ffff437224 */ /* 0x000fc400078e0042 */
[----:B------:R-:W-:Y:S01]  /*35710*/  IMAD.MOV.U32 R66, RZ, RZ, R77 ;  /* 0x000000ffff427224 */ /* 0x000fe200078e004d */
[----:B------:R-:W2:Y:S04]  /*35720*/  LDL.LU R57, [R1+0xc50] ;  /* 0x000c500001397983 */ /* 0x000ea80000300800 */
[----:B------:R-:W2:Y:S01]  /*35730*/  LDL.LU R13, [R1+0x1d80] ;  /* 0x001d8000010d7983 */ /* 0x000ea20000300800 */
[----:B------:R-:W-:-:S03]  /*35740*/  LOP3.LUT R75, R75, R74, RZ, 0x3c, !PT ;  /* 0x0000004a4b4b7212 */ /* 0x000fc600078e3cff */
[----:B------:R-:W2:Y:S01]  /*35750*/  LDL.LU R12, [R1+0xc58] ;  /* 0x000c5800010c7983 */ /* 0x000ea20000300800 */
[----:B---3--:R-:W-:Y:S02]  /*35760*/  IMAD.MOV.U32 R77, RZ, RZ, R76 ;  /* 0x000000ffff4d7224 */ /* 0x008fe400078e004c */
[----:B------:R-:W-:Y:S02]  /*35770*/  IMAD.MOV.U32 R76, RZ, RZ, R5 ;  /* 0x000000ffff4c7224 */ /* 0x000fe400078e0005 */
[----:B------:R-:W-:Y:S01]  /*35780*/  IMAD.MOV.U32 R61, RZ, RZ, R87 ;  /* 0x000000ffff3d7224 */ /* 0x000fe200078e0057 */
[----:B------:R-:W3:Y:S01]  /*35790*/  LDL.LU R5, [R1+0x1d84] ;  /* 0x001d840001057983 */ /* 0x000ee20000300800 */
[----:B------:R-:W-:-:S03]  /*357a0*/  IMAD.MOV.U32 R60, RZ, RZ, R85 ;  /* 0x000000ffff3c7224 */ /* 0x000fc600078e0055 */
[----:B------:R-:W3:Y:S04]  /*357b0*/  LDL.LU R87, [R1+0xc60] ;  /* 0x000c600001577983 */ /* 0x000ee80000300800 */
[----:B------:R-:W3:Y:S01]  /*357c0*/  LDL.LU R85, [R1+0x1d88] ;  /* 0x001d880001557983 */ /* 0x000ee20000300800 */
[----:B------:R-:W-:-:S03]  /*357d0*/  LOP3.LUT R74, R75, R74, RZ, 0x3c, !PT ;  /* 0x0000004a4b4a7212 */ /* 0x000fc600078e3cff */
[----:B------:R-:W-:Y:S01]  /*357e0*/  STL.64 [R1+0xc08], R66 ;  /* 0x000c084201007387 */ /* 0x000fe20000100a00 */
[----:B------:R-:W-:-:S03]  /*357f0*/  LOP3.LUT R75, R75, R74, RZ, 0x3c, !PT ;  /* 0x0000004a4b4b7212 */ /* 0x000fc600078e3cff */
        /* <DEDUP_REMOVED lines=8> */
[----:B------:R-:W3:Y:S04]  /*35880*/  LDL.LU R23, [R1+0xc68] ;  /* 0x000c680001177983 */ /* 0x000ee80000300800 */
[----:B------:R-:W3:Y:S01]  /*35890*/  LDL.LU R22, [R1+0x1d8c] ;  /* 0x001d8c0001167983 */ /* 0x000ee20000300800 */
[----:B----4-:R-:W-:-:S02]  /*358a0*/  IMAD.MOV.U32 R55, RZ, RZ, R0 ;  /* 0x000000ffff377224 */ /* 0x010fc400078e0000 */
[----:B------:R-:W-:Y:S01]  /*358b0*/  IMAD.MOV.U32 R54, RZ, RZ, R2 ;  /* 0x000000ffff367224 */ /* 0x000fe200078e0002 */
[----:B------:R-:W4:Y:S04]  /*358c0*/  LDL.LU R0, [R1+0xc70] ;  /* 0x000c700001007983 */ /* 0x000f280000300800 */
[----:B------:R-:W4:Y:S01]  /*358d0*/  LDL.LU R2, [R1+0x1d90] ;  /* 0x001d900001027983 */ /* 0x000f220000300800 */
[----:B--2---:R-:W-:Y:S01]  /*358e0*/  IMAD.MOV.U32 R9, RZ, RZ, R90 ;  /* 0x000000ffff097224 */ /* 0x004fe200078e005a */
[----:B------:R-:W-:Y:S02]  /*358f0*/  MOV R8, R3 ;  /* 0x0000000300087202 */ /* 0x000fe40000000f00 */
[----:B------:R-:W0:Y:S04]  /*35900*/  LDL.LU R90, [R1+0xc78] ;  /* 0x000c7800015a7983 */ /* 0x000e280000300800 */
[----:B------:R-:W2:Y:S01]  /*35910*/  LDL.LU R3, [R1+0x1d94] ;  /* 0x001d940001037983 */ /* 0x000ea20000300800 */
[----:B------:R-:W-:-:S02]  /*35920*/  IMAD.MOV.U32 R79, RZ, RZ, R91 ;  /* 0x000000ffff4f7224 */ /* 0x000fc400078e005b */
[----:B------:R-:W-:Y:S01]  /*35930*/  IMAD.MOV.U32 R78, RZ, RZ, R89 ;  /* 0x000000ffff4e7224 */ /* 0x000fe200078e0059 */
[----:B------:R-:W2:Y:S04]  /*35940*/  LDL.LU R91, [R1+0xc80] ;  /* 0x000c8000015b7983 */ /* 0x000ea80000300800 */
[----:B------:R-:W2:Y:S01]  /*35950*/  LDL.LU R89, [R1+0x1d98] ;  /* 0x001d980001597983 */ /* 0x000ea20000300800 */
[----:B------:R-:W-:-:S04]  /*35960*/  LOP3.LUT R27, R27, R26, RZ, 0x3c, !PT ;  /* 0x0000001a1b1b7212 */ /* 0x000fc800078e3cff */
[----:B------:R-:W-:-:S04]  /*35970*/  LOP3.LUT R26, R27, R26, RZ, 0x3c, !PT ;  /* 0x0000001a1b1a7212 */ /* 0x000fc800078e3cff */
[----:B------:R-:W-:-:S05]  /*35980*/  LOP3.LUT R27, R27, R26, RZ, 0x3c, !PT ;  /* 0x0000001a1b1b7212 */ /* 0x000fca00078e3cff */
        /* <DEDUP_REMOVED lines=8> */
[----:B------:R-:W-:-:S03]  /*35a10*/  LOP3.LUT R41, R41, R40, RZ, 0x3c, !PT ;  /* 0x0000002829297212 */ /* 0x000fc600078e3cff */
[----:B------:R-:W2:Y:S04]  /*35a20*/  LDL.LU R36, [R1+0xc88] ;  /* 0x000c880001247983 */ /* 0x000ea80000300800 */
[----:B------:R-:W2:Y:S04]  /*35a30*/  LDL.LU R69, [R1+0x1d9c] ;  /* 0x001d9c0001457983 */ /* 0x000ea80000300800 */
[----:B------:R-:W2:Y:S01]  /*35a40*/  LDL.LU R68, [R1+0xc90] ;  /* 0x000c900001447983 */ /* 0x000ea20000300800 */
[----:B------:R-:W-:-:S03]  /*35a50*/  LOP3.LUT R40, R41, R40, RZ, 0x3c, !PT ;  /* 0x0000002829287212 */ /* 0x000fc600078e3cff */
[----:B------:R-:W2:Y:S01]  /*35a60*/  LDL.LU R39, [R1+0x1da0] ;  /* 0x001da00001277983 */ /* 0x000ea20000300800 */
[----:B---3--:R-:W-:-:S03]  /*35a70*/  IMAD.MOV.U32 R50, RZ, RZ, R5 ;  /* 0x000000ffff327224 */ /* 0x008fc600078e0005 */
[----:B------:R-:W3:Y:S01]  /*35a80*/  LDL.LU R38, [R1+0xc98] ;  /* 0x000c980001267983 */ /* 0x000ee20000300800 */
[----:B------:R-:W-:-:S03]  /*35a90*/  IMAD.MOV.U32 R53, RZ, RZ, R87 ;  /* 0x000000ffff357224 */ /* 0x000fc600078e0057 */
[----:B------:R-:W3:Y:S01]  /*35aa0*/  LDL.LU R5, [R1+0x1da4] ;  /* 0x001da40001057983 */ /* 0x000ee20000300800 */
[----:B------:R-:W-:-:S03]  /*35ab0*/  IMAD.MOV.U32 R52, RZ, RZ, R85 ;  /* 0x000000ffff347224 */ /* 0x000fc600078e0055 */
[----:B------:R-:W3:Y:S01]  /*35ac0*/  LDL.LU R87, [R1+0xca0] ;  /* 0x000ca00001577983 */ /* 0x000ee20000300800 */
[----:B------:R-:W-:-:S03]  /*35ad0*/  LOP3.LUT R41, R41, R40, RZ, 0x3c, !PT ;  /* 0x0000002829297212 */ /* 0x000fc600078e3cff */
[----:B------:R-:W3:Y:S01]  /*35ae0*/  LDL.LU R85, [R1+0x1da8] ;  /* 0x001da80001557983 */ /* 0x000ee20000300800 */
[----:B------:R-:W-:Y:S02]  /*35af0*/  IMAD.MOV.U32 R56, RZ, RZ, R13 ;  /* 0x000000ffff387224 */ /* 0x000fe400078e000d */
[----:B------:R-:W-:Y:S01]  /*35b00*/  IMAD.MOV.U32 R51, RZ, RZ, R12 ;  /* 0x000000ffff337224 */ /* 0x000fe200078e000c */
        /* <DEDUP_REMOVED lines=8> */
[----:B------:R-:W-:Y:S04]  /*35b90*/  STL [R1+0x3210], R52 ;  /* 0x0032103401007387 */ /* 0x000fe80000100800 */
[----:B------:R-:W-:Y:S04]  /*35ba0*/  STL [R1+0x3200], R53 ;  /* 0x0032003501007387 */ /* 0x000fe80000100800 */
[----:B------:R-:W3:Y:S01]  /*35bb0*/  LDL.LU R13, [R1+0xca8] ;  /* 0x000ca800010d7983 */ /* 0x000ee20000300800 */
[----:B------:R-:W-:-:S03]  /*35bc0*/  IMAD.MOV.U32 R31, RZ, RZ, R23 ;  /* 0x000000ffff1f7224 */ /* 0x000fc600078e0017 */
[----:B------:R-:W3:Y:S01]  /*35bd0*/  LDL.LU R12, [R1+0x1dac] ;  /* 0x001dac00010c7983 */ /* 0x000ee20000300800 */
[----:B------:R-:W-:-:S03]  /*35be0*/  IMAD.MOV.U32 R30, RZ, RZ, R22 ;  /* 0x000000ffff1e7224 */ /* 0x000fc600078e0016 */
[----:B------:R-:W3:Y:S04]  /*35bf0*/  LDL.LU R23, [R1+0xcb0] ;  /* 0x000cb00001177983 */ /* 0x000ee80000300800 */
[----:B------:R-:W3:Y:S01]  /*35c00*/  LDL.LU R22, [R1+0x1db0] ;  /* 0x001db00001167983 */ /* 0x000ee20000300800 */
[----:B----4-:R-:W-:Y:S02]  /*35c10*/  IMAD.MOV.U32 R11, RZ, RZ, R0 ;  /* 0x000000ffff0b7224 */ /* 0x010fe400078e0000 */
[----:B------:R-:W-:Y:S01]  /*35c20*/  IMAD.MOV.U32 R10, RZ, RZ, R2 ;  /* 0x000000ffff0a7224 */ /* 0x000fe200078e0002 */
[----:B------:R-:W4:Y:S04]  /*35c30*/  LDL.LU R0, [R1+0xcb8] ;  /* 0x000cb80001007983 */ /* 0x000f280000300800 */
[----:B------:R-:W4:Y:S01]  /*35c40*/  LDL.LU R2, [R1+0x1db4] ;  /* 0x001db40001027983 */ /* 0x000f220000300800 */
[----:B0-----:R-:W-:-:S02]  /*35c50*/  IMAD.MOV.U32 R45, RZ, RZ, R90 ;  /* 0x000000ffff2d7224 */ /* 0x001fc400078e005a */
[----:B--2---:R-:W-:Y:S01]  /*35c60*/  IMAD.MOV.U32 R44, RZ, RZ, R3 ;  /* 0x000000ffff2c7224 */ /* 0x004fe200078e0003 */
[----:B------:R-:W2:Y:S04]  /*35c70*/  LDL.LU R90, [R1+0xcc0] ;  /* 0x000cc000015a7983 */ /* 0x000ea80000300800 */
[----:B------:R-:W4:Y:S01]  /*35c80*/  LDL.LU R3, [R1+0x1db8] ;  /* 0x001db80001037983 */ /* 0x000f220000300800 */
[----:B------:R-:W-:Y:S02]  /*35c90*/  IMAD.MOV.U32 R17, RZ, RZ, R91 ;  /* 0x000000ffff117224 */ /* 0x000fe400078e005b */
[----:B------:R-:W-:Y:S01]  /*35ca0*/  IMAD.MOV.U32 R16, RZ, RZ, R89 ;  /* 0x000000ffff107224 */ /* 0x000fe200078e0059 */
[----:B------:R-:W4:Y:S04]  /*35cb0*/  LDL.LU R91, [R1+0xcc8] ;  /* 0x000cc800015b7983 */ /* 0x000f280000300800 */
[----:B------:R-:W4:Y:S04]  /*35cc0*/  LDL.LU R89, [R1+0x1dbc] ;  /* 0x001dbc0001597983 */ /* 0x000f280000300800 */
        /* <DEDUP_REMOVED lines=8> */
[----:B------:R-:W-:Y:S01]  /*35d50*/  STL.64 [R1+0x3228], R16 ;  /* 0x0032281001007387 */ /* 0x000fe20000100a00 */
[----:B------:R-:W-:-:S02]  /*35d60*/  IMAD.MOV.U32 R19, RZ, RZ, R36 ;  /* 0x000000ffff137224 */ /* 0x000fc400078e0024 */
[----:B------:R-:W-:Y:S02]  /*35d70*/  IMAD.MOV.U32 R18, RZ, RZ, R69 ;  /* 0x000000ffff127224 */ /* 0x000fe400078e0045 */
[----:B---3--:R-:W-:Y:S02]  /*35d80*/  IMAD.MOV.U32 R65, RZ, RZ, R87 ;  /* 0x000000ffff417224 */ /* 0x008fe400078e0057 */
[----:B------:R-:W-:Y:S01]  /*35d90*/  IMAD.MOV.U32 R64, RZ, RZ, R85 ;  /* 0x000000ffff407224 */ /* 0x000fe200078e0055 */
[----:B------:R-:W3:Y:S04]  /*35da0*/  LDL.LU R87, [R1+0xcd0] ;  /* 0x000cd00001577983 */ /* 0x000ee80000300800 */
[----:B------:R-:W3:Y:S04]  /*35db0*/  LDL.LU R85, [R1+0x1dc0] ;  /* 0x001dc00001557983 */ /* 0x000ee80000300800 */
[----:B------:R-:W3:Y:S01]  /*35dc0*/  LDL.LU R36, [R1+0xcd8] ;  /* 0x000cd80001247983 */ /* 0x000ee20000300800 */
[----:B------:R-:W-:-:S03]  /*35dd0*/  IMAD.MOV.U32 R15, RZ, RZ, R68 ;  /* 0x000000ffff0f7224 */ /* 0x000fc600078e0044 */
[----:B------:R-:W3:Y:S01]  /*35de0*/  LDL.LU R69, [R1+0x1dc4] ;  /* 0x001dc40001457983 */ /* 0x000ee20000300800 */
[----:B------:R-:W-:-:S03]  /*35df0*/  IMAD.MOV.U32 R14, RZ, RZ, R39 ;  /* 0x000000ffff0e7224 */ /* 0x000fc600078e0027 */
[----:B------:R-:W3:Y:S01]  /*35e00*/  LDL.LU R68, [R1+0xce0] ;  /* 0x000ce00001447983 */ /* 0x000ee20000300800 */
[----:B------:R-:W-:-:S03]  /*35e10*/  IMAD.MOV.U32 R25, RZ, RZ, R38 ;  /* 0x000000ffff197224 */ /* 0x000fc600078e0026 */
[----:B------:R-:W3:Y:S01]  /*35e20*/  LDL.LU R39, [R1+0x1dc8] ;  /* 0x001dc80001277983 */ /* 0x000ee20000300800 */
[----:B------:R-:W-:-:S03]  /*35e30*/  IMAD.MOV.U32 R24, RZ, RZ, R5 ;  /* 0x000000ffff187224 */ /* 0x000fc600078e0005 */
[----:B------:R-:W3:Y:S04]  /*35e40*/  LDL.LU R38, [R1+0xce8] ;  /* 0x000ce80001267983 */ /* 0x000ee80000300800 */
[----:B------:R-:W3:Y:S04]  /*35e50*/  LDL.LU R5, [R1+0x1dcc] ;  /* 0x001dcc0001057983 */ /* 0x000ee80000300800 */
[----:B------:R-:W-:Y:S04]  /*35e60*/  STL.64 [R1+0xc88], R18 ;  /* 0x000c881201007387 */ /* 0x000fe80000100a00 */
[----:B------:R-:W-:Y:S04]  /*35e70*/  STL.64 [R1+0x3238], R18 ;  /* 0x0032381201007387 */ /* 0x000fe80000100a00 */
[----:B------:R-:W-:Y:S04]  /*35e80*/  STL.64 [R1+0xc90], R14 ;  /* 0x000c900e01007387 */ /* 0x000fe80000100a00 */
[----:B------:R-:W-:Y:S04]  /*35e90*/  STL [R1+0x32a0], R14 ;  /* 0x0032a00e01007387 */ /* 0x000fe80000100800 */
[----:B------:R-:W-:Y:S01]  /*35ea0*/  STL [R1+0x3240], R15 ;  /* 0x0032400f01007387 */ /* 0x000fe20000100800 */
[----:B------:R-:W-:-:S02]  /*35eb0*/  IMAD.MOV.U32 R6, RZ, RZ, R22 ;  /* 0x000000ffff067224 */ /* 0x000fc400078e0016 */
[----:B------:R-:W-:Y:S01]  /*35ec0*/  IMAD.MOV.U32 R7, RZ, RZ, R23 ;  /* 0x000000ffff077224 */ /* 0x000fe200078e0017 */
[----:B------:R-:W-:Y:S01]  /*35ed0*/  STL.64 [R1+0xc98], R24 ;  /* 0x000c981801007387 */ /* 0x000fe20000100a00 */
[----:B------:R-:W-:Y:S02]  /*35ee0*/  IMAD.MOV.U32 R34, RZ, RZ, R12 ;  /* 0x000000ffff227224 */ /* 0x000fe400078e000c */
[----:B------:R-:W-:Y:S01]  /*35ef0*/  IMAD.MOV.U32 R35, RZ, RZ, R13 ;  /* 0x000000ffff237224 */ /* 0x000fe200078e000d */
[----:B------:R-:W-:Y:S04]  /*35f00*/  STL.64 [R1+0x3248], R24 ;  /* 0x0032481801007387 */ /* 0x000fe80000100a00 */
[----:B------:R-:W-:Y:S04]  /*35f10*/  STL.64 [R1+0xca0], R64 ;  /* 0x000ca04001007387 */ /* 0x000fe80000100a00 */
[----:B------:R-:W-:Y:S04]  /*35f20*/  STL.64 [R1+0x3250], R64 ;  /* 0x0032504001007387 */ /* 0x000fe80000100a00 */
[----:B------:R3:W-:Y:S04]  /*35f30*/  STL.64 [R1+0xcb0], R6 ;  /* 0x000cb00601007387 */ /* 0x0007e80000100a00 */
[----:B------:R-:W-:Y:S04]  /*35f40*/  STL.64 [R1+0xca8], R34 ;  /* 0x000ca82201007387 */ /* 0x000fe80000100a00 */
[----:B------:R-:W-:Y:S01]  /*35f50*/  STL.64 [R1+0x3258], R34 ;  /* 0x0032582201007387 */ /* 0x000fe20000100a00 */
[----:B--2---:R-:W-:Y:S01]  /*35f60*/  IMAD.MOV.U32 R23, RZ, RZ, R90 ;  /* 0x000000ffff177224 */ /* 0x004fe200078e005a */
[----:B----4-:R-:W-:-:S02]  /*35f70*/  MOV R22, R3 ;  /* 0x0000000300167202 */ /* 0x010fc40000000f00 */
[----:B------:R-:W2:Y:S04]  /*35f80*/  LDL.LU R90, [R1+0xcf0] ;  /* 0x000cf000015a7983 */ /* 0x000ea80000300800 */
[----:B------:R-:W4:Y:S01]  /*35f90*/  LDL.LU R3, [R1+0x1dd0] ;  /* 0x001dd00001037983 */ /* 0x000f220000300800 */
[----:B------:R-:W-:Y:S02]  /*35fa0*/  IMAD.MOV.U32 R13, RZ, RZ, R91 ;  /* 0x000000ffff0d7224 */ /* 0x000fe400078e005b */
[----:B------:R-:W-:Y:S01]  /*35fb0*/  IMAD.MOV.U32 R12, RZ, RZ, R89 ;  /* 0x000000ffff0c7224 */ /* 0x000fe200078e0059 */
[----:B------:R-:W4:Y:S04]  /*35fc0*/  LDL.LU R91, [R1+0xcf8] ;  /* 0x000cf800015b7983 */ /* 0x000f280000300800 */
[----:B------:R-:W4:Y:S01]  /*35fd0*/  LDL.LU R89, [R1+0x1dd4] ;  /* 0x001dd40001597983 */ /* 0x000f220000300800 */
[----:B------:R-:W-:-:S02]  /*35fe0*/  IMAD.MOV.U32 R92, RZ, RZ, R2 ;  /* 0x000000ffff5c7224 */ /* 0x000fc400078e0002 */
[----:B------:R-:W-:Y:S02]  /*35ff0*/  IMAD.MOV.U32 R93, RZ, RZ, R0 ;  /* 0x000000ffff5d7224 */ /* 0x000fe400078e0000 */
[----:B------:R-:W4:Y:S04]  /*36000*/  LDL.LU R0, [R1+0xd00] ;  /* 0x000d000001007983 */ /* 0x000f280000300800 */
[----:B------:R-:W4:Y:S04]  /*36010*/  LDL.LU R2, [R1+0x1dd8] ;  /* 0x001dd80001027983 */ /* 0x000f280000300800 */
[----:B------:R-:W-:Y:S04]  /*36020*/  STL.64 [R1+0xcb8], R92 ;  /* 0x000cb85c01007387 */ /* 0x000fe80000100a00 */
[----:B------:R0:W-:Y:S04]  /*36030*/  STL.64 [R1+0x3260], R92 ;  /* 0x0032605c01007387 */ /* 0x0001e80000100a00 */
[----:B------:R-:W-:Y:S04]  /*36040*/  STL.64 [R1+0xcc0], R22 ;  /* 0x000cc01601007387 */ /* 0x000fe80000100a00 */
[----:B------:R-:W-:Y:S01]  /*36050*/  STL.64 [R1+0x3268], R22 ;  /* 0x0032681601007387 */ /* 0x000fe20000100a00 */
[----:B---3--:R-:W-:-:S02]  /*36060*/  IMAD.MOV.U32 R7, RZ, RZ, R87 ;  /* 0x000000ffff077224 */ /* 0x008fc400078e0057 */
[----:B------:R-:W-:Y:S01]  /*36070*/  IMAD.MOV.U32 R6, RZ, RZ, R85 ;  /* 0x000000ffff067224 */ /* 0x000fe200078e0055 */
[----:B------:R-:W3:Y:S04]  /*36080*/  LDL.LU R87, [R1+0xd08] ;  /* 0x000d080001577983 */ /* 0x000ee80000300800 */
[----:B------:R-:W3:Y:S04]  /*36090*/  LDL.LU R85, [R1+0x1ddc] ;  /* 0x001ddc0001557983 */ /* 0x000ee80000300800 */
[----:B------:R-:W-:Y:S04]  /*360a0*/  STL.64 [R1+0xcc8], R12 ;  /* 0x000cc80c01007387 */ /* 0x000fe80000100a00 */
[----:B------:R-:W-:Y:S04]  /*360b0*/  STL.64 [R1+0x3270], R12 ;  /* 0x0032700c01007387 */ /* 0x000fe80000100a00 */
[----:B------:R-:W-:Y:S04]  /*360c0*/  STL.64 [R1+0xcd0], R6 ;  /* 0x000cd00601007387 */ /* 0x000fe80000100a00 */
[----:B------:R1:W-:Y:S04]  /*360d0*/  STL.64 [R1+0x3278], R6 ;  /* 0x0032780601007387 */ /* 0x0003e80000100a00 */
[----:B------:R-:W3:Y:S04]  /*360e0*/  LDL.LU R80, [R1+0xd10] ;  /* 0x000d100001507983 */ /* 0x000ee80000300800 */
[----:B------:R-:W3:Y:S04]  /*360f0*/  LDL.LU R81, [R1+0x1de0] ;  /* 0x001de00001517983 */ /* 0x000ee80000300800 */
[----:B------:R-:W3:Y:S04]  /*36100*/  LDL.LU R32, [R1+0xd18] ;  /* 0x000d180001207983 */ /* 0x000ee80000300800 */
[----:B------:R-:W3:Y:S01]  /*36110*/  LDL.LU R33, [R1+0x1de4] ;  /* 0x001de40001217983 */ /* 0x000ee20000300800 */
[----:B------:R-:W-:-:S02]  /*36120*/  IMAD.MOV.U32 R37, RZ, RZ, R36 ;  /* 0x000000ffff257224 */ /* 0x000fc400078e0024 */
[----:B------:R-:W-:Y:S02]  /*36130*/  IMAD.MOV.U32 R36, RZ, RZ, R69 ;  /* 0x000000ffff247224 */ /* 0x000fe400078e0045 */
[----:B------:R-:W-:Y:S01]  /*36140*/  IMAD.MOV.U32 R58, RZ, RZ, R39 ;  /* 0x000000ffff3a7224 */ /* 0x000fe200078e0027 */
[----:B------:R-:W3:Y:S01]  /*36150*/  LDL.LU R63, [R1+0xd20] ;  /* 0x000d2000013f7983 */ /* 0x000ee20000300800 */
[----:B------:R-:W-:Y:S02]  /*36160*/  IMAD.MOV.U32 R59, RZ, RZ, R68 ;  /* 0x000000ffff3b7224 */ /* 0x000fe400078e0044 */
[----:B------:R-:W-:Y:S01]  /*36170*/  IMAD.MOV.U32 R69, RZ, RZ, R38 ;  /* 0x000000ffff457224 */ /* 0x000fe200078e0026 */
        /* <DEDUP_REMOVED lines=9> */
[----:B------:R-:W-:Y:S01]  /*36210*/  STL.64 [R1+0x3290], R68 ;  /* 0x0032904401007387 */ /* 0x000fe20000100a00 */
[----:B--2---:R-:W-:-:S02]  /*36220*/  IMAD.MOV.U32 R71, RZ, RZ, R90 ;  /* 0x000000ffff477224 */ /* 0x004fc400078e005a */
[----:B----4-:R-:W-:Y:S02]  /*36230*/  IMAD.MOV.U32 R70, RZ, RZ, R3 ;  /* 0x000000ffff467224 */ /* 0x010fe400078e0003 */
[----:B------:R-:W2:Y:S01]  /*36240*/  LDL.LU R3, [R1+0xd30] ;  /* 0x000d300001037983 */ /* 0x000ea20000300800 */
[----:B------:R-:W-:-:S03]  /*36250*/  IMAD.MOV.U32 R90, RZ, RZ, R89 ;  /* 0x000000ffff5a7224 */ /* 0x000fc600078e0059 */
[----:B------:R-:W4:Y:S01]  /*36260*/  LDL.LU R89, [R1+0x1df0] ;  /* 0x001df00001597983 */ /* 0x000f220000300800 */
[----:B------:R-:W-:Y:S02]  /*36270*/  IMAD.MOV.U32 R47, RZ, RZ, R0 ;  /* 0x000000ffff2f7224 */ /* 0x000fe400078e0000 */
[----:B------:R-:W-:Y:S01]  /*36280*/  IMAD.MOV.U32 R46, RZ, RZ, R2 ;  /* 0x000000ffff2e7224 */ /* 0x000fe200078e0002 */
[----:B------:R-:W4:Y:S04]  /*36290*/  LDL.LU R0, [R1+0xd38] ;  /* 0x000d380001007983 */ /* 0x000f280000300800 */
[----:B------:R-:W4:Y:S04]  /*362a0*/  LDL.LU R2, [R1+0x1df4] ;  /* 0x001df40001027983 */ /* 0x000f280000300800 */
[----:B------:R-:W-:Y:S04]  /*362b0*/  STL.64 [R1+0xcf0], R70 ;  /* 0x000cf04601007387 */ /* 0x000fe80000100a00 */
[----:B------:R-:W-:Y:S04]  /*362c0*/  STL.64 [R1+0x3298], R70 ;  /* 0x0032984601007387 */ /* 0x000fe80000100a00 */
[----:B------:R-:W4:Y:S04]  /*362d0*/  LDL.LU R43, [R1+0xd40] ;  /* 0x000d4000012b7983 */ /* 0x000f280000300800 */
[----:B------:R-:W4:Y:S01]  /*362e0*/  LDL.LU R42, [R1+0x1df8] ;  /* 0x001df800012a7983 */ /* 0x000f220000300800 */
[----:B---3--:R-:W-:-:S02]  /*362f0*/  IMAD.MOV.U32 R73, RZ, RZ, R87 ;  /* 0x000000ffff497224 */ /* 0x008fc400078e0057 */
[----:B------:R-:W-:Y:S01]  /*36300*/  IMAD.MOV.U32 R72, RZ, RZ, R85 ;  /* 0x000000ffff487224 */ /* 0x000fe200078e0055 */
[----:B------:R-:W3:Y:S04]  /*36310*/  LDL.LU R87, [R1+0xd48] ;  /* 0x000d480001577983 */ /* 0x000ee80000300800 */
[----:B------:R-:W3:Y:S01]  /*36320*/  LDL.LU R85, [R1+0x1dfc] ;  /* 0x001dfc0001557983 */ /* 0x000ee20000300800 */
[----:B------:R-:W-:-:S03]  /*36330*/  LOP3.LUT R81, R81, R80, RZ, 0x3c, !PT ;  /* 0x0000005051517212 */ /* 0x000fc600078e3cff */
[----:B------:R-:W-:Y:S01]  /*36340*/  STL.64 [R1+0xcf8], R90 ;  /* 0x000cf85a01007387 */ /* 0x000fe20000100a00 */
[----:B------:R-:W-:Y:S02]  /*36350*/  LOP3.LUT R33, R33, R32, RZ, 0x3c, !PT ;  /* 0x0000002021217212 */ /* 0x000fe400078e3cff */
[C---:B------:R-:W-:Y:S01]  /*36360*/  LOP3.LUT R80, R81.reuse, R80, RZ, 0x3c, !PT ;  /* 0x0000005051507212 */ /* 0x040fe200078e3cff */
[----:B------:R-:W-:Y:S04]  /*36370*/  STL.64 [R1+0x32a8], R90 ;  /* 0x0032a85a01007387 */ /* 0x000fe80000100a00 */
[----:B------:R-:W-:Y:S04]  /*36380*/  STL.64 [R1+0xd00], R46 ;  /* 0x000d002e01007387 */ /* 0x000fe80000100a00 */
[----:B------:R-:W-:Y:S01]  /*36390*/  STL.64 [R1+0x32b0], R46 ;  /* 0x0032b02e01007387 */ /* 0x000fe20000100a00 */
[----:B------:R-:W-:-:S02]  /*363a0*/  LOP3.LUT R81, R81, R80, RZ, 0x3c, !PT ;  /* 0x0000005051517212 */ /* 0x000fc400078e3cff */
[----:B------:R-:W-:Y:S01]  /*363b0*/  LOP3.LUT R32, R33, R32, RZ, 0x3c, !PT ;  /* 0x0000002021207212 */ /* 0x000fe200078e3cff */
[----:B------:R-:W-:Y:S04]  /*363c0*/  STL.64 [R1+0xd08], R72 ;  /* 0x000d084801007387 */ /* 0x000fe80000100a00 */
[----:B------:R-:W-:Y:S01]  /*363d0*/  STL.64 [R1+0x32b8], R72 ;  /* 0x0032b84801007387 */ /* 0x000fe20000100a00 */
[----:B------:R-:W-:-:S03]  /*363e0*/  IMAD.MOV.U32 R62, RZ, RZ, R39 ;  /* 0x000000ffff3e7224 */ /* 0x000fc600078e0027 */
[----:B------:R-:W3:Y:S01]  /*363f0*/  LDL.LU R61, [R1+0xd50] ;  /* 0x000d5000013d7983 */ /* 0x000ee20000300800 */
[----:B------:R-:W-:-:S03]  /*36400*/  LOP3.LUT R33, R33, R32, RZ, 0x3c, !PT ;  /* 0x0000002021217212 */ /* 0x000fc600078e3cff */
[----:B------:R-:W3:Y:S04]  /*36410*/  LDL.LU R39, [R1+0x1e00] ;  /* 0x001e000001277983 */ /* 0x000ee80000300800 */
[----:B------:R-:W-:Y:S04]  /*36420*/  STL.64 [R1+0xd10], R80 ;  /* 0x000d105001007387 */ /* 0x000fe80000100a00 */
[----:B------:R-:W-:Y:S01]  /*36430*/  STL.64 [R1+0x32c0], R80 ;  /* 0x0032c05001007387 */ /* 0x000fe20000100a00 */
[----:B------:R-:W-:Y:S02]  /*36440*/  IMAD.MOV.U32 R21, RZ, RZ, R38 ;  /* 0x000000ffff157224 */ /* 0x000fe400078e0026 */
[----:B------:R-:W-:Y:S01]  /*36450*/  IMAD.MOV.U32 R20, RZ, RZ, R5 ;  /* 0x000000ffff147224 */ /* 0x000fe200078e0005 */
[----:B------:R-:W3:Y:S04]  /*36460*/  LDL.LU R38, [R1+0xd58] ;  /* 0x000d580001267983 */ /* 0x000ee80000300800 */
[----:B------:R-:W3:Y:S04]  /*36470*/  LDL.LU R5, [R1+0x1e04] ;  /* 0x001e040001057983 */ /* 0x000ee80000300800 */
[----:B------:R-:W-:Y:S04]  /*36480*/  STL.64 [R1+0xd18], R32 ;  /* 0x000d182001007387 */ /* 0x000fe80000100a00 */
[----:B------:R-:W-:Y:S04]  /*36490*/  STL.64 [R1+0x32c8], R32 ;  /* 0x0032c82001007387 */ /* 0x000fe80000100a00 */
[----:B------:R-:W-:Y:S04]  /*364a0*/  STL.64 [R1+0xd20], R62 ;  /* 0x000d203e01007387 */ /* 0x000fe80000100a00 */
[----:B------:R-:W-:Y:S01]  /*364b0*/  STL.64 [R1+0x32d0], R62 ;  /* 0x0032d03e01007387 */ /* 0x000fe20000100a00 */
[----:B--2---:R-:W-:-:S03]  /*364c0*/  IMAD.MOV.U32 R29, RZ, RZ, R3 ;  /* 0x000000ffff1d7224 */ /* 0x004fc600078e0003 */
[----:B------:R-:W2:Y:S01]  /*364d0*/  LDL.LU R3, [R1+0xd60] ;  /* 0x000d600001037983 */ /* 0x000ea20000300800 */
[----:B----4-:R-:W-:-:S03]  /*364e0*/  IMAD.MOV.U32 R28, RZ, RZ, R89 ;  /* 0x000000ffff1c7224 */ /* 0x010fc600078e0059 */
[----:B------:R-:W4:Y:S04]  /*364f0*/  LDL.LU R89, [R1+0x1e08] ;  /* 0x001e080001597983 */ /* 0x000f280000300800 */
[----:B------:R-:W-:Y:S04]  /*36500*/  STL.64 [R1+0xd28], R20 ;  /* 0x000d281401007387 */ /* 0x000fe80000100a00 */
[----:B------:R-:W-:Y:S01]  /*36510*/  STL.64 [R1+0x32d8], R20 ;  /* 0x0032d81401007387 */ /* 0x000fe20000100a00 */
[----:B------:R-:W-:Y:S02]  /*36520*/  IMAD.MOV.U32 R49, RZ, RZ, R0 ;  /* 0x000000ffff317224 */ /* 0x000fe400078e0000 */
[----:B------:R-:W-:Y:S01]  /*36530*/  IMAD.MOV.U32 R48, RZ, RZ, R2 ;  /* 0x000000ffff307224 */ /* 0x000fe200078e0002 */
[----:B------:R-:W4:Y:S04]  /*36540*/  LDL.LU R0, [R1+0xd68] ;  /* 0x000d680001007983 */ /* 0x000f280000300800 */
[----:B------:R-:W4:Y:S04]  /*36550*/  LDL.LU R2, [R1+0x1e0c] ;  /* 0x001e0c0001027983 */ /* 0x000f280000300800 */
[----:B------:R-:W-:Y:S04]  /*36560*/  STL.64 [R1+0xd30], R28 ;  /* 0x000d301c01007387 */ /* 0x000fe80000100a00 */
[----:B------:R-:W-:Y:S04]  /*36570*/  STL [R1+0x32f0], R28 ;  /* 0x0032f01c01007387 */ /* 0x000fe80000100800 */
[----:B------:R-:W-:Y:S04]  /*36580*/  STL [R1+0x32e0], R29 ;  /* 0x0032e01d01007387 */ /* 0x000fe80000100800 */
[----:B------:R-:W4:Y:S01]  /*36590*/  LDL.LU R77, [R1+0xd70] ;  /* 0x000d7000014d7983 */ /* 0x000f220000300800 */
[----:B------:R-:W-:-:S03]  /*365a0*/  IMAD.MOV.U32 R67, RZ, RZ, R43 ;  /* 0x000000ffff437224 */ /* 0x000fc600078e002b */
[----:B------:R-:W4:Y:S01]  /*365b0*/  LDL.LU R76, [R1+0x1e10] ;  /* 0x001e1000014c7983 */ /* 0x000f220000300800 */
[----:B------:R-:W-:-:S03]  /*365c0*/  IMAD.MOV.U32 R66, RZ, RZ, R42 ;  /* 0x000000ffff427224 */ /* 0x000fc600078e002a */
[----:B------:R-:W4:Y:S04]  /*365d0*/  LDL.LU R43, [R1+0xd78] ;  /* 0x000d7800012b7983 */ /* 0x000f280000300800 */
[----:B------:R-:W4:Y:S01]  /*365e0*/  LDL.LU R42, [R1+0x1e14] ;  /* 0x001e1400012a7983 */ /* 0x000f220000300800 */
[----:B---3--:R-:W-:Y:S02]  /*365f0*/  IMAD.MOV.U32 R75, RZ, RZ, R87 ;  /* 0x000000ffff4b7224 */ /* 0x008fe400078e0057 */
[----:B------:R-:W-:Y:S01]  /*36600*/  IMAD.MOV.U32 R74, RZ, RZ, R85 ;  /* 0x000000ffff4a7224 */ /* 0x000fe200078e0055 */
[----:B------:R-:W3:Y:S04]  /*36610*/  LDL.LU R87, [R1+0xd80] ;  /* 0x000d800001577983 */ /* 0x000ee80000300800 */
[----:B------:R-:W3:Y:S04]  /*36620*/  LDL.LU R85, [R1+0x1e18] ;  /* 0x001e180001557983 */ /* 0x000ee80000300800 */
[----:B------:R-:W-:Y:S04]  /*36630*/  STL.64 [R1+0xd38], R48 ;  /* 0x000d383001007387 */ /* 0x000fe80000100a00 */
[----:B------:R-:W-:Y:S04]  /*36640*/  STL.64 [R1+0x32e8], R48 ;  /* 0x0032e83001007387 */ /* 0x000fe80000100a00 */
[----:B------:R-:W-:Y:S04]  /*36650*/  STL.64 [R1+0xd40], R66 ;  /* 0x000d404201007387 */ /* 0x000fe80000100a00 */
[----:B------:R-:W-:Y:S04]  /*36660*/  STL.64 [R1+0x32f8], R66 ;  /* 0x0032f84201007387 */ /* 0x000fe80000100a00 */
[----:B------:R-:W3:Y:S04]  /*36670*/  LDL.LU R52, [R1+0xd88] ;  /* 0x000d880001347983 */ /* 0x000ee80000300800 */
[----:B------:R-:W3:Y:S04]  /*36680*/  LDL.LU R41, [R1+0x1e1c] ;  /* 0x001e1c0001297983 */ /* 0x000ee80000300800 */
[----:B------:R-:W-:Y:S04]  /*36690*/  STL.64 [R1+0xd48], R74 ;  /* 0x000d484a01007387 */ /* 0x000fe80000100a00 */
[----:B------:R-:W-:Y:S04]  /*366a0*/  STL.64 [R1+0x3300], R74 ;  /* 0x0033004a01007387 */ /* 0x000fe80000100a00 */
[----:B------:R-:W3:Y:S01]  /*366b0*/  LDL.LU R40, [R1+0xd90] ;  /* 0x000d900001287983 */ /* 0x000ee20000300800 */
[----:B------:R-:W-:-:S03]  /*366c0*/  IMAD.MOV.U32 R60, RZ, RZ, R39 ;  /* 0x000000ffff3c7224 */ /* 0x000fc600078e0027 */
[----:B------:R-:W3:Y:S01]  /*366d0*/  LDL.LU R39, [R1+0x1e20] ;  /* 0x001e200001277983 */ /* 0x000ee20000300800 */
[----:B------:R-:W-:Y:S01]  /*366e0*/  IMAD.MOV.U32 R27, RZ, RZ, R38 ;  /* 0x000000ffff1b7224 */ /* 0x000fe200078e0026 */
[----:B------:R-:W-:Y:S02]  /*366f0*/  MOV R26, R5 ;  /* 0x00000005001a7202 */ /* 0x000fe40000000f00 */
[----:B------:R-:W3:Y:S04]  /*36700*/  LDL.LU R38, [R1+0xd98] ;  /* 0x000d980001267983 */ /* 0x000ee80000300800 */
[----:B------:R-:W3:Y:S01]  /*36710*/  LDL.LU R5, [R1+0x1e24] ;  /* 0x001e240001057983 */ /* 0x000ee20000300800 */
        /* <DEDUP_REMOVED lines=15> */
[----:B------:R0:W-:Y:S01]  /*36810*/  STL.64 [R1+0x3320], R8 ;  /* 0x0033200801007387 */ /* 0x0001e20000100a00 */
[----:B------:R-:W-:-:S02]  /*36820*/  IMAD.MOV.U32 R57, RZ, RZ, R43 ;  /* 0x000000ffff397224 */ /* 0x000fc400078e002b */
[----:B------:R-:W-:Y:S01]  /*36830*/  IMAD.MOV.U32 R56, RZ, RZ, R42 ;  /* 0x000000ffff387224 */ /* 0x000fe200078e002a */
        /* <DEDUP_REMOVED lines=9> */
[----:B------:R-:W3:Y:S01]  /*368d0*/  LDL.LU R85, [R1+0x1e38] ;  /* 0x001e380001557983 */ /* 0x000ee20000300800 */
[----:B------:R-:W-:-:S03]  /*368e0*/  IMAD.MOV.U32 R31, RZ, RZ, R52 ;  /* 0x000000ffff1f7224 */ /* 0x000fc600078e0034 */
[----:B------:R-:W-:Y:S01]  /*368f0*/  STL.64 [R1+0xd70], R78 ;  /* 0x000d704e01007387 */ /* 0x000fe20000100a00 */
[----:B------:R-:W-:-:S03]  /*36900*/  IMAD.MOV.U32 R30, RZ, RZ, R41 ;  /* 0x000000ffff1e7224 */ /* 0x000fc600078e0029 */
[----:B------:R-:W-:Y:S04]  /*36910*/  STL.64 [R1+0x3328], R78 ;  /* 0x0033284e01007387 */ /* 0x000fe80000100a00 */
[----:B------:R-:W-:Y:S04]  /*36920*/  STL.64 [R1+0xd78], R56 ;  /* 0x000d783801007387 */ /* 0x000fe80000100a00 */
[----:B------:R-:W-:Y:S04]  /*36930*/  STL.64 [R1+0xd80], R50 ;  /* 0x000d803201007387 */ /* 0x000fe80000100a00 */
[----:B------:R-:W-:Y:S01]  /*36940*/  STL.64 [R1+0xd88], R30 ;  /* 0x000d881e01007387 */ /* 0x000fe20000100a00 */
[----:B------:R-:W-:-:S02]  /*36950*/  IMAD.MOV.U32 R11, RZ, RZ, R40 ;  /* 0x000000ffff0b7224 */ /* 0x000fc400078e0028 */
[----:B------:R-:W-:Y:S02]  /*36960*/  IMAD.MOV.U32 R10, RZ, RZ, R39 ;  /* 0x000000ffff0a7224 */ /* 0x000fe400078e0027 */
[----:B------:R-:W3:Y:S01]  /*36970*/  LDL.LU R39, [R1+0xdc8] ;  /* 0x000dc80001277983 */ /* 0x000ee20000300800 */
[----:B------:R-:W-:-:S03]  /*36980*/  IMAD.MOV.U32 R17, RZ, RZ, R38 ;  /* 0x000000ffff117224 */ /* 0x000fc600078e0026 */
[----:B------:R-:W3:Y:S04]  /*36990*/  LDL.LU R38, [R1+0x1e3c] ;  /* 0x001e3c0001267983 */ /* 0x000ee80000300800 */
[----:B------:R-:W3:Y:S04]  /*369a0*/  LDL.LU R41, [R1+0xdd0] ;  /* 0x000dd00001297983 */ /* 0x000ee80000300800 */
[----:B------:R-:W3:Y:S01]  /*369b0*/  LDL.LU R40, [R1+0x1e40] ;  /* 0x001e400001287983 */ /* 0x000ee20000300800 */
[----:B--2---:R-:W-:-:S03]  /*369c0*/  IMAD.MOV.U32 R19, RZ, RZ, R3 ;  /* 0x000000ffff137224 */ /* 0x004fc600078e0003 */
[----:B------:R-:W2:Y:S01]  /*369d0*/  LDL.LU R3, [R1+0xdd8] ;  /* 0x000dd80001037983 */ /* 0x000ea20000300800 */
[----:B----4-:R-:W-:-:S03]  /*369e0*/  IMAD.MOV.U32 R18, RZ, RZ, R89 ;  /* 0x000000ffff127224 */ /* 0x010fc600078e0059 */
[----:B------:R-:W4:Y:S04]  /*369f0*/  LDL.LU R89, [R1+0x1e44] ;  /* 0x001e440001597983 */ /* 0x000f280000300800 */
[----:B------:R-:W-:Y:S01]  /*36a00*/  STL.64 [R1+0xd90], R10 ;  /* 0x000d900a01007387 */ /* 0x000fe20000100a00 */
[----:B------:R-:W-:-:S03]  /*36a10*/  IMAD.MOV.U32 R16, RZ, RZ, R5 ;  /* 0x000000ffff107224 */ /* 0x000fc600078e0005 */
[----:B------:R-:W4:Y:S04]  /*36a20*/  LDL.LU R14, [R1+0xde0] ;  /* 0x000de000010e7983 */ /* 0x000f280000300800 */
[----:B------:R-:W4:Y:S04]  /*36a30*/  LDL.LU R5, [R1+0x1e48] ;  /* 0x001e480001057983 */ /* 0x000f280000300800 */
[----:B0-----:R-:W4:Y:S04]  /*36a40*/  LDL.LU R92, [R1+0xde8] ;  /* 0x000de800015c7983 */ /* 0x001f280000300800 */
[----:B------:R-:W4:Y:S04]  /*36a50*/  LDL.LU R93, [R1+0x1e4c] ;  /* 0x001e4c00015d7983 */ /* 0x000f280000300800 */
[----:B------:R-:W4:Y:S01]  /*36a60*/  LDL.LU R53, [R1+0xdf0] ;  /* 0x000df00001357983 */ /* 0x000f220000300800 */
[----:B------:R-:W-:-:S02]  /*36a70*/  IMAD.MOV.U32 R24, RZ, RZ, R2 ;  /* 0x000000ffff187224 */ /* 0x000fc400078e0002 */
[----:B------:R-:W-:Y:S01]  /*36a80*/  IMAD.MOV.U32 R25, RZ, RZ, R0 ;  /* 0x000000ffff197224 */ /* 0x000fe200078e0000 */
[----:B------:R-:W4:Y:S04]  /*36a90*/  LDL.LU R52, [R1+0x1e50] ;  /* 0x001e500001347983 */ /* 0x000f280000300800 */
[----:B------:R-:W4:Y:S04]  /*36aa0*/  LDL.LU R0, [R1+0xdf8] ;  /* 0x000df80001007983 */ /* 0x000f280000300800 */
[----:B------:R-:W4:Y:S04]  /*36ab0*/  LDL.LU R2, [R1+0x1e54] ;  /* 0x001e540001027983 */ /* 0x000f280000300800 */
[----:B------:R-:W-:Y:S04]  /*36ac0*/  STL.64 [R1+0xd98], R16 ;  /* 0x000d981001007387 */ /* 0x000fe80000100a00 */
[----:B------:R-:W-:Y:S04]  /*36ad0*/  STL.64 [R1+0xda0], R18 ;  /* 0x000da01201007387 */ /* 0x000fe80000100a00 */
[----:B------:R-:W-:Y:S04]  /*36ae0*/  STL.64 [R1+0xda8], R24 ;  /* 0x000da81801007387 */ /* 0x000fe80000100a00 */
[----:B-1----:R-:W4:Y:S04]  /*36af0*/  LDL.LU R6, [R1+0xe00] ;  /* 0x000e000001067983 */ /* 0x002f280000300800 */
[----:B------:R-:W4:Y:S01]  /*36b00*/  LDL.LU R7, [R1+0x1e58] ;  /* 0x001e580001077983 */ /* 0x000f220000300800 */
[----:B------:R-:W-:-:S02]  /*36b10*/  IMAD.MOV.U32 R65, RZ, RZ, R77 ;  /* 0x000000ffff417224 */ /* 0x000fc400078e004d */
[----:B---3--:R-:W-:Y:S02]  /*36b20*/  IMAD.MOV.U32 R9, RZ, RZ, R87 ;  /* 0x000000ffff097224 */ /* 0x008fe400078e0057 */
[----:B------:R-:W-:-:S05]  /*36b30*/  IMAD.MOV.U32 R8, RZ, RZ, R85 ;  /* 0x000000ffff087224 */ /* 0x000fca00078e0055 */
[----:B------:R0:W-:Y:S04]  /*36b40*/  STL.64 [R1+0xdc0], R8 ;  /* 0x000dc00801007387 */ /* 0x0001e80000100a00 */
[----:B------:R-:W3:Y:S04]  /*36b50*/  LDL.LU R36, [R1+0xe08] ;  /* 0x000e080001247983 */ /* 0x000ee80000300800 */
[----:B------:R-:W3:Y:S01]  /*36b60*/  LDL.LU R37, [R1+0x1e5c] ;  /* 0x001e5c0001257983 */ /* 0x000ee20000300800 */
[----:B------:R-:W-:-:S03]  /*36b70*/  IMAD.MOV.U32 R64, RZ, RZ, R76 ;  /* 0x000000ffff407224 */ /* 0x000fc600078e004c */
[----:B------:R-:W3:Y:S04]  /*36b80*/  LDL.LU R77, [R1+0xe10] ;  /* 0x000e1000014d7983 */ /* 0x000ee80000300800 */
[----:B------:R-:W3:Y:S04]  /*36b90*/  LDL.LU R76, [R1+0x1e60] ;  /* 0x001e6000014c7983 */ /* 0x000ee80000300800 */
[----:B------:R-:W3:Y:S04]  /*36ba0*/  LDL.LU R87, [R1+0xe18] ;  /* 0x000e180001577983 */ /* 0x000ee80000300800 */
[----:B------:R-:W3:Y:S04]  /*36bb0*/  LDL.LU R85, [R1+0x1e64] ;  /* 0x001e640001557983 */ /* 0x000ee80000300800 */
[----:B------:R-:W-:Y:S04]  /*36bc0*/  STL.64 [R1+0xdb0], R42 ;  /* 0x000db02a01007387 */ /* 0x000fe80000100a00 */
[----:B------:R-:W-:Y:S04]  /*36bd0*/  STL.64 [R1+0xdb8], R64 ;  /* 0x000db84001007387 */ /* 0x000fe80000100a00 */
[----:B------:R-:W3:Y:S04]  /*36be0*/  LDL.LU R71, [R1+0xe20] ;  /* 0x000e200001477983 */ /* 0x000ee80000300800 */
[----:B------:R-:W3:Y:S01]  /*36bf0*/  LDL.LU R15, [R1+0x1e68] ;  /* 0x001e6800010f7983 */ /* 0x000ee20000300800 */
[----:B--2---:R-:W-:-:S03]  /*36c00*/  IMAD.MOV.U32 R45, RZ, RZ, R3 ;  /* 0x000000ffff2d7224 */ /* 0x004fc600078e0003 */
[----:B------:R-:W2:Y:S01]  /*36c10*/  LDL.LU R3, [R1+0xe28] ;  /* 0x000e280001037983 */ /* 0x000ea20000300800 */
[----:B----4-:R-:W-:-:S03]  /*36c20*/  IMAD.MOV.U32 R44, RZ, RZ, R89 ;  /* 0x000000ffff2c7224 */ /* 0x010fc600078e0059 */
[----:B------:R-:W4:Y:S04]  /*36c30*/  LDL.LU R89, [R1+0x1e6c] ;  /* 0x001e6c0001597983 */ /* 0x000f280000300800 */
[----:B------:R-:W-:Y:S01]  /*36c40*/  STL.64 [R1+0xdc8], R38 ;  /* 0x000dc82601007387 */ /* 0x000fe20000100a00 */
[-C--:B------:R-:W-:Y:S01]  /*36c50*/  LOP3.LUT R93, R93, R92.reuse, RZ, 0x3c, !PT ;  /* 0x0000005c5d5d7212 */ /* 0x080fe200078e3cff */
[----:B------:R-:W-:Y:S02]  /*36c60*/  IMAD.MOV.U32 R34, RZ, RZ, R5 ;  /* 0x000000ffff227224 */ /* 0x000fe400078e0005 */
[----:B------:R-:W-:Y:S02]  /*36c70*/  IMAD.MOV.U32 R35, RZ, RZ, R14 ;  /* 0x000000ffff237224 */ /* 0x000fe400078e000e */
[----:B------:R-:W2:Y:S01]  /*36c80*/  LDL.LU R14, [R1+0xe30] ;  /* 0x000e3000010e7983 */ /* 0x000ea20000300800 */
[----:B------:R-:W-:-:S03]  /*36c90*/  LOP3.LUT R92, R93, R92, RZ, 0x3c, !PT ;  /* 0x0000005c5d5c7212 */ /* 0x000fc600078e3cff */
[----:B------:R-:W2:Y:S04]  /*36ca0*/  LDL.LU R5, [R1+0x1e70] ;  /* 0x001e700001057983 */ /* 0x000ea80000300800 */
[----:B------:R-:W-:Y:S01]  /*36cb0*/  STL.64 [R1+0xdd0], R40 ;  /* 0x000dd02801007387 */ /* 0x000fe20000100a00 */
[----:B------:R-:W-:-:S03]  /*36cc0*/  LOP3.LUT R7, R7, R6, RZ, 0x3c, !PT ;  /* 0x0000000607077212 */ /* 0x000fc600078e3cff */
[----:B------:R-:W-:Y:S01]  /*36cd0*/  STL.64 [R1+0xdd8], R44 ;  /* 0x000dd82c01007387 */ /* 0x000fe20000100a00 */
[----:B------:R-:W-:-:S03]  /*36ce0*/  LOP3.LUT R93, R93, R92, RZ, 0x3c, !PT ;  /* 0x0000005c5d5d7212 */ /* 0x000fc600078e3cff */
[----:B------:R-:W-:Y:S01]  /*36cf0*/  STL.64 [R1+0xde0], R34 ;  /* 0x000de02201007387 */ /* 0x000fe20000100a00 */
[C---:B------:R-:W-:Y:S02]  /*36d00*/  LOP3.LUT R6, R7.reuse, R6, RZ, 0x3c, !PT ;  /* 0x0000000607067212 */ /* 0x040fe400078e3cff */
[----:B------:R-:W-:Y:S01]  /*36d10*/  MOV R23, R53 ;  /* 0x0000003500177202 */ /* 0x000fe20000000f00 */
[----:B------:R-:W-:Y:S01]  /*36d20*/  IMAD.MOV.U32 R22, RZ, RZ, R52 ;  /* 0x000000ffff167224 */ /* 0x000fe200078e0034 */
[----:B------:R-:W2:Y:S01]  /*36d30*/  LDL.LU R53, [R1+0xe38] ;  /* 0x000e380001357983 */ /* 0x000ea20000300800 */
[----:B------:R-:W-:Y:S02]  /*36d40*/  IMAD.MOV.U32 R12, RZ, RZ, R2 ;  /* 0x000000ffff0c7224 */ /* 0x000fe400078e0002 */
[----:B------:R-:W-:Y:S01]  /*36d50*/  IMAD.MOV.U32 R13, RZ, RZ, R0 ;  /* 0x000000ffff0d7224 */ /* 0x000fe200078e0000 */
[----:B------:R-:W2:Y:S04]  /*36d60*/  LDL.LU R52, [R1+0x1e74] ;  /* 0x001e740001347983 */ /* 0x000ea80000300800 */
[----:B------:R-:W2:Y:S01]  /*36d70*/  LDL.LU R0, [R1+0xe40] ;  /* 0x000e400001007983 */ /* 0x000ea20000300800 */
[----:B------:R-:W-:-:S03]  /*36d80*/  LOP3.LUT R7, R7, R6, RZ, 0x3c, !PT ;  /* 0x0000000607077212 */ /* 0x000fc600078e3cff */
[----:B------:R-:W2:Y:S04]  /*36d90*/  LDL.LU R2, [R1+0x1e78] ;  /* 0x001e780001027983 */ /* 0x000ea80000300800 */
[----:B------:R-:W-:Y:S04]  /*36da0*/  STL.64 [R1+0xde8], R92 ;  /* 0x000de85c01007387 */ /* 0x000fe80000100a00 */
[----:B------:R-:W-:Y:S04]  /*36db0*/  STL.64 [R1+0xdf0], R22 ;  /* 0x000df01601007387 */ /* 0x000fe80000100a00 */
[----:B------:R-:W-:Y:S01]  /*36dc0*/  STL.64 [R1+0xdf8], R12 ;  /* 0x000df80c01007387 */ /* 0x000fe20000100a00 */
[----:B---3--:R-:W-:-:S04]  /*36dd0*/  LOP3.LUT R37, R37, R36, RZ, 0x3c, !PT ;  /* 0x0000002425257212 */ /* 0x008fc800078e3cff */
[C---:B------:R-:W-:Y:S01]  /*36de0*/  LOP3.LUT R36, R37.reuse, R36, RZ, 0x3c, !PT ;  /* 0x0000002425247212 */ /* 0x040fe200078e3cff */
[----:B------:R-:W-:Y:S01]  /*36df0*/  STL.64 [R1+0xe00], R6 ;  /* 0x000e000601007387 */ /* 0x000fe20000100a00 */
[----:B------:R-:W-:Y:S02]  /*36e00*/  IMAD.MOV.U32 R59, RZ, RZ, R77 ;  /* 0x000000ffff3b7224 */ /* 0x000fe400078e004d */
[----:B------:R-:W-:Y:S01]  /*36e10*/  IMAD.MOV.U32 R58, RZ, RZ, R76 ;  /* 0x000000ffff3a7224 */ /* 0x000fe200078e004c */
[----:B------:R-:W-:Y:S01]  /*36e20*/  LOP3.LUT R37, R37, R36, RZ, 0x3c, !PT ;  /* 0x0000002425257212 */ /* 0x000fe200078e3cff */
[----:B------:R-:W3:Y:S01]  /*36e30*/  LDL.LU R77, [R1+0xe48] ;  /* 0x000e4800014d7983 */ /* 0x000ee20000300800 */
[----:B------:R-:W-:Y:S02]  /*36e40*/  IMAD.MOV.U32 R68, RZ, RZ, R85 ;  /* 0x000000ffff447224 */ /* 0x000fe400078e0055 */
[----:B------:R-:W-:Y:S01]  /*36e50*/  IMAD.MOV.U32 R69, RZ, RZ, R87 ;  /* 0x000000ffff457224 */ /* 0x000fe200078e0057 */
[----:B------:R-:W3:Y:S04]  /*36e60*/  LDL.LU R76, [R1+0x1e7c] ;  /* 0x001e7c00014c7983 */ /* 0x000ee80000300800 */
[----:B------:R-:W3:Y:S04]  /*36e70*/  LDL.LU R87, [R1+0xe50] ;  /* 0x000e500001577983 */ /* 0x000ee80000300800 */
[----:B------:R-:W3:Y:S04]  /*36e80*/  LDL.LU R85, [R1+0x1e80] ;  /* 0x001e800001557983 */ /* 0x000ee80000300800 */
[----:B------:R-:W-:Y:S04]  /*36e90*/  STL.64 [R1+0xe08], R36 ;  /* 0x000e082401007387 */ /* 0x000fe80000100a00 */
[----:B------:R-:W-:Y:S04]  /*36ea0*/  STL.64 [R1+0xe10], R58 ;  /* 0x000e103a01007387 */ /* 0x000fe80000100a00 */
[----:B------:R-:W-:Y:S04]  /*36eb0*/  STL.64 [R1+0xe18], R68 ;  /* 0x000e184401007387 */ /* 0x000fe80000100a00 */
[----:B------:R-:W3:Y:S01]  /*36ec0*/  LDL.LU R21, [R1+0xe58] ;  /* 0x000e580001157983 */ /* 0x000ee20000300800 */
[----:B----4-:R-:W-:-:S03]  /*36ed0*/  IMAD.MOV.U32 R90, RZ, RZ, R89 ;  /* 0x000000ffff5a7224 */ /* 0x010fc600078e0059 */
[----:B------:R-:W4:Y:S01]  /*36ee0*/  LDL.LU R89, [R1+0x1e84] ;  /* 0x001e840001597983 */ /* 0x000f220000300800 */
[----:B--2---:R-:W-:-:S03]  /*36ef0*/  IMAD.MOV.U32 R91, RZ, RZ, R3 ;  /* 0x000000ffff5b7224 */ /* 0x004fc600078e0003 */
[----:B------:R-:W2:Y:S04]  /*36f00*/  LDL.LU R49, [R1+0xe60] ;  /* 0x000e600001317983 */ /* 0x000ea80000300800 */
[----:B------:R-:W2:Y:S01]  /*36f10*/  LDL.LU R3, [R1+0x1e88] ;  /* 0x001e880001037983 */ /* 0x000ea20000300800 */
[----:B------:R-:W-:-:S05]  /*36f20*/  IMAD.MOV.U32 R70, RZ, RZ, R15 ;  /* 0x000000ffff467224 */ /* 0x000fca00078e000f */
[----:B------:R-:W-:Y:S04]  /*36f30*/  STL.64 [R1+0xe20], R70 ;  /* 0x000e204601007387 */ /* 0x000fe80000100a00 */
[----:B------:R-:W2:Y:S04]  /*36f40*/  LDL.LU R66, [R1+0xe68] ;  /* 0x000e680001427983 */ /* 0x000ea80000300800 */
[----:B------:R-:W2:Y:S04]  /*36f50*/  LDL.LU R67, [R1+0x1e8c] ;  /* 0x001e8c0001437983 */ /* 0x000ea80000300800 */
[----:B------:R-:W2:Y:S04]  /*36f60*/  LDL.LU R74, [R1+0xe70] ;  /* 0x000e7000014a7983 */ /* 0x000ea80000300800 */
[----:B------:R-:W2:Y:S01]  /*36f70*/  LDL.LU R75, [R1+0x1e90] ;  /* 0x001e9000014b7983 */ /* 0x000ea20000300800 */
[----:B------:R-:W-:-:S03]  /*36f80*/  IMAD.MOV.U32 R46, RZ, RZ, R5 ;  /* 0x000000ffff2e7224 */ /* 0x000fc600078e0005 */
[----:B------:R-:W2:Y:S04]  /*36f90*/  LDL.LU R61, [R1+0xe78] ;  /* 0x000e7800013d7983 */ /* 0x000ea80000300800 */
[----:B------:R-:W2:Y:S04]  /*36fa0*/  LDL.LU R5, [R1+0x1e94] ;  /* 0x001e940001057983 */ /* 0x000ea80000300800 */
[----:B------:R-:W-:Y:S04]  /*36fb0*/  STL.64 [R1+0xe28], R90 ;  /* 0x000e285a01007387 */ /* 0x000fe80000100a00 */
[----:B------:R-:W2:Y:S01]  /*36fc0*/  LDL.LU R29, [R1+0xe80] ;  /* 0x000e8000011d7983 */ /* 0x000ea20000300800 */
[----:B------:R-:W-:-:S03]  /*36fd0*/  IMAD.MOV.U32 R47, RZ, RZ, R14 ;  /* 0x000000ffff2f7224 */ /* 0x000fc600078e000e */
[----:B------:R-:W2:Y:S04]  /*36fe0*/  LDL.LU R15, [R1+0x1e98] ;  /* 0x001e9800010f7983 */ /* 0x000ea80000300800 */
[----:B------:R-:W2:Y:S01]  /*36ff0*/  LDL.LU R14, [R1+0xe88] ;  /* 0x000e8800010e7983 */ /* 0x000ea20000300800 */
[----:B------:R-:W-:Y:S02]  /*37000*/  IMAD.MOV.U32 R72, RZ, RZ, R52 ;  /* 0x000000ffff487224 */ /* 0x000fe400078e0034 */
[----:B------:R-:W-:Y:S02]  /*37010*/  IMAD.MOV.U32 R73, RZ, RZ, R53 ;  /* 0x000000ffff497224 */ /* 0x000fe400078e0035 */
[----:B------:R-:W-:Y:S02]  /*37020*/  IMAD.MOV.U32 R81, RZ, RZ, R0 ;  /* 0x000000ffff517224 */ /* 0x000fe400078e0000 */
[----:B------:R-:W2:Y:S01]  /*37030*/  LDL.LU R0, [R1+0x1e9c] ;  /* 0x001e9c0001007983 */ /* 0x000ea20000300800 */
[----:B------:R-:W-:-:S03]  /*37040*/  IMAD.MOV.U32 R80, RZ, RZ, R2 ;  /* 0x000000ffff507224 */ /* 0x000fc600078e0002 */
[----:B------:R-:W2:Y:S04]  /*37050*/  LDL.LU R28, [R1+0xe90] ;  /* 0x000e9000011c7983 */ /* 0x000ea80000300800 */
[----:B------:R-:W2:Y:S04]  /*37060*/  LDL.LU R53, [R1+0x1ea0] ;  /* 0x001ea00001357983 */ /* 0x000ea80000300800 */
[----:B------:R-:W0:Y:S04]  /*37070*/  LDL.LU R2, [R1+0xe98] ;  /* 0x000e980001027983 */ /* 0x000e280000300800 */
[----:B------:R-:W-:Y:S04]  /*37080*/  STL.64 [R1+0xe30], R46 ;  /* 0x000e302e01007387 */ /* 0x000fe80000100a00 */
[----:B------:R-:W-:Y:S04]  /*37090*/  STL.64 [R1+0xe38], R72 ;  /* 0x000e384801007387 */ /* 0x000fe80000100a00 */
[----:B------:R-:W-:Y:S04]  /*370a0*/  STL.64 [R1+0xe40], R80 ;  /* 0x000e405001007387 */ /* 0x000fe80000100a00 */
[----:B------:R-:W2:Y:S01]  /*370b0*/  LDL.LU R52, [R1+0xea0] ;  /* 0x000ea00001347983 */ /* 0x000ea20000300800 */
[----:B---3--:R-:W-:-:S03]  /*370c0*/  IMAD.MOV.U32 R33, RZ, RZ, R77 ;  /* 0x000000ffff217224 */ /* 0x008fc600078e004d */
[----:B------:R-:W3:Y:S01]  /*370d0*/  LDL.LU R77, [R1+0x1ea4] ;  /* 0x001ea400014d7983 */ /* 0x000ee20000300800 */
[----:B------:R-:W-:-:S03]  /*370e0*/  IMAD.MOV.U32 R32, RZ, RZ, R76 ;  /* 0x000000ffff207224 */ /* 0x000fc600078e004c */
[----:B------:R-:W3:Y:S01]  /*370f0*/  LDL.LU R76, [R1+0x1ea8] ;  /* 0x001ea800014c7983 */ /* 0x000ee20000300800 */
[----:B------:R-:W-:Y:S02]  /*37100*/  IMAD.MOV.U32 R62, RZ, RZ, R85 ;  /* 0x000000ffff3e7224 */ /* 0x000fe400078e0055 */
[----:B------:R-:W-:Y:S01]  /*37110*/  IMAD.MOV.U32 R63, RZ, RZ, R87 ;  /* 0x000000ffff3f7224 */ /* 0x000fe200078e0057 */
[----:B------:R-:W3:Y:S04]  /*37120*/  LDL.LU R85, [R1+0x1eac] ;  /* 0x001eac0001557983 */ /* 0x000ee80000300800 */
[----:B------:R-:W3:Y:S01]  /*37130*/  LDL.LU R87, [R1+0x1eb0] ;  /* 0x001eb00001577983 */ /* 0x000ee20000300800 */
[----:B----4-:R-:W-:-:S03]  /*37140*/  IMAD.MOV.U32 R20, RZ, RZ, R89 ;  /* 0x000000ffff147224 */ /* 0x010fc600078e0059 */
[----:B------:R-:W4:Y:S04]  /*37150*/  LDL.LU R89, [R1+0x1eb4] ;  /* 0x001eb40001597983 */ /* 0x000f280000300800 */
[----:B------:R-:W-:Y:S01]  /*37160*/  STL.64 [R1+0xe48], R32 ;  /* 0x000e482001007387 */ /* 0x000fe20000100a00 */
[----:B--2---:R-:W-:-:S03]  /*37170*/  IMAD.MOV.U32 R48, RZ, RZ, R3 ;  /* 0x000000ffff307224 */ /* 0x004fc600078e0003 */
[----:B------:R-:W2:Y:S01]  /*37180*/  LDL R3, [R1+0x14f8] ;  /* 0x0014f80001037983 */ /* 0x000ea20000100800 */
[----:B------:R-:W-:-:S03]  /*37190*/  ISETP.GT.AND P1, PT, R4, RZ, PT ;  /* 0x000000ff0400720c */ /* 0x000fc60003f24270 */
[----:B------:R-:W-:Y:S04]  /*371a0*/  STL.64 [R1+0xe50], R62 ;  /* 0x000e503e01007387 */ /* 0x000fe80000100a00 */
[----:B------:R-:W-:Y:S04]  /*371b0*/  STL.64 [R1+0xe58], R20 ;  /* 0x000e581401007387 */ /* 0x000fe80000100a00 */
[----:B------:R-:W-:Y:S01]  /*371c0*/  STL.64 [R1+0xe60], R48 ;  /* 0x000e603001007387 */ /* 0x000fe20000100a00 */
[----:B------:R-:W-:Y:S01]  /*371d0*/  LOP3.LUT R67, R67, R66, RZ, 0x3c, !PT ;  /* 0x0000004243437212 */ /* 0x000fe200078e3cff */
[----:B------:R-:W-:-:S02]  /*371e0*/  IMAD.MOV.U32 R60, RZ, RZ, R5 ;  /* 0x000000ffff3c7224 */ /* 0x000fc400078e0005 */
[----:B------:R-:W3:Y:S01]  /*371f0*/  LDL R5, [R1+0x14f4] ;  /* 0x0014f40001057983 */ /* 0x000ee20000100800 */
[----:B------:R-:W-:Y:S02]  /*37200*/  LOP3.LUT R75, R75, R74, RZ, 0x3c, !PT ;  /* 0x0000004a4b4b7212 */ /* 0x000fe400078e3cff */
[----:B------:R-:W-:Y:S02]  /*37210*/  LOP3.LUT R66, R67, R66, RZ, 0x3c, !PT ;  /* 0x0000004243427212 */ /* 0x000fe400078e3cff */
[----:B----4-:R-:W-:-:S04]  /*37220*/  LOP3.LUT R89, R89, R88, RZ, 0x3c, !PT ;  /* 0x0000005859597212 */ /* 0x010fc800078e3cff */
[----:B------:R-:W-:-:S04]  /*37230*/  LOP3.LUT R88, R89, R88, RZ, 0x3c, !PT ;  /* 0x0000005859587212 */ /* 0x000fc800078e3cff */
[----:B------:R-:W-:-:S05]  /*37240*/  LOP3.LUT R89, R89, R88, RZ, 0x3c, !PT ;  /* 0x0000005859597212 */ /* 0x000fca00078e3cff */
[----:B--2---:R-:W2:Y:S01]  /*37250*/  @P1 LDG.E.U16 R3, desc[UR6][R88.64] ;  /* 0x0000000658031981 */ /* 0x004ea2000c1e1500 */
[----:B------:R-:W-:Y:S02]  /*37260*/  LOP3.LUT R74, R75, R74, RZ, 0x3c, !PT ;  /* 0x0000004a4b4a7212 */ /* 0x000fe400078e3cff */
[----:B------:R-:W-:Y:S02]  /*37270*/  LOP3.LUT R67, R67, R66, RZ, 0x3c, !PT ;  /* 0x0000004243437212 */ /* 0x000fe400078e3cff */
[----:B------:R-:W-:Y:S01]  /*37280*/  LOP3.LUT R75, R75, R74, RZ, 0x3c, !PT ;  /* 0x0000004a4b4b7212 */ /* 0x000fe200078e3cff */
[----:B------:R-:W-:Y:S02]  /*37290*/  IMAD.MOV.U32 R26, RZ, RZ, R15 ;  /* 0x000000ffff1a7224 */ /* 0x000fe400078e000f */
[----:B------:R-:W-:Y:S04]  /*372a0*/  STL.64 [R1+0xe68], R66 ;  /* 0x000e684201007387 */ /* 0x000fe80000100a00 */
[----:B------:R-:W-:Y:S01]  /*372b0*/  STL.64 [R1+0xe70], R74 ;  /* 0x000e704a01007387 */ /* 0x000fe20000100a00 */
[----:B------:R-:W-:-:S03]  /*372c0*/  IMAD.MOV.U32 R15, RZ, RZ, R14 ;  /* 0x000000ffff0f7224 */ /* 0x000fc600078e000e */
[----:B------:R-:W-:Y:S01]  /*372d0*/  STL.64 [R1+0xe78], R60 ;  /* 0x000e783c01007387 */ /* 0x000fe20000100a00 */
[----:B------:R-:W-:-:S03]  /*372e0*/  IMAD.MOV.U32 R14, RZ, RZ, R0 ;  /* 0x000000ffff0e7224 */ /* 0x000fc600078e0000 */
[----:B------:R-:W4:Y:S01]  /*372f0*/  LDL R0, [R1+0x14f0] ;  /* 0x0014f00001007983 */ /* 0x000f220000100800 */
[----:B0-----:R-:W-:-:S03]  /*37300*/  IMAD.MOV.U32 R8, RZ, RZ, R2 ;  /* 0x000000ffff087224 */ /* 0x001fc600078e0002 */
[----:B------:R-:W4:Y:S01]  /*37310*/  LDL R2, [R1+0x14ec] ;  /* 0x0014ec0001027983 */ /* 0x000f220000100800 */
[----:B------:R-:W-:Y:S02]  /*37320*/  IMAD.MOV.U32 R27, RZ, RZ, R29 ;  /* 0x000000ffff1b7224 */ /* 0x000fe400078e001d */
[----:B------:R-:W-:Y:S02]  /*37330*/  IMAD.MOV.U32 R54, RZ, RZ, R53 ;  /* 0x000000ffff367224 */ /* 0x000fe400078e0035 */
[----:B------:R-:W-:Y:S02]  /*37340*/  IMAD.MOV.U32 R55, RZ, RZ, R28 ;  /* 0x000000ffff377224 */ /* 0x000fe400078e001c */
[----:B------:R-:W-:Y:S01]  /*37350*/  IMAD.MOV.U32 R9, RZ, RZ, R82 ;  /* 0x000000ffff097224 */ /* 0x000fe200078e0052 */
[----:B---3--:R-:W-:Y:S01]  /*37360*/  MOV R78, R77 ;  /* 0x0000004d004e7202 */ /* 0x008fe20000000f00 */
[----:B------:R-:W-:Y:S01]  /*37370*/  IMAD.MOV.U32 R79, RZ, RZ, R52 ;  /* 0x000000ffff4f7224 */ /* 0x000fe200078e0034 */
[----:B------:R-:W-:Y:S04]  /*37380*/  STL.64 [R1+0xe80], R26 ;  /* 0x000e801a01007387 */ /* 0x000fe80000100a00 */
[----:B------:R-:W-:Y:S04]  /*37390*/  STL.64 [R1+0xe88], R14 ;  /* 0x000e880e01007387 */ /* 0x000fe80000100a00 */
[----:B------:R-:W-:Y:S04]  /*373a0*/  STL.64 [R1+0xe90], R54 ;  /* 0x000e903601007387 */ /* 0x000fe80000100a00 */
[----:B------:R-:W-:Y:S04]  /*373b0*/  STL.64 [R1+0xe98], R8 ;  /* 0x000e980801007387 */ /* 0x000fe80000100a00 */
[----:B------:R-:W-:Y:S01]  /*373c0*/  STL.64 [R1+0xea0], R78 ;  /* 0x000ea04e01007387 */ /* 0x000fe20000100a00 */
[----:B------:R-:W-:-:S04]  /*373d0*/  LOP3.LUT R87, R87, R86, RZ, 0x3c, !PT ;  /* 0x0000005657577212 */ /* 0x000fc800078e3cff */
[----:B------:R-:W-:-:S04]  /*373e0*/  LOP3.LUT R86, R87, R86, RZ, 0x3c, !PT ;  /* 0x0000005657567212 */ /* 0x000fc800078e3cff */
[----:B------:R-:W-:-:S05]  /*373f0*/  LOP3.LUT R87, R87, R86, RZ, 0x3c, !PT ;  /* 0x0000005657577212 */ /* 0x000fca00078e3cff */
[----:B------:R-:W3:Y:S04]  /*37400*/  @P1 LDG.E.U16 R5, desc[UR6][R86.64] ;  /* 0x0000000656051981 */ /* 0x000ee8000c1e1500 */
[----:B--2---:R0:W-:Y:S04]  /*37410*/  @P1 STL [R1+0x14f8], R3 ;  /* 0x0014f80301001387 */ /* 0x0041e80000100800 */
[----:B------:R-:W2:Y:S04]  /*37420*/  LDL R53, [R1+0x14dc] ;  /* 0x0014dc0001357983 */ /* 0x000ea80000100800 */
[----:B0-----:R-:W2:Y:S04]  /*37430*/  LDL R3, [R1+0x14e0] ;  /* 0x0014e00001037983 */ /* 0x001ea80000100800 */
[----:B------:R-:W-:Y:S04]  /*37440*/  STL [R1+0x1f60], R88 ;  /* 0x001f605801007387 */ /* 0x000fe80000100800 */
[----:B------:R-:W-:Y:S04]  /*37450*/  STL [R1+0x20f4], R88 ;  /* 0x0020f45801007387 */ /* 0x000fe80000100800 */
[----:B------:R-:W-:Y:S04]  /*37460*/  STL [R1+0x1f5c], R89 ;  /* 0x001f5c5901007387 */ /* 0x000fe80000100800 */
[----:B------:R-:W-:Y:S04]  /*37470*/  STL [R1+0x20f8], R89 ;  /* 0x0020f85901007387 */ /* 0x000fe80000100800 */
[----:B------:R-:W-:Y:S04]  /*37480*/  STL [R1+0x1f68], R86 ;  /* 0x001f685601007387 */ /* 0x000fe80000100800 */
[----:B------:R0:W-:Y:S01]  /*37490*/  STL [R1+0x20fc], R86 ;  /* 0x0020fc5601007387 */ /* 0x0001e20000100800 */
[----:B------:R-:W-:-:S03]  /*374a0*/  LOP3.LUT R85, R85, R84, RZ, 0x3c, !PT ;  /* 0x0000005455557212 */ /* 0x000fc600078e3cff */
[----:B0-----:R-:W2:Y:S04]  /*374b0*/  LDL R86, [R1+0x14e4] ;  /* 0x0014e40001567983 */ /* 0x001ea80000100800 */
[----:B------:R-:W-:Y:S04]  /*374c0*/  STL [R1+0x1f64], R87 ;  /* 0x001f645701007387 */ /* 0x000fe80000100800 */
[----:B------:R0:W-:Y:S01]  /*374d0*/  STL [R1+0x2100], R87 ;  /* 0x0021005701007387 */ /* 0x0001e20000100800 */
[----:B------:R-:W-:-:S03]  /*374e0*/  LOP3.LUT R84, R85, R84, RZ, 0x3c, !PT ;  /* 0x0000005455547212 */ /* 0x000fc600078e3cff */
[----:B------:R-:W2:Y:S01]  /*374f0*/  LDL R52, [R1+0x14d8] ;  /* 0x0014d80001347983 */ /* 0x000ea20000100800 */
[----:B------:R-:W-:-:S03]  /*37500*/  IMAD.MOV.U32 R82, RZ, RZ, R76 ;  /* 0x000000ffff527224 */ /* 0x000fc600078e004c */
[----:B------:R-:W2:Y:S04]  /*37510*/  LDL R77, [R1+0x14d4] ;  /* 0x0014d400014d7983 */ /* 0x000ea80000100800 */
[----:B0-----:R-:W2:Y:S01]  /*37520*/  LDL R87, [R1+0x14e8] ;  /* 0x0014e80001577983 */ /* 0x001ea20000100800 */
[----:B------:R-:W-:Y:S02]  /*37530*/  LOP3.LUT R85, R85, R84, RZ, 0x3c, !PT ;  /* 0x0000005455557212 */ /* 0x000fe400078e3cff */
[C---:B------:R-:W-:Y:S01]  /*37540*/  ISETP.GT.AND P5, PT, R4.reuse, 0x1, PT ;  /* 0x000000010400780c */ /* 0x040fe20003fa4270 */
[----:B----4-:R-:W4:Y:S04]  /*37550*/  @P1 LDG.E.U16 R2, desc[UR6][R82.64] ;  /* 0x0000000652021981 */ /* 0x010f28000c1e1500 */
[----:B------:R-:W4:Y:S04]  /*37560*/  @P1 LDG.E.U16 R0, desc[UR6][R84.64] ;  /* 0x0000000654001981 */ /* 0x000f28000c1e1500 */
[----:B------:R-:W-:Y:S04]  /*37570*/  STL [R1+0x1f70], R84 ;  /* 0x001f705401007387 */ /* 0x000fe80000100800 */
[----:B------:R-:W-:Y:S04]  /*37580*/  STL [R1+0x2104], R84 ;  /* 0x0021045401007387 */ /* 0x000fe80000100800 */
[----:B------:R-:W-:Y:S04]  /*37590*/  STL [R1+0x1f6c], R85 ;  /* 0x001f6c5501007387 */ /* 0x000fe80000100800 */
[----:B------:R-:W-:Y:S04]  /*375a0*/  STL [R1+0x2108], R85 ;  /* 0x0021085501007387 */ /* 0x000fe80000100800 */
[----:B------:R-:W4:Y:S04]  /*375b0*/  LDL R76, [R1+0x14d0] ;  /* 0x0014d000014c7983 */ /* 0x000f280000100800 */
[----:B------:R-:W4:Y:S04]  /*375c0*/  LDL R28, [R1+0x14cc] ;  /* 0x0014cc00011c7983 */ /* 0x000f280000100800 */
[----:B------:R-:W4:Y:S04]  /*375d0*/  LDL R29, [R1+0x14c8] ;  /* 0x0014c800011d7983 */ /* 0x000f280000100800 */
[----:B---3--:R0:W-:Y:S04]  /*375e0*/  @P1 STL [R1+0x14f4], R5 ;  /* 0x0014f40501001387 */ /* 0x0081e80000100800 */
[----:B------:R-:W3:Y:S01]  /*375f0*/  LDL R88, [R1+0x14bc] ;  /* 0x0014bc0001587983 */ /* 0x000ee20000100800 */
[----:B------:R-:W-:-:S03]  /*37600*/  ISETP.GT.AND P4, PT, R4, 0x2, PT ;  /* 0x000000020400780c */ /* 0x000fc60003f84270 */
[----:B------:R-:W3:Y:S04]  /*37610*/  LDL R89, [R1+0x14c0] ;  /* 0x0014c00001597983 */ /* 0x000ee80000100800 */
[----:B0-----:R-:W3:Y:S04]  /*37620*/  LDL R5, [R1+0x14c4] ;  /* 0x0014c40001057983 */ /* 0x001ee80000100800 */
[----:B--2---:R-:W2:Y:S04]  /*37630*/  @P5 LDG.E.U16 R53, desc[UR6][R14.64] ;  /* 0x000000060e355981 */ /* 0x004ea8000c1e1500 */
[----:B------:R-:W2:Y:S04]  /*37640*/  @P5 LDG.E.U16 R3, desc[UR6][R54.64] ;  /* 0x0000000636035981 */ /* 0x000ea8000c1e1500 */
[----:B------:R-:W2:Y:S04]  /*37650*/  @P5 LDG.E.U16 R86, desc[UR6][R8.64] ;  /* 0x0000000608565981 */ /* 0x000ea8000c1e1500 */
[----:B------:R-:W2:Y:S04]  /*37660*/  @P4 LDG.E.U16 R52, desc[UR6][R26.64] ;  /* 0x000000061a344981 */ /* 0x000ea8000c1e1500 */
[----:B------:R-:W2:Y:S04]  /*37670*/  @P4 LDG.E.U16 R77, desc[UR6][R60.64] ;  /* 0x000000063c4d4981 */ /* 0x000ea8000c1e1500 */
[----:B------:R-:W2:Y:S04]  /*37680*/  @P5 LDG.E.U16 R87, desc[UR6][R78.64] ;  /* 0x000000064e575981 */ /* 0x000ea8000c1e1500 */
[----:B----4-:R0:W-:Y:S04]  /*37690*/  @P1 STL [R1+0x14f0], R0 ;  /* 0x0014f00001001387 */ /* 0x0101e80000100800 */
[----:B------:R-:W4:Y:S01]  /*376a0*/  @P4 LDG.E.U16 R76, desc[UR6][R74.64] ;  /* 0x000000064a4c4981 */ /* 0x000f22000c1e1500 */
[----:B------:R-:W-:-:S03]  /*376b0*/  ISETP.GT.AND P2, PT, R4, 0x3, PT ;  /* 0x000000030400780c */ /* 0x000fc60003f44270 */
[----:B------:R-:W4:Y:S04]  /*376c0*/  @P4 LDG.E.U16 R28, desc[UR6][R66.64] ;  /* 0x00000006421c4981 */ /* 0x000f28000c1e1500 */
[----:B0-----:R-:W4:Y:S04]  /*376d0*/  LDL R0, [R1+0x14b8] ;  /* 0x0014b80001007983 */ /* 0x001f280000100800 */
[----:B------:R0:W-:Y:S04]  /*376e0*/  @P1 STL [R1+0x14ec], R2 ;  /* 0x0014ec0201001387 */ /* 0x0001e80000100800 */
[----:B0-----:R-:W4:Y:S04]  /*376f0*/  LDL R2, [R1+0x14b4] ;  /* 0x0014b40001027983 */ /* 0x001f280000100800 */
[----:B------:R-:W-:Y:S04]  /*37700*/  STL [R1+0x1f78], R82 ;  /* 0x001f785201007387 */ /* 0x000fe80000100800 */
[----:B------:R0:W-:Y:S04]  /*37710*/  STL [R1+0x210c], R82 ;  /* 0x00210c5201007387 */ /* 0x0001e80000100800 */
[----:B------:R-:W-:Y:S04]  /*37720*/  STL [R1+0x1f74], R83 ;  /* 0x001f745301007387 */ /* 0x000fe80000100800 */
[----:B------:R1:W-:Y:S04]  /*37730*/  STL [R1+0x2110], R83 ;  /* 0x0021105301007387 */ /* 0x0003e80000100800 */
[----:B------:R-:W4:Y:S04]  /*37740*/  LDL.LU.64 R78, [R1+0x3328] ;  /* 0x00332800014e7983 */ /* 0x000f280000300a00 */
[----:B------:R-:W4:Y:S04]  /*37750*/  LDL.LU.64 R8, [R1+0x3320] ;  /* 0x0033200001087983 */ /* 0x000f280000300a00 */
[----:B------:R-:W4:Y:S04]  /*37760*/  LDL.LU.64 R54, [R1+0x3318] ;  /* 0x0033180001367983 */ /* 0x000f280000300a00 */
[----:B------:R-:W4:Y:S04]  /*37770*/  @P2 LDG.E.U16 R29, desc[UR6][R48.64] ;  /* 0x00000006301d2981 */ /* 0x000f28000c1e1500 */
[----:B---3--:R-:W3:Y:S04]  /*37780*/  @P2 LDG.E.U16 R5, desc[UR6][R20.64] ;  /* 0x0000000614052981 */ /* 0x008ee8000c1e1500 */
[----:B------:R-:W3:Y:S04]  /*37790*/  @P2 LDG.E.U16 R88, desc[UR6][R32.64] ;  /* 0x0000000620582981 */ /* 0x000ee8000c1e1500 */
[----:B------:R-:W3:Y:S04]  /*377a0*/  @P2 LDG.E.U16 R89, desc[UR6][R62.64] ;  /* 0x000000063e592981 */ /* 0x000ee8000c1e1500 */
[----:B--2---:R2:W-:Y:S04]  /*377b0*/  @P5 STL [R1+0x14e0], R3 ;  /* 0x0014e00301005387 */ /* 0x0045e80000100800 */
[----:B------:R-:W3:Y:S04]  /*377c0*/  LDL R14, [R1+0x14ac] ;  /* 0x0014ac00010e7983 */ /* 0x000ee80000100800 */
[----:B------:R-:W3:Y:S04]  /*377d0*/  LDL R84, [R1+0x149c] ;  /* 0x00149c0001547983 */ /* 0x000ee80000100800 */
[----:B------:R-:W3:Y:S04]  /*377e0*/  LDL R85, [R1+0x14a0] ;  /* 0x0014a00001557983 */ /* 0x000ee80000100800 */
[----:B0-----:R-:W3:Y:S04]  /*377f0*/  LDL R82, [R1+0x14a4] ;  /* 0x0014a40001527983 */ /* 0x001ee80000100800 */
[----:B-1----:R-:W3:Y:S04]  /*37800*/  LDL R83, [R1+0x14a8] ;  /* 0x0014a80001537983 */ /* 0x002ee80000100800 */
[----:B--2---:R-:W2:Y:S04]  /*37810*/  LDL R3, [R1+0x14b0] ;  /* 0x0014b00001037983 */ /* 0x004ea80000100800 */
[----:B------:R0:W-:Y:S01]  /*37820*/  @P5 STL [R1+0x14dc], R53 ;  /* 0x0014dc3501005387 */ /* 0x0001e20000100800 */
[----:B------:R-:W-:-:S03]  /*37830*/  ISETP.GT.AND P1, PT, R4, 0x4, PT ;  /* 0x000000040400780c */ /* 0x000fc60003f24270 */
[----:B------:R1:W-:Y:S04]  /*37840*/  @P5 STL [R1+0x14e4], R86 ;  /* 0x0014e45601005387 */ /* 0x0003e80000100800 */
[----:B------:R1:W-:Y:S04]  /*37850*/  @P5 STL [R1+0x14e8], R87 ;  /* 0x0014e85701005387 */ /* 0x0003e80000100800 */
[----:B------:R-:W2:Y:S04]  /*37860*/  LDL.LU.64 R26, [R1+0x3310] ;  /* 0x00331000011a7983 */ /* 0x000ea80000300a00 */
[----:B0-----:R-:W2:Y:S04]  /*37870*/  LDL R53, [R1+0x148c] ;  /* 0x00148c0001357983 */ /* 0x001ea80000100800 */
[----:B------:R-:W2:Y:S04]  /*37880*/  LDL R15, [R1+0x1490] ;  /* 0x00149000010f7983 */ /* 0x000ea80000100800 */
[----:B-1----:R-:W2:Y:S04]  /*37890*/  LDL R86, [R1+0x1494] ;  /* 0x0014940001567983 */ /* 0x002ea80000100800 */
[----:B------:R-:W2:Y:S04]  /*378a0*/  LDL R87, [R1+0x1498] ;  /* 0x0014980001577983 */ /* 0x000ea80000100800 */
[----:B------:R-:W2:Y:S04]  /*378b0*/  LDL.LU.64 R60, [R1+0x3308] ;  /* 0x00330800013c7983 */ /* 0x000ea80000300a00 */
[----:B------:R0:W-:Y:S04]  /*378c0*/  @P4 STL [R1+0x14d8], R52 ;  /* 0x0014d83401004387 */ /* 0x0001e80000100800 */
[----:B----4-:R-:W4:Y:S04]  /*378d0*/  @P1 LDG.E.U16 R0, desc[UR6][R80.64] ;  /* 0x0000000650001981 */ /* 0x010f28000c1e1500 */
[----:B0-----:R-:W4:Y:S04]  /*378e0*/  LDL R52, [R1+0x18c4] ;  /* 0x0018c40001347983 */ /* 0x001f280000100800 */
[----:B------:R0:W-:Y:S04]  /*378f0*/  @P4 STL [R1+0x14d4], R77 ;  /* 0x0014d44d01004387 */ /* 0x0001e80000100800 */
[----:B------:R-:W4:Y:S04]  /*37900*/  @P1 LDG.E.U16 R2, desc[UR6][R72.64] ;  /* 0x0000000648021981 */ /* 0x000f28000c1e1500 */
[----:B0-----:R-:W4:Y:S04]  /*37910*/  LDL R77, [R1+0x18c0] ;  /* 0x0018c000014d7983 */ /* 0x001f280000100800 */
[----:B------:R-:W4:Y:S04]  /*37920*/  LDL.LU.64 R74, [R1+0x3300] ;  /* 0x00330000014a7983 */ /* 0x000f280000300a00 */
[----:B------:R0:W-:Y:S04]  /*37930*/  @P4 STL [R1+0x14d0], R76 ;  /* 0x0014d04c01004387 */ /* 0x0001e80000100800 */
[----:B0-----:R-:W4:Y:S04]  /*37940*/  LDL R76, [R1+0x18bc] ;  /* 0x0018bc00014c7983 */ /* 0x001f280000100800 */
[----:B---3--:R-:W3:Y:S04]  /*37950*/  @P1 LDG.E.U16 R14, desc[UR6][R90.64] ;  /* 0x000000065a0e1981 */ /* 0x008ee8000c1e1500 */
[----:B--2---:R-:W2:Y:S01]  /*37960*/  @P1 LDG.E.U16 R3, desc[UR6][R46.64] ;  /* 0x000000062e031981 */ /* 0x004ea2000c1e1500 */
[----:B------:R-:W-:-:S03]  /*37970*/  ISETP.GT.AND P5, PT, R4, 0x5, PT ;  /* 0x000000050400780c */ /* 0x000fc60003fa4270 */
[----:B------:R-:W3:Y:S04]  /*37980*/  LDL.LU.64 R66, [R1+0x32f8] ;  /* 0x0032f80001427983 */ /* 0x000ee80000300a00 */
[----:B------:R0:W-:Y:S01]  /*37990*/  @P4 STL [R1+0x14cc], R28 ;  /* 0x0014cc1c01004387 */ /* 0x0001e20000100800 */
[----:B------:R-:W-:-:S03]  /*379a0*/  ISETP.GT.AND P4, PT, R4, 0x6, PT ;  /* 0x000000060400780c */ /* 0x000fc60003f84270 */
[----:B0-----:R-:W3:Y:S04]  /*379b0*/  LDL.LU R28, [R1+0x32f0] ;  /* 0x0032f000011c7983 */ /* 0x001ee80000300800 */
[----:B------:R-:W3:Y:S04]  /*379c0*/  LDL.LU.64 R48, [R1+0x32e8] ;  /* 0x0032e80001307983 */ /* 0x000ee80000300a00 */
[----:B------:R0:W-:Y:S04]  /*379d0*/  @P2 STL [R1+0x14c8], R29 ;  /* 0x0014c81d01002387 */ /* 0x0001e80000100800 */
[----:B------:R-:W3:Y:S04]  /*379e0*/  @P5 LDG.E.U16 R84, desc[UR6][R36.64] ;  /* 0x0000000624545981 */ /* 0x000ee8000c1e1500 */
[----:B------:R-:W3:Y:S04]  /*379f0*/  @P5 LDG.E.U16 R85, desc[UR6][R58.64] ;  /* 0x000000063a555981 */ /* 0x000ee8000c1e1500 */
[----:B------:R-:W3:Y:S04]  /*37a00*/  @P5 LDG.E.U16 R82, desc[UR6][R68.64] ;  /* 0x0000000644525981 */ /* 0x000ee8000c1e1500 */
[----:B------:R-:W3:Y:S04]  /*37a10*/  @P5 LDG.E.U16 R83, desc[UR6][R70.64] ;  /* 0x0000000646535981 */ /* 0x000ee8000c1e1500 */
[----:B------:R-:W3:Y:S04]  /*37a20*/  @P4 LDG.E.U16 R53, desc[UR6][R92.64] ;  /* 0x000000065c354981 */ /* 0x000ee8000c1e1500 */
[----:B------:R-:W3:Y:S04]  /*37a30*/  @P4 LDG.E.U16 R15, desc[UR6][R22.64] ;  /* 0x00000006160f4981 */ /* 0x000ee8000c1e1500 */
[----:B------:R-:W3:Y:S04]  /*37a40*/  @P4 LDG.E.U16 R86, desc[UR6][R12.64] ;  /* 0x000000060c564981 */ /* 0x000ee8000c1e1500 */
[----:B0-----:R-:W3:Y:S04]  /*37a50*/  LDL.LU R29, [R1+0x32e0] ;  /* 0x0032e000011d7983 */ /* 0x001ee80000300800 */
[----:B------:R-:W3:Y:S04]  /*37a60*/  LDL.LU.64 R20, [R1+0x32d8] ;  /* 0x0032d80001147983 */ /* 0x000ee80000300a00 */
[----:B------:R0:W-:Y:S04]  /*37a70*/  @P2 STL [R1+0x14c4], R5 ;  /* 0x0014c40501002387 */ /* 0x0001e80000100800 */
[----:B------:R-:W3:Y:S04]  /*37a80*/  @P4 LDG.E.U16 R87, desc[UR6][R6.64] ;  /* 0x0000000606574981 */ /* 0x000ee8000c1e1500 */
[----:B0-----:R-:W3:Y:S04]  /*37a90*/  LDL R5, [R1+0x18b8] ;  /* 0x0018b80001057983 */ /* 0x001ee80000100800 */
[----:B------:R-:W3:Y:S04]  /*37aa0*/  LDL.LU.64 R62, [R1+0x32d0] ;  /* 0x0032d000013e7983 */ /* 0x000ee80000300a00 */
[----:B------:R-:W3:Y:S04]  /*37ab0*/  LDL.LU.64 R32, [R1+0x32c8] ;  /* 0x0032c80001207983 */ /* 0x000ee80000300a00 */
[----:B------:R-:W-:Y:S04]  /*37ac0*/  @P2 STL [R1+0x14bc], R88 ;  /* 0x0014bc5801002387 */ /* 0x000fe80000100800 */
[----:B------:R0:W-:Y:S01]  /*37ad0*/  @P2 STL [R1+0x14c0], R89 ;  /* 0x0014c05901002387 */ /* 0x0001e20000100800 */
[----:B------:R-:W-:-:S03]  /*37ae0*/  ISETP.GT.AND P2, PT, R4, 0x7, PT ;  /* 0x000000070400780c */ /* 0x000fc60003f44270 */
[----:B------:R-:W3:Y:S04]  /*37af0*/  LDL.LU.64 R80, [R1+0x32c0] ;  /* 0x0032c00001507983 */ /* 0x000ee80000300a00 */
[----:B------:R-:W3:Y:S04]  /*37b00*/  LDL.LU.64 R72, [R1+0x32b8] ;  /* 0x0032b80001487983 */ /* 0x000ee80000300a00 */
[----:B0-----:R-:W3:Y:S04]  /*37b10*/  LDL.64 R88, [R1+0xdc0] ;  /* 0x000dc00001587983 */ /* 0x001ee80000100a00 */
[----:B----4-:R0:W-:Y:S04]  /*37b20*/  @P1 STL [R1+0x14b8], R0 ;  /* 0x0014b80001001387 */ /* 0x0101e80000100800 */
[----:B------:R-:W4:Y:S04]  /*37b30*/  @P2 LDG.E.U16 R52, desc[UR6][R34.64] ;  /* 0x0000000622342981 */ /* 0x000f28000c1e1500 */
[----:B------:R-:W4:Y:S04]  /*37b40*/  @P2 LDG.E.U16 R77, desc[UR6][R44.64] ;  /* 0x000000062c4d2981 */ /* 0x000f28000c1e1500 */
[----:B0-----:R-:W4:Y:S04]  /*37b50*/  LDL R0, [R1+0x1488] ;  /* 0x0014880001007983 */ /* 0x001f280000100800 */
[----:B------:R0:W-:Y:S04]  /*37b60*/  @P1 STL [R1+0x14b4], R2 ;  /* 0x0014b40201001387 */ /* 0x0001e80000100800 */
[----:B------:R-:W4:Y:S04]  /*37b70*/  @P2 LDG.E.U16 R76, desc[UR6][R40.64] ;  /* 0x00000006284c2981 */ /* 0x000f28000c1e1500 */
[----:B0-----:R-:W4:Y:S04]  /*37b80*/  LDL R2, [R1+0x1484] ;  /* 0x0014840001027983 */ /* 0x001f280000100800 */
[----:B------:R-:W4:Y:S04]  /*37b90*/  LDL.LU.64 R46, [R1+0x32b0] ;  /* 0x0032b000012e7983 */ /* 0x000f280000300a00 */
[----:B--2---:R0:W-:Y:S04]  /*37ba0*/  @P1 STL [R1+0x14b0], R3 ;  /* 0x0014b00301001387 */ /* 0x0041e80000100800 */
[----:B0-----:R-:W2:Y:S04]  /*37bb0*/  LDL R3, [R1+0x1480] ;  /* 0x0014800001037983 */ /* 0x001ea80000100800 */
[----:B------:R-:W2:Y:S04]  /*37bc0*/  LDL.LU.64 R90, [R1+0x32a8] ;  /* 0x0032a800015a7983 */ /* 0x000ea80000300a00 */
[----:B---3--:R0:W-:Y:S04]  /*37bd0*/  @P1 STL [R1+0x14ac], R14 ;  /* 0x0014ac0e01001387 */ /* 0x0081e80000100800 */
[----:B0-----:R-:W3:Y:S04]  /*37be0*/  LDL.LU R14, [R1+0x32a0] ;  /* 0x0032a000010e7983 */ /* 0x001ee80000300800 */
[----:B------:R-:W3:Y:S04]  /*37bf0*/  LDL.LU.64 R70, [R1+0x3298] ;  /* 0x0032980001467983 */ /* 0x000ee80000300a00 */
[----:B------:R-:W3:Y:S04]  /*37c00*/  LDL.LU.64 R68, [R1+0x3290] ;  /* 0x0032900001447983 */ /* 0x000ee80000300a00 */
[----:B------:R-:W3:Y:S04]  /*37c10*/  LDL.LU.64 R58, [R1+0x3288] ;  /* 0x00328800013a7983 */ /* 0x000ee80000300a00 */
[----:B------:R-:W3:Y:S04]  /*37c20*/  LDL.LU.64 R36, [R1+0x3280] ;  /* 0x0032800001247983 */ /* 0x000ee80000300a00 */
[----:B------:R-:W-:Y:S04]  /*37c30*/  @P5 STL [R1+0x149c], R84 ;  /* 0x00149c5401005387 */ /* 0x000fe80000100800 */
[----:B------:R-:W-:Y:S04]  /*37c40*/  @P5 STL [R1+0x14a0], R85 ;  /* 0x0014a05501005387 */ /* 0x000fe80000100800 */
[----:B------:R-:W-:Y:S04]  /*37c50*/  @P5 STL [R1+0x14a4], R82 ;  /* 0x0014a45201005387 */ /* 0x000fe80000100800 */
[----:B------:R-:W-:Y:S04]  /*37c60*/  @P5 STL [R1+0x14a8], R83 ;  /* 0x0014a85301005387 */ /* 0x000fe80000100800 */
[----:B------:R-:W3:Y:S04]  /*37c70*/  LDL.LU.64 R6, [R1+0x3278] ;  /* 0x0032780001067983 */ /* 0x000ee80000300a00 */
[----:B------:R-:W3:Y:S04]  /*37c80*/  LDL.LU.64 R12, [R1+0x3270] ;  /* 0x00327000010c7983 */ /* 0x000ee80000300a00 */
[----:B------:R-:W3:Y:S04]  /*37c90*/  LDL.LU.64 R22, [R1+0x3268] ;  /* 0x0032680001167983 */ /* 0x000ee80000300a00 */
[----:B------:R-:W3:Y:S04]  /*37ca0*/  LDL.LU.64 R92, [R1+0x3260] ;  /* 0x00326000015c7983 */ /* 0x000ee80000300a00 */
[----:B------:R-:W-:Y:S01]  /*37cb0*/  @P4 STL [R1+0x148c], R53 ;  /* 0x00148c3501004387 */ /* 0x000fe20000100800 */
[----:B------:R-:W-:-:S03]  /*37cc0*/  ISETP.GT.AND P1, PT, R4, 0x8, PT ;  /* 0x000000080400780c */ /* 0x000fc60003f24270 */
[----:B------:R0:W-:Y:S04]  /*37cd0*/  @P4 STL [R1+0x1490], R15 ;  /* 0x0014900f01004387 */ /* 0x0001e80000100800 */
[----:B------:R-:W-:Y:S04]  /*37ce0*/  @P4 STL [R1+0x1494], R86 ;  /* 0x0014945601004387 */ /* 0x000fe80000100800 */
[----:B------:R-:W-:Y:S04]  /*37cf0*/  @P4 STL [R1+0x1498], R87 ;  /* 0x0014985701004387 */ /* 0x000fe80000100800 */
[----:B------:R-:W3:Y:S04]  /*37d00*/  LDL.LU.64 R34, [R1+0x3258] ;  /* 0x0032580001227983 */ /* 0x000ee80000300a00 */
[----:B------:R-:W3:Y:S04]  /*37d10*/  LDL R44, [R1+0x1478] ;  /* 0x00147800012c7983 */ /* 0x000ee80000100800 */
[----:B------:R-:W3:Y:S04]  /*37d20*/  @P2 LDG.E.U16 R5, desc[UR6][R38.64] ;  /* 0x0000000626052981 */ /* 0x000ee8000c1e1500 */
[----:B------:R-:W3:Y:S04]  /*37d30*/  LDL R45, [R1+0x1474] ;  /* 0x00147400012d7983 */ /* 0x000ee80000100800 */
[----:B0-----:R-:W3:Y:S04]  /*37d40*/  LDL R15, [R1+0x147c] ;  /* 0x00147c00010f7983 */ /* 0x001ee80000100800 */
[----:B----4-:R0:W-:Y:S04]  /*37d50*/  @P2 STL [R1+0x18c4], R52 ;  /* 0x0018c43401002387 */ /* 0x0101e80000100800 */
[----:B------:R-:W4:Y:S04]  /*37d60*/  LDL R53, [R1+0x146c] ;  /* 0x00146c0001357983 */ /* 0x000f280000100800 */
[----:B------:R-:W4:Y:S04]  /*37d70*/  LDL R40, [R1+0x1468] ;  /* 0x0014680001287983 */ /* 0x000f280000100800 */
[----:B------:R-:W4:Y:S04]  /*37d80*/  LDL R41, [R1+0x1464] ;  /* 0x0014640001297983 */ /* 0x000f280000100800 */
[----:B------:R-:W4:Y:S04]  /*37d90*/  @P1 LDG.E.U16 R0, desc[UR6][R88.64] ;  /* 0x0000000658001981 */ /* 0x000f28000c1e1500 */
[----:B0-----:R-:W4:Y:S04]  /*37da0*/  LDL R52, [R1+0x1470] ;  /* 0x0014700001347983 */ /* 0x001f280000100800 */
[----:B------:R0:W-:Y:S04]  /*37db0*/  @P2 STL [R1+0x18bc], R76 ;  /* 0x0018bc4c01002387 */ /* 0x0001e80000100800 */
[----:B------:R-:W4:Y:S04]  /*37dc0*/  LDL R38, [R1+0x145c] ;  /* 0x00145c0001267983 */ /* 0x000f280000100800 */
[----:B------:R-:W4:Y:S04]  /*37dd0*/  @P1 LDG.E.U16 R2, desc[UR6][R64.64] ;  /* 0x0000000640021981 */ /* 0x000f28000c1e1500 */
[----:B0-----:R-:W4:Y:S04]  /*37de0*/  LDL R76, [R1+0x1460] ;  /* 0x00146000014c7983 */ /* 0x001f280000100800 */
[----:B--2---:R-:W2:Y:S01]  /*37df0*/  @P1 LDG.E.U16 R3, desc[UR6][R42.64] ;  /* 0x000000062a031981 */ /* 0x004ea2000c1e1500 */
[----:B------:R-:W-:-:S02]  /*37e00*/  ISETP.GT.AND P5, PT, R4, 0x9, PT ;  /* 0x000000090400780c */ /* 0x000fc40003fa4270 */
[----:B------:R-:W-:-:S11]  /*37e10*/  ISETP.GT.AND P4, PT, R4, 0xa, PT ;  /* 0x0000000a0400780c */ /* 0x000fd60003f84270 */
[----:B---3--:R-:W3:Y:S04]  /*37e20*/  @P5 LDG.E.U16 R44, desc[UR6][R18.64] ;  /* 0x00000006122c5981 */ /* 0x008ee8000c1e1500 */
[----:B------:R0:W-:Y:S04]  /*37e30*/  @P2 STL [R1+0x18b8], R5 ;  /* 0x0018b80501002387 */ /* 0x0001e80000100800 */
[----:B------:R-:W3:Y:S04]  /*37e40*/  @P5 LDG.E.U16 R45, desc[UR6][R16.64] ;  /* 0x00000006102d5981 */ /* 0x000ee8000c1e1500 */
[----:B------:R-:W3:Y:S04]  /*37e50*/  @P1 LDG.E.U16 R15, desc[UR6][R24.64] ;  /* 0x00000006180f1981 */ /* 0x000ee8000c1e1500 */
[----:B0-----:R-:W3:Y:S04]  /*37e60*/  LDL R5, [R1+0x1458] ;  /* 0x0014580001057983 */ /* 0x001ee80000100800 */
[----:B------:R0:W-:Y:S04]  /*37e70*/  @P2 STL [R1+0x18c0], R77 ;  /* 0x0018c04d01002387 */ /* 0x0001e80000100800 */
[----:B------:R-:W3:Y:S04]  /*37e80*/  LDL.LU.64 R64, [R1+0x3250] ;  /* 0x0032500001407983 */ /* 0x000ee80000300a00 */
[----:B----4-:R-:W4:Y:S04]  /*37e90*/  @P5 LDG.E.U16 R53, desc[UR6][R30.64] ;  /* 0x000000061e355981 */ /* 0x010f28000c1e1500 */
[----:B------:R-:W4:Y:S04]  /*37ea0*/  @P4 LDG.E.U16 R40, desc[UR6][R50.64] ;  /* 0x0000000632284981 */ /* 0x000f28000c1e1500 */
[----:B------:R-:W4:Y:S04]  /*37eb0*/  @P4 LDG.E.U16 R41, desc[UR6][R56.64] ;  /* 0x0000000638294981 */ /* 0x000f28000c1e1500 */
[----:B------:R1:W-:Y:S04]  /*37ec0*/  @P1 STL [R1+0x1488], R0 ;  /* 0x0014880001001387 */ /* 0x0003e80000100800 */
[----:B------:R-:W4:Y:S04]  /*37ed0*/  @P5 LDG.E.U16 R52, desc[UR6][R10.64] ;  /* 0x000000060a345981 */ /* 0x000f28000c1e1500 */
[----:B------:R-:W4:Y:S04]  /*37ee0*/  LDL R42, [R1+0x144c] ;  /* 0x00144c00012a7983 */ /* 0x000f280000100800 */
[----:B0-----:R-:W4:Y:S04]  /*37ef0*/  LDL R77, [R1+0x1450] ;  /* 0x00145000014d7983 */ /* 0x001f280000100800 */
[----:B------:R-:W4:Y:S04]  /*37f00*/  @P4 LDG.E.U16 R38, desc[UR6][R8.64] ;  /* 0x0000000608264981 */ /* 0x000f28000c1e1500 */
[----:B-1----:R-:W4:Y:S04]  /*37f10*/  LDL R0, [R1+0x1454] ;  /* 0x0014540001007983 */ /* 0x002f280000100800 */
[----:B------:R0:W-:Y:S04]  /*37f20*/  @P1 STL [R1+0x1484], R2 ;  /* 0x0014840201001387 */ /* 0x0001e80000100800 */
[----:B------:R-:W4:Y:S04]  /*37f30*/  LDL R43, [R1+0x1444] ;  /* 0x00144400012b7983 */ /* 0x000f280000100800 */
[----:B------:R-:W4:Y:S04]  /*37f40*/  LDL R86, [R1+0x143c] ;  /* 0x00143c0001567983 */ /* 0x000f280000100800 */
[----:B------:R-:W4:Y:S04]  /*37f50*/  @P4 LDG.E.U16 R76, desc[UR6][R78.64] ;  /* 0x000000064e4c4981 */ /* 0x000f28000c1e1500 */
[----:B------:R-:W4:Y:S04]  /*37f60*/  LDL R87, [R1+0x1440] ;  /* 0x0014400001577983 */ /* 0x000f280000100800 */
[----:B------:R-:W4:Y:S04]  /*37f70*/  LDL R89, [R1+0x1438] ;  /* 0x0014380001597983 */ /* 0x000f280000100800 */
[----:B------:R-:W4:Y:S04]  /*37f80*/  LDL R88, [R1+0x1434] ;  /* 0x0014340001587983 */ /* 0x000f280000100800 */
[----:B------:R-:W4:Y:S04]  /*37f90*/  LDL R39, [R1+0x1430] ;  /* 0x0014300001277983 */ /* 0x000f280000100800 */
[----:B0-----:R-:W4:Y:S04]  /*37fa0*/  LDL R2, [R1+0x1448] ;  /* 0x0014480001027983 */ /* 0x001f280000100800 */
[----:B--2---:R0:W-:Y:S04]  /*37fb0*/  @P1 STL [R1+0x1480], R3 ;  /* 0x0014800301001387 */ /* 0x0041e80000100800 */
[----:B0-----:R-:W2:Y:S04]  /*37fc0*/  LDL R3, [R1+0x142c] ;  /* 0x00142c0001037983 */ /* 0x001ea80000100800 */
[----:B------:R-:W2:Y:S01]  /*37fd0*/  LDL.LU R83, [R1+0x1428] ;  /* 0x0014280001537983 */ /* 0x000ea20000300800 */
[----:B------:R-:W-:-:S03]  /*37fe0*/  ISETP.GT.AND P2, PT, R4, 0xb, PT ;  /* 0x0000000b0400780c */ /* 0x000fc60003f44270 */
[----:B------:R-:W2:Y:S04]  /*37ff0*/  LDL.LU R82, [R1+0x1424] ;  /* 0x0014240001527983 */ /* 0x000ea80000300800 */
[----:B------:R-:W2:Y:S04]  /*38000*/  LDL.LU R85, [R1+0x1420] ;  /* 0x0014200001557983 */ /* 0x000ea80000300800 */
[----:B------:R-:W2:Y:S04]  /*38010*/  LDL.LU R84, [R1+0x141c] ;  /* 0x00141c0001547983 */ /* 0x000ea80000300800 */
[----:B------:R-:W2:Y:S04]  /*38020*/  LDL.LU.64 R24, [R1+0x3248] ;  /* 0x0032480001187983 */ /* 0x000ea80000300a00 */
[----:B---3--:R0:W-:Y:S01]  /*38030*/  @P1 STL [R1+0x147c], R15 ;  /* 0x00147c0f01001387 */ /* 0x0081e20000100800 */
[----:B------:R-:W-:-:S03]  /*38040*/  ISETP.GT.AND P1, PT, R4, 0xc, PT ;  /* 0x0000000c0400780c */ /* 0x000fc60003f24270 */
[----:B------:R-:W3:Y:S04]  /*38050*/  @P2 LDG.E.U16 R5, desc[UR6][R54.64] ;  /* 0x0000000636052981 */ /* 0x000ee8000c1e1500 */
[----:B0-----:R-:W3:Y:S04]  /*38060*/  LDL.LU R15, [R1+0x3240] ;  /* 0x00324000010f7983 */ /* 0x001ee80000300800 */
[----:B------:R-:W3:Y:S04]  /*38070*/  LDL.LU.64 R18, [R1+0x3238] ;  /* 0x0032380001127983 */ /* 0x000ee80000300a00 */
[----:B------:R0:W-:Y:S04]  /*38080*/  @P5 STL [R1+0x1478], R44 ;  /* 0x0014782c01005387 */ /* 0x0001e80000100800 */
[----:B----4-:R-:W4:Y:S04]  /*38090*/  @P2 LDG.E.U16 R42, desc[UR6][R74.64] ;  /* 0x000000064a2a2981 */ /* 0x010f28000c1e1500 */
[----:B------:R-:W4:Y:S04]  /*380a0*/  @P2 LDG.E.U16 R77, desc[UR6][R60.64] ;  /* 0x000000063c4d2981 */ /* 0x000f28000c1e1500 */
[----:B------:R-:W4:Y:S04]  /*380b0*/  @P2 LDG.E.U16 R0, desc[UR6][R26.64] ;  /* 0x000000061a002981 */ /* 0x000f28000c1e1500 */
[----:B0-----:R-:W4:Y:S04]  /*380c0*/  LDL.LU R44, [R1+0x3230] ;  /* 0x00323000012c7983 */ /* 0x001f280000300800 */
[----:B------:R-:W4:Y:S04]  /*380d0*/  LDL.LU.64 R16, [R1+0x3228] ;  /* 0x0032280001107983 */ /* 0x000f280000300a00 */
[----:B------:R0:W-:Y:S04]  /*380e0*/  @P5 STL [R1+0x1474], R45 ;  /* 0x0014742d01005387 */ /* 0x0001e80000100800 */
[----:B------:R-:W4:Y:S04]  /*380f0*/  @P1 LDG.E.U16 R43, desc[UR6][R48.64] ;  /* 0x00000006302b1981 */ /* 0x000f28000c1e1500 */
[----:B------:R-:W4:Y:S04]  /*38100*/  @P1 LDG.E.U16 R86, desc[UR6][R20.64] ;  /* 0x0000000614561981 */ /* 0x000f28000c1e1500 */
[----:B------:R-:W4:Y:S04]  /*38110*/  @P1 LDG.E.U16 R87, desc[UR6][R28.64] ;  /* 0x000000061c571981 */ /* 0x000f28000c1e1500 */
[----:B------:R-:W4:Y:S04]  /*38120*/  @P1 LDG.E.U16 R2, desc[UR6][R66.64] ;  /* 0x0000000642021981 */ /* 0x000f28000c1e1500 */
[----:B0-----:R-:W4:Y:S04]  /*38130*/  LDL.LU R45, [R1+0x3220] ;  /* 0x00322000012d7983 */ /* 0x001f280000300800 */
[----:B------:R-:W4:Y:S04]  /*38140*/  LDL.LU.64 R10, [R1+0x3218] ;  /* 0x00321800010a7983 */ /* 0x000f280000300a00 */
[----:B------:R0:W-:Y:S04]  /*38150*/  @P5 STL [R1+0x1470], R52 ;  /* 0x0014703401005387 */ /* 0x0001e80000100800 */
[----:B0-----:R-:W4:Y:S04]  /*38160*/  LDL.LU R52, [R1+0x3210] ;  /* 0x0032100001347983 */ /* 0x001f280000300800 */
[----:B------:R-:W4:Y:S04]  /*38170*/  LDL.LU.64 R30, [R1+0x3208] ;  /* 0x00320800011e7983 */ /* 0x000f280000300a00 */
[----:B------:R0:W-:Y:S01]  /*38180*/  @P5 STL [R1+0x146c], R53 ;  /* 0x00146c3501005387 */ /* 0x0001e20000100800 */
[----:B------:R-:W-:-:S03]  /*38190*/  ISETP.GT.AND P5, PT, R4, 0xd, PT ;  /* 0x0000000d0400780c */ /* 0x000fc60003fa4270 */
[----:B0-----:R-:W4:Y:S04]  /*381a0*/  LDL.LU R53, [R1+0x3200] ;  /* 0x0032000001357983 */ /* 0x001f280000300800 */
[----:B------:R-:W4:Y:S04]  /*381b0*/  LDL.LU.64 R50, [R1+0x31f8] ;  /* 0x0031f80001327983 */ /* 0x000f280000300a00 */
[----:B------:R0:W-:Y:S04]  /*381c0*/  @P4 STL [R1+0x1468], R40 ;  /* 0x0014682801004387 */ /* 0x0001e80000100800 */
        /* <DEDUP_REMOVED lines=8> */
[----:B------:R0:W-:Y:S04]  /*38250*/  @P4 STL [R1+0x1460], R76 ;  /* 0x0014604c01004387 */ /* 0x0001e80000100800 */
[----:B0-----:R-:W4:Y:S04]  /*38260*/  LDL.LU R76, [R1+0x31d0] ;  /* 0x0031d000014c7983 */ /* 0x001f280000300800 */
[----:B------:R-:W4:Y:S04]  /*38270*/  LDL.LU.64 R8, [R1+0x31c8] ;  /* 0x0031c80001087983 */ /* 0x000f280000300a00 */
[----:B------:R0:W-:Y:S01]  /*38280*/  @P4 STL [R1+0x145c], R38 ;  /* 0x00145c2601004387 */ /* 0x0001e20000100800 */
[----:B------:R-:W-:-:S03]  /*38290*/  ISETP.GT.AND P4, PT, R4, 0xe, PT ;  /* 0x0000000e0400780c */ /* 0x000fc60003f84270 */
[----:B------:R-:W4:Y:S04]  /*382a0*/  LDL.LU.64 R54, [R1+0x31c0] ;  /* 0x0031c00001367983 */ /* 0x000f280000300a00 */
[----:B0-----:R-:W4:Y:S04]  /*382b0*/  LDL R38, [R1+0x18b4] ;  /* 0x0018b40001267983 */ /* 0x001f280000100800 */
[----:B--2---:R-:W2:Y:S04]  /*382c0*/  @P5 LDG.E.U16 R3, desc[UR6][R72.64] ;  /* 0x0000000648035981 */ /* 0x004ea8000c1e1500 */
[----:B------:R-:W2:Y:S04]  /*382d0*/  @P4 LDG.E.U16 R83, desc[UR6][R46.64] ;  /* 0x000000062e534981 */ /* 0x000ea8000c1e1500 */
[----:B------:R-:W2:Y:S04]  /*382e0*/  @P4 LDG.E.U16 R82, desc[UR6][R90.64] ;  /* 0x000000065a524981 */ /* 0x000ea8000c1e1500 */
[----:B------:R-:W2:Y:S04]  /*382f0*/  @P4 LDG.E.U16 R85, desc[UR6][R70.64] ;  /* 0x0000000646554981 */ /* 0x000ea8000c1e1500 */
[----:B------:R-:W2:Y:S04]  /*38300*/  @P4 LDG.E.U16 R84, desc[UR6][R68.64] ;  /* 0x0000000644544981 */ /* 0x000ea8000c1e1500 */
[----:B---3--:R0:W-:Y:S04]  /*38310*/  @P2 STL [R1+0x1458], R5 ;  /* 0x0014580501002387 */ /* 0x0081e80000100800 */
[----:B0-----:R-:W3:Y:S04]  /*38320*/  LDL R5, [R1+0x18b0] ;  /* 0x0018b00001057983 */ /* 0x001ee80000100800 */
[----:B------:R-:W3:Y:S04]  /*38330*/  LDL.LU.64 R26, [R1+0x31b8] ;  /* 0x0031b800011a7983 */ /* 0x000ee80000300a00 */
[----:B----4-:R0:W-:Y:S04]  /*38340*/  @P2 STL [R1+0x1454], R0 ;  /* 0x0014540001002387 */ /* 0x0101e80000100800 */
[----:B0-----:R-:W4:Y:S04]  /*38350*/  LDL R0, [R1+0x18ac] ;  /* 0x0018ac0001007983 */ /* 0x001f280000100800 */
[----:B------:R-:W4:Y:S04]  /*38360*/  LDL.LU.64 R60, [R1+0x31b0] ;  /* 0x0031b000013c7983 */ /* 0x000f280000300a00 */
[----:B------:R0:W-:Y:S04]  /*38370*/  @P2 STL [R1+0x1450], R77 ;  /* 0x0014504d01002387 */ /* 0x0001e80000100800 */
[----:B0-----:R-:W4:Y:S04]  /*38380*/  LDL.LU R77, [R1+0x31a8] ;  /* 0x0031a800014d7983 */ /* 0x001f280000300800 */
[----:B------:R-:W4:Y:S04]  /*38390*/  LDL.LU.64 R74, [R1+0x31a0] ;  /* 0x0031a000014a7983 */ /* 0x000f280000300a00 */
[----:B------:R0:W-:Y:S04]  /*383a0*/  @P2 STL [R1+0x144c], R42 ;  /* 0x00144c2a01002387 */ /* 0x0001e80000100800 */
[----:B0-----:R-:W4:Y:S04]  /*383b0*/  LDL.LU R42, [R1+0x3198] ;  /* 0x00319800012a7983 */ /* 0x001f280000300800 */
[----:B------:R-:W4:Y:S04]  /*383c0*/  LDL.LU.64 R66, [R1+0x3190] ;  /* 0x0031900001427983 */ /* 0x000f280000300a00 */
[----:B------:R0:W-:Y:S04]  /*383d0*/  @P1 STL [R1+0x1448], R2 ;  /* 0x0014480201001387 */ /* 0x0001e80000100800 */
[----:B0-----:R-:W4:Y:S04]  /*383e0*/  LDL R2, [R1+0x18a8] ;  /* 0x0018a80001027983 */ /* 0x001f280000100800 */
[----:B------:R-:W4:Y:S04]  /*383f0*/  LDL.LU.64 R48, [R1+0x3188] ;  /* 0x0031880001307983 */ /* 0x000f280000300a00 */
[----:B------:R0:W-:Y:S04]  /*38400*/  @P1 STL [R1+0x1444], R43 ;  /* 0x0014442b01001387 */ /* 0x0001e80000100800 */
[----:B0-----:R-:W4:Y:S04]  /*38410*/  LDL.LU R43, [R1+0x3180] ;  /* 0x00318000012b7983 */ /* 0x001f280000300800 */
[----:B------:R-:W4:Y:S04]  /*38420*/  LDL.LU.64 R28, [R1+0x3178] ;  /* 0x00317800011c7983 */ /* 0x000f280000300a00 */
[----:B------:R-:W4:Y:S04]  /*38430*/  LDL.LU.64 R20, [R1+0x3170] ;  /* 0x0031700001147983 */ /* 0x000f280000300a00 */
[----:B------:R-:W-:Y:S04]  /*38440*/  @P1 STL [R1+0x143c], R86 ;  /* 0x00143c5601001387 */ /* 0x000fe80000100800 */
[----:B------:R-:W-:Y:S04]  /*38450*/  @P1 STL [R1+0x1440], R87 ;  /* 0x0014405701001387 */ /* 0x000fe80000100800 */
[----:B------:R-:W4:Y:S04]  /*38460*/  LDL.LU.64 R62, [R1+0x3168] ;  /* 0x00316800013e7983 */ /* 0x000f280000300a00 */
[----:B------:R-:W4:Y:S04]  /*38470*/  LDL.LU.64 R32, [R1+0x3160] ;  /* 0x0031600001207983 */ /* 0x000f280000300a00 */
[----:B------:R-:W4:Y:S04]  /*38480*/  LDL.LU.64 R80, [R1+0x3158] ;  /* 0x0031580001507983 */ /* 0x000f280000300a00 */
[----:B------:R-:W4:Y:S04]  /*38490*/  LDL.LU.64 R72, [R1+0x3150] ;  /* 0x0031500001487983 */ /* 0x000f280000300a00 */
[----:B--2---:R0:W-:Y:S04]  /*384a0*/  @P5 STL [R1+0x142c], R3 ;  /* 0x00142c0301005387 */ /* 0x0041e80000100800 */
[----:B0-----:R-:W2:Y:S04]  /*384b0*/  LDL R3, [R1+0x1418] ;  /* 0x0014180001037983 */ /* 0x001ea80000100800 */
[----:B------:R-:W-:Y:S04]  /*384c0*/  @P5 STL [R1+0x1430], R39 ;  /* 0x0014302701005387 */ /* 0x000fe80000100800 */
[----:B------:R-:W-:Y:S04]  /*384d0*/  @P5 STL [R1+0x1434], R88 ;  /* 0x0014345801005387 */ /* 0x000fe80000100800 */
[----:B------:R0:W-:Y:S04]  /*384e0*/  @P5 STL [R1+0x1438], R89 ;  /* 0x0014385901005387 */ /* 0x0001e80000100800 */
[----:B------:R-:W2:Y:S04]  /*384f0*/  LDL.LU R46, [R1+0x3148] ;  /* 0x00314800012e7983 */ /* 0x000ea80000300800 */
[----:B------:R-:W-:Y:S04]  /*38500*/  STL [R1+0x2114], R83 ;  /* 0x0021145301007387 */ /* 0x000fe80000100800 */
[----:B------:R-:W2:Y:S04]  /*38510*/  LDL R90, [R1+0x1414] ;  /* 0x00141400015a7983 */ /* 0x000ea80000100800 */
[----:B------:R-:W2:Y:S04]  /*38520*/  LDL R91, [R1+0x1410] ;  /* 0x00141000015b7983 */ /* 0x000ea80000100800 */
[----:B0-----:R-:W2:Y:S01]  /*38530*/  LDL.64 R88, [R1+0xcb0] ;  /* 0x000cb00001587983 */ /* 0x001ea20000100a00 */
[----:B------:R-:W-:-:S03]  /*38540*/  ISETP.GT.AND P2, PT, R4, 0xf, PT ;  /* 0x0000000f0400780c */ /* 0x000fc60003f44270 */
[----:B------:R-:W-:Y:S04]  /*38550*/  STL [R1+0x2118], R82 ;  /* 0x0021185201007387 */ /* 0x000fe80000100800 */
[----:B------:R-:W2:Y:S04]  /*38560*/  LDL.LU.64 R70, [R1+0x3140] ;  /* 0x0031400001467983 */ /* 0x000ea80000300a00 */
[----:B------:R-:W-:Y:S04]  /*38570*/  STL [R1+0x211c], R85 ;  /* 0x00211c5501007387 */ /* 0x000fe80000100800 */
[----:B------:R-:W-:Y:S04]  /*38580*/  STL [R1+0x2120], R84 ;  /* 0x0021205401007387 */ /* 0x000fe80000100800 */
[----:B------:R-:W2:Y:S01]  /*38590*/  LDL R47, [R1+0x140c] ;  /* 0x00140c00012f7983 */ /* 0x000ea20000100800 */
[----:B------:R-:W-:-:S03]  /*385a0*/  ISETP.GT.AND P1, PT, R4, 0x10, PT ;  /* 0x000000100400780c */ /* 0x000fc60003f24270 */
[----:B------:R-:W2:Y:S04]  /*385b0*/  LDL R68, [R1+0x13f0] ;  /* 0x0013f00001447983 */ /* 0x000ea80000100800 */
[----:B------:R-:W2:Y:S04]  /*385c0*/  LDL R69, [R1+0x13ec] ;  /* 0x0013ec0001457983 */ /* 0x000ea80000100800 */
[----:B------:R-:W2:Y:S04]  /*385d0*/  @P2 LDG.E.U16 R38, desc[UR6][R58.64] ;  /* 0x000000063a262981 */ /* 0x000ea8000c1e1500 */
[----:B---3--:R-:W3:Y:S04]  /*385e0*/  @P2 LDG.E.U16 R5, desc[UR6][R36.64] ;  /* 0x0000000624052981 */ /* 0x008ee8000c1e1500 */
[----:B------:R-:W3:Y:S04]  /*385f0*/  LDL R58, [R1+0x1400] ;  /* 0x00140000013a7983 */ /* 0x000ee80000100800 */
[----:B------:R-:W3:Y:S04]  /*38600*/  LDL R59, [R1+0x13fc] ;  /* 0x0013fc00013b7983 */ /* 0x000ee80000100800 */
[----:B------:R-:W3:Y:S04]  /*38610*/  LDL R36, [R1+0x13f8] ;  /* 0x0013f80001247983 */ /* 0x000ee80000100800 */
[----:B------:R-:W3:Y:S04]  /*38620*/  LDL R37, [R1+0x13f4] ;  /* 0x0013f40001257983 */ /* 0x000ee80000100800 */
[----:B----4-:R-:W4:Y:S04]  /*38630*/  @P2 LDG.E.U16 R0, desc[UR6][R6.64] ;  /* 0x0000000606002981 */ /* 0x010f28000c1e1500 */
[----:B------:R-:W4:Y:S04]  /*38640*/  LDL R6, [R1+0x1408] ;  /* 0x0014080001067983 */ /* 0x000f280000100800 */
[----:B------:R-:W4:Y:S04]  /*38650*/  LDL R7, [R1+0x1404] ;  /* 0x0014040001077983 */ /* 0x000f280000100800 */
[----:B------:R-:W4:Y:S04]  /*38660*/  @P2 LDG.E.U16 R2, desc[UR6][R12.64] ;  /* 0x000000060c022981 */ /* 0x000f28000c1e1500 */
[----:B--2---:R-:W2:Y:S04]  /*38670*/  @P1 LDG.E.U16 R3, desc[UR6][R22.64] ;  /* 0x0000000616031981 */ /* 0x004ea8000c1e1500 */
[----:B------:R-:W2:Y:S04]  /*38680*/  @P1 LDG.E.U16 R90, desc[UR6][R92.64] ;  /* 0x000000065c5a1981 */ /* 0x000ea8000c1e1500 */
[----:B------:R-:W2:Y:S01]  /*38690*/  @P1 LDG.E.U16 R91, desc[UR6][R88.64] ;  /* 0x00000006585b1981 */ /* 0x000ea2000c1e1500 */
[----:B------:R-:W-:-:S02]  /*386a0*/  ISETP.GT.AND P5, PT, R4, 0x11, PT ;  /* 0x000000110400780c */ /* 0x000fc40003fa4270 */
[C---:B------:R-:W-:Y:S01]  /*386b0*/  ISETP.GT.AND P4, PT, R4.reuse, 0x12, PT ;  /* 0x000000120400780c */ /* 0x040fe20003f84270 */
[----:B------:R-:W2:Y:S04]  /*386c0*/  @P1 LDG.E.U16 R47, desc[UR6][R34.64] ;  /* 0x00000006222f1981 */ /* 0x000ea8000c1e1500 */
[----:B------:R0:W-:Y:S04]  /*386d0*/  @P2 STL [R1+0x18b4], R38 ;  /* 0x0018b42601002387 */ /* 0x0001e80000100800 */
[----:B------:R-:W2:Y:S04]  /*386e0*/  LDL R39, [R1+0x13e4] ;  /* 0x0013e40001277983 */ /* 0x000ea80000100800 */
[----:B------:R-:W2:Y:S04]  /*386f0*/  LDL R12, [R1+0x13e0] ;  /* 0x0013e000010c7983 */ /* 0x000ea80000100800 */
[----:B------:R-:W2:Y:S04]  /*38700*/  LDL R13, [R1+0x13dc] ;  /* 0x0013dc00010d7983 */ /* 0x000ea80000100800 */
[----:B------:R-:W2:Y:S04]  /*38710*/  @P4 LDG.E.U16 R68, desc[UR6][R10.64] ;  /* 0x000000060a444981 */ /* 0x000ea8000c1e1500 */
[----:B------:R-:W2:Y:S04]  /*38720*/  @P4 LDG.E.U16 R69, desc[UR6][R30.64] ;  /* 0x000000061e454981 */ /* 0x000ea8000c1e1500 */
[----:B0-----:R-:W2:Y:S04]  /*38730*/  LDL R38, [R1+0x13e8] ;  /* 0x0013e80001267983 */ /* 0x001ea80000100800 */
[----:B---3--:R-:W3:Y:S04]  /*38740*/  @P5 LDG.E.U16 R58, desc[UR6][R14.64] ;  /* 0x000000060e3a5981 */ /* 0x008ee8000c1e1500 */
[----:B------:R-:W3:Y:S04]  /*38750*/  @P5 LDG.E.U16 R59, desc[UR6][R18.64] ;  /* 0x00000006123b5981 */ /* 0x000ee8000c1e1500 */
[----:B------:R-:W3:Y:S04]  /*38760*/  @P4 LDG.E.U16 R36, desc[UR6][R16.64] ;  /* 0x0000000610244981 */ /* 0x000ee8000c1e1500 */
[----:B------:R-:W3:Y:S04]  /*38770*/  @P4 LDG.E.U16 R37, desc[UR6][R44.64] ;  /* 0x000000062c254981 */ /* 0x000ee8000c1e1500 */
[----:B----4-:R-:W4:Y:S04]  /*38780*/  @P5 LDG.E.U16 R6, desc[UR6][R64.64] ;  /* 0x0000000640065981 */ /* 0x010f28000c1e1500 */
[----:B------:R-:W3:Y:S04]  /*38790*/  @P5 LDG.E.U16 R7, desc[UR6][R24.64] ;  /* 0x0000000618075981 */ /* 0x000ee8000c1e1500 */
[----:B------:R-:W-:Y:S04]  /*387a0*/  @P2 STL [R1+0x18a8], R2 ;  /* 0x0018a80201002387 */ /* 0x000fe80000100800 */
[----:B------:R-:W-:Y:S04]  /*387b0*/  @P2 STL [R1+0x18ac], R0 ;  /* 0x0018ac0001002387 */ /* 0x000fe80000100800 */
[----:B------:R0:W-:Y:S04]  /*387c0*/  @P2 STL [R1+0x18b0], R5 ;  /* 0x0018b00501002387 */ /* 0x0001e80000100800 */
[----:B------:R-:W3:Y:S04]  /*387d0*/  LDL R22, [R1+0x13d8] ;  /* 0x0013d80001167983 */ /* 0x000ee80000100800 */
[----:B------:R-:W3:Y:S04]  /*387e0*/  LDL R23, [R1+0x13d4] ;  /* 0x0013d40001177983 */ /* 0x000ee80000100800 */
[----:B0-----:R-:W3:Y:S04]  /*387f0*/  LDL R5, [R1+0x13d0] ;  /* 0x0013d00001057983 */ /* 0x001ee80000100800 */
[----:B--2---:R0:W-:Y:S04]  /*38800*/  @P1 STL [R1+0x1418], R3 ;  /* 0x0014180301001387 */ /* 0x0041e80000100800 */
[----:B0-----:R-:W2:Y:S04]  /*38810*/  LDL R3, [R1+0x13cc] ;  /* 0x0013cc0001037983 */ /* 0x001ea80000100800 */
[----:B------:R-:W2:Y:S04]  /*38820*/  LDL.LU.64 R92, [R1+0x3138] ;  /* 0x00313800015c7983 */ /* 0x000ea80000300a00 */
[----:B------:R-:W2:Y:S04]  /*38830*/  LDL R0, [R1+0x13c8] ;  /* 0x0013c80001007983 */ /* 0x000ea80000100800 */
[----:B------:R-:W2:Y:S04]  /*38840*/  LDL R2, [R1+0x13c4] ;  /* 0x0013c40001027983 */ /* 0x000ea80000100800 */
[----:B------:R0:W-:Y:S04]  /*38850*/  @P1 STL [R1+0x1414], R90 ;  /* 0x0014145a01001387 */ /* 0x0001e80000100800 */
[----:B0-----:R-:W2:Y:S04]  /*38860*/  LDL R90, [R1+0x13c0] ;  /* 0x0013c000015a7983 */ /* 0x001ea80000100800 */
[----:B------:R0:W-:Y:S04]  /*38870*/  @P1 STL [R1+0x1410], R91 ;  /* 0x0014105b01001387 */ /* 0x0001e80000100800 */
[----:B0-----:R-:W2:Y:S04]  /*38880*/  LDL R91, [R1+0x13bc] ;  /* 0x0013bc00015b7983 */ /* 0x001ea80000100800 */
[----:B------:R-:W2:Y:S01]  /*38890*/  LDL.LU R87, [R1+0x13b8] ;  /* 0x0013b80001577983 */ /* 0x000ea20000300800 */
[----:B------:R-:W-:-:S03]  /*388a0*/  ISETP.GT.AND P2, PT, R4, 0x13, PT ;  /* 0x000000130400780c */ /* 0x000fc60003f44270 */
[----:B------:R-:W2:Y:S04]  /*388b0*/  LDL.LU R86, [R1+0x13b4] ;  /* 0x0013b40001567983 */ /* 0x000ea80000300800 */
[----:B------:R-:W2:Y:S04]  /*388c0*/  LDL.LU R89, [R1+0x13b0] ;  /* 0x0013b00001597983 */ /* 0x000ea80000300800 */
[----:B------:R-:W2:Y:S04]  /*388d0*/  LDL.LU R88, [R1+0x13ac] ;  /* 0x0013ac0001587983 */ /* 0x000ea80000300800 */
[----:B------:R-:W2:Y:S04]  /*388e0*/  LDL.LU.64 R34, [R1+0x3130] ;  /* 0x0031300001227983 */ /* 0x000ea80000300a00 */
[----:B------:R0:W-:Y:S01]  /*388f0*/  @P1 STL [R1+0x140c], R47 ;  /* 0x00140c2f01001387 */ /* 0x0001e20000100800 */
[----:B------:R-:W-:-:S03]  /*38900*/  ISETP.GT.AND P1, PT, R4, 0x14, PT ;  /* 0x000000140400780c */ /* 0x000fc60003f24270 */
[----:B------:R-:W2:Y:S04]  /*38910*/  @P2 LDG.E.U16 R38, desc[UR6][R52.64] ;  /* 0x0000000634262981 */ /* 0x000ea8000c1e1500 */
[----:B0-----:R-:W2:Y:S04]  /*38920*/  LDL.LU R47, [R1+0x3128] ;  /* 0x00312800012f7983 */ /* 0x001ea80000300800 */
[----:B------:R-:W2:Y:S04]  /*38930*/  LDL.LU.64 R64, [R1+0x3120] ;  /* 0x0031200001407983 */ /* 0x000ea80000300a00 */
[----:B------:R-:W2:Y:S04]  /*38940*/  @P2 LDG.E.U16 R39, desc[UR6][R50.64] ;  /* 0x0000000632272981 */ /* 0x000ea8000c1e1500 */
[----:B------:R-:W2:Y:S04]  /*38950*/  @P2 LDG.E.U16 R12, desc[UR6][R56.64] ;  /* 0x00000006380c2981 */ /* 0x000ea8000c1e1500 */
[----:B------:R-:W2:Y:S04]  /*38960*/  @P2 LDG.E.U16 R13, desc[UR6][R40.64] ;  /* 0x00000006280d2981 */ /* 0x000ea8000c1e1500 */
[----:B----4-:R0:W-:Y:S04]  /*38970*/  @P5 STL [R1+0x1408], R6 ;  /* 0x0014080601005387 */ /* 0x0101e80000100800 */
[----:B0-----:R-:W4:Y:S04]  /*38980*/  LDL.LU R6, [R1+0x3118] ;  /* 0x0031180001067983 */ /* 0x001f280000300800 */
[----:B------:R-:W4:Y:S04]  /*38990*/  LDL.LU.64 R24, [R1+0x3110] ;  /* 0x0031100001187983 */ /* 0x000f280000300a00 */
[----:B---3--:R0:W-:Y:S04]  /*389a0*/  @P5 STL [R1+0x1404], R7 ;  /* 0x0014040701005387 */ /* 0x0081e80000100800 */
[----:B0-----:R-:W3:Y:S04]  /*389b0*/  LDL.LU R7, [R1+0x3108] ;  /* 0x0031080001077983 */ /* 0x001ee80000300800 */
[----:B------:R-:W3:Y:S04]  /*389c0*/  LDL.LU.64 R14, [R1+0x3100] ;  /* 0x00310000010e7983 */ /* 0x000ee80000300a00 */
[----:B------:R0:W-:Y:S04]  /*389d0*/  @P5 STL [R1+0x1400], R58 ;  /* 0x0014003a01005387 */ /* 0x0001e80000100800 */
[----:B------:R-:W3:Y:S04]  /*389e0*/  @P1 LDG.E.U16 R22, desc[UR6][R78.64] ;  /* 0x000000064e161981 */ /* 0x000ee8000c1e1500 */
[----:B0-----:R-:W4:Y:S04]  /*389f0*/  LDL.LU R58, [R1+0x30f8] ;  /* 0x0030f800013a7983 */ /* 0x001f280000300800 */
[----:B------:R-:W4:Y:S04]  /*38a00*/  LDL.LU.64 R18, [R1+0x30f0] ;  /* 0x0030f00001127983 */ /* 0x000f280000300a00 */
[----:B------:R0:W-:Y:S01]  /*38a10*/  @P5 STL [R1+0x13fc], R59 ;  /* 0x0013fc3b01005387 */ /* 0x0001e20000100800 */
[----:B------:R-:W-:-:S03]  /*38a20*/  ISETP.GT.AND P5, PT, R4, 0x15, PT ;  /* 0x000000150400780c */ /* 0x000fc60003fa4270 */
        /* <DEDUP_REMOVED lines=17> */
[----:B--2---:R-:W2:Y:S04]  /*38b40*/  @P1 LDG.E.U16 R3, desc[UR6][R26.64] ;  /* 0x000000061a031981 */ /* 0x004ea8000c1e1500 */
[----:B------:R-:W2:Y:S04]  /*38b50*/  @P5 LDG.E.U16 R2, desc[UR6][R76.64] ;  /* 0x000000064c025981 */ /* 0x000ea8000c1e1500 */
[----:B------:R-:W2:Y:S04]  /*38b60*/  @P5 LDG.E.U16 R0, desc[UR6][R60.64] ;  /* 0x000000063c005981 */ /* 0x000ea8000c1e1500 */
[----:B------:R-:W2:Y:S04]  /*38b70*/  @P5 LDG.E.U16 R90, desc[UR6][R74.64] ;  /* 0x000000064a5a5981 */ /* 0x000ea8000c1e1500 */
[----:B------:R-:W2:Y:S04]  /*38b80*/  @P5 LDG.E.U16 R91, desc[UR6][R66.64] ;  /* 0x00000006425b5981 */ /* 0x000ea8000c1e1500 */
[----:B------:R-:W2:Y:S04]  /*38b90*/  @P4 LDG.E.U16 R87, desc[UR6][R48.64] ;  /* 0x0000000630574981 */ /* 0x000ea8000c1e1500 */
[----:B------:R-:W2:Y:S04]  /*38ba0*/  @P4 LDG.E.U16 R86, desc[UR6][R42.64] ;  /* 0x000000062a564981 */ /* 0x000ea8000c1e1500 */
[----:B------:R-:W2:Y:S04]  /*38bb0*/  @P4 LDG.E.U16 R89, desc[UR6][R28.64] ;  /* 0x000000061c594981 */ /* 0x000ea8000c1e1500 */
[----:B------:R-:W2:Y:S04]  /*38bc0*/  @P4 LDG.E.U16 R88, desc[UR6][R20.64] ;  /* 0x0000000614584981 */ /* 0x000ea8000c1e1500 */
[----:B------:R0:W-:Y:S04]  /*38bd0*/  @P2 STL [R1+0x13e8], R38 ;  /* 0x0013e82601002387 */ /* 0x0001e80000100800 */
[----:B0-----:R-:W2:Y:S04]  /*38be0*/  LDL.LU R38, [R1+0x3098] ;  /* 0x0030980001267983 */ /* 0x001ea80000300800 */
[----:B------:R-:W2:Y:S04]  /*38bf0*/  LDL.LU.64 R50, [R1+0x3090] ;  /* 0x0030900001327983 */ /* 0x000ea80000300a00 */
        /* <DEDUP_REMOVED lines=9> */
[----:B---3--:R0:W-:Y:S04]  /*38c90*/  @P1 STL [R1+0x13d8], R22 ;  /* 0x0013d81601001387 */ /* 0x0081e80000100800 */
[----:B0-----:R-:W3:Y:S04]  /*38ca0*/  LDL.LU R22, [R1+0x3058] ;  /* 0x0030580001167983 */ /* 0x001ee80000300800 */
[----:B------:R-:W3:Y:S04]  /*38cb0*/  LDL.LU.64 R8, [R1+0x3050] ;  /* 0x0030500001087983 */ /* 0x000ee80000300a00 */
[----:B----4-:R0:W-:Y:S04]  /*38cc0*/  @P1 STL [R1+0x13d4], R23 ;  /* 0x0013d41701001387 */ /* 0x0101e80000100800 */
[----:B0-----:R-:W4:Y:S04]  /*38cd0*/  LDL.LU R23, [R1+0x3048] ;  /* 0x0030480001177983 */ /* 0x001f280000300800 */
[----:B------:R-:W3:Y:S04]  /*38ce0*/  LDL.LU.64 R54, [R1+0x3040] ;  /* 0x0030400001367983 */ /* 0x000ee80000300a00 */
[----:B------:R-:W3:Y:S04]  /*38cf0*/  LDL.LU.64 R26, [R1+0x3038] ;  /* 0x00303800011a7983 */ /* 0x000ee80000300a00 */
[----:B--2---:R0:W-:Y:S04]  /*38d00*/  @P1 STL [R1+0x13cc], R3 ;  /* 0x0013cc0301001387 */ /* 0x0041e80000100800 */
[----:B0-----:R-:W2:Y:S04]  /*38d10*/  LDL R3, [R1+0x18a4] ;  /* 0x0018a40001037983 */ /* 0x001ea80000100800 */
[----:B------:R-:W-:Y:S04]  /*38d20*/  @P1 STL [R1+0x13d0], R5 ;  /* 0x0013d00501001387 */ /* 0x000fe80000100800 */
[----:B------:R-:W3:Y:S04]  /*38d30*/  LDL.LU.64 R60, [R1+0x3030] ;  /* 0x00303000013c7983 */ /* 0x000ee80000300a00 */
[----:B------:R0:W-:Y:S04]  /*38d40*/  @P5 STL [R1+0x13c4], R2 ;  /* 0x0013c40201005387 */ /* 0x0001e80000100800 */
[----:B0-----:R-:W3:Y:S04]  /*38d50*/  LDL R2, [R1+0x18a0] ;  /* 0x0018a00001027983 */ /* 0x001ee80000100800 */
[----:B------:R0:W-:Y:S04]  /*38d60*/  @P5 STL [R1+0x13bc], R91 ;  /* 0x0013bc5b01005387 */ /* 0x0001e80000100800 */
[----:B------:R1:W-:Y:S04]  /*38d70*/  @P5 STL [R1+0x13c0], R90 ;  /* 0x0013c05a01005387 */ /* 0x0003e80000100800 */
[----:B------:R-:W-:Y:S04]  /*38d80*/  @P5 STL [R1+0x13c8], R0 ;  /* 0x0013c80001005387 */ /* 0x000fe80000100800 */
[----:B------:R-:W4:Y:S04]  /*38d90*/  LDL R66, [R1+0x189c] ;  /* 0x00189c0001427983 */ /* 0x000f280000100800 */
[----:B------:R-:W4:Y:S04]  /*38da0*/  LDL R67, [R1+0x1898] ;  /* 0x0018980001437983 */ /* 0x000f280000100800 */
[----:B------:R-:W-:Y:S04]  /*38db0*/  STL [R1+0x2124], R87 ;  /* 0x0021245701007387 */ /* 0x000fe80000100800 */
[----:B------:R-:W4:Y:S04]  /*38dc0*/  LDL R75, [R1+0x13a8] ;  /* 0x0013a800014b7983 */ /* 0x000f280000100800 */
[----:B0-----:R-:W4:Y:S04]  /*38dd0*/  LDL R91, [R1+0x13a4] ;  /* 0x0013a400015b7983 */ /* 0x001f280000100800 */
[----:B------:R-:W-:Y:S04]  /*38de0*/  STL [R1+0x2128], R86 ;  /* 0x0021285601007387 */ /* 0x000fe80000100800 */
[----:B------:R-:W-:Y:S01]  /*38df0*/  STL [R1+0x212c], R89 ;  /* 0x00212c5901007387 */ /* 0x000fe20000100800 */
[----:B------:R-:W-:-:S03]  /*38e00*/  ISETP.GT.AND P2, PT, R4, 0x17, PT ;  /* 0x000000170400780c */ /* 0x000fc60003f44270 */
[----:B------:R-:W4:Y:S04]  /*38e10*/  LDL R28, [R1+0x13a0] ;  /* 0x0013a000011c7983 */ /* 0x000f280000100800 */
[----:B------:R-:W4:Y:S04]  /*38e20*/  LDL R29, [R1+0x139c] ;  /* 0x00139c00011d7983 */ /* 0x000f280000100800 */
[----:B------:R-:W4:Y:S04]  /*38e30*/  LDL R76, [R1+0x1398] ;  /* 0x00139800014c7983 */ /* 0x000f280000100800 */
[----:B------:R-:W4:Y:S04]  /*38e40*/  LDL R77, [R1+0x1394] ;  /* 0x00139400014d7983 */ /* 0x000f280000100800 */
[----:B------:R-:W4:Y:S04]  /*38e50*/  LDL R20, [R1+0x1390] ;  /* 0x0013900001147983 */ /* 0x000f280000100800 */
[----:B------:R-:W4:Y:S01]  /*38e60*/  LDL R21, [R1+0x138c] ;  /* 0x00138c0001157983 */ /* 0x000f220000100800 */
[----:B------:R-:W-:-:S02]  /*38e70*/  ISETP.GT.AND P1, PT, R4, 0x18, PT ;  /* 0x000000180400780c */ /* 0x000fc40003f24270 */
[C---:B------:R-:W-:Y:S01]  /*38e80*/  ISETP.GT.AND P5, PT, R4.reuse, 0x19, PT ;  /* 0x000000190400780c */ /* 0x040fe20003fa4270 */
[----:B------:R-:W4:Y:S04]  /*38e90*/  LDL R48, [R1+0x1388] ;  /* 0x0013880001307983 */ /* 0x000f280000100800 */
[----:B------:R-:W4:Y:S04]  /*38ea0*/  LDL R49, [R1+0x1384] ;  /* 0x0013840001317983 */ /* 0x000f280000100800 */
[----:B------:R-:W4:Y:S04]  /*38eb0*/  LDL R42, [R1+0x1380] ;  /* 0x00138000012a7983 */ /* 0x000f280000100800 */
[----:B------:R-:W4:Y:S04]  /*38ec0*/  LDL R43, [R1+0x137c] ;  /* 0x00137c00012b7983 */ /* 0x000f280000100800 */
[----:B--2---:R-:W2:Y:S04]  /*38ed0*/  @P2 LDG.E.U16 R3, desc[UR6][R62.64] ;  /* 0x000000063e032981 */ /* 0x004ea8000c1e1500 */
[----:B---3--:R-:W3:Y:S04]  /*38ee0*/  @P2 LDG.E.U16 R2, desc[UR6][R32.64] ;  /* 0x0000000620022981 */ /* 0x008ee8000c1e1500 */
[----:B----4-:R-:W4:Y:S04]  /*38ef0*/  @P2 LDG.E.U16 R66, desc[UR6][R80.64] ;  /* 0x0000000650422981 */ /* 0x010f28000c1e1500 */
[----:B------:R-:W4:Y:S04]  /*38f00*/  @P2 LDG.E.U16 R67, desc[UR6][R72.64] ;  /* 0x0000000648432981 */ /* 0x000f28000c1e1500 */
[----:B------:R-:W4:Y:S04]  /*38f10*/  @P1 LDG.E.U16 R75, desc[UR6][R70.64] ;  /* 0x00000006464b1981 */ /* 0x000f28000c1e1500 */
[----:B------:R-:W4:Y:S04]  /*38f20*/  @P1 LDG.E.U16 R91, desc[UR6][R92.64] ;  /* 0x000000065c5b1981 */ /* 0x000f28000c1e1500 */
[----:B------:R-:W4:Y:S04]  /*38f30*/  @P1 LDG.E.U16 R28, desc[UR6][R34.64] ;  /* 0x00000006221c1981 */ /* 0x000f28000c1e1500 */
[----:B------:R-:W4:Y:S04]  /*38f40*/  @P1 LDG.E.U16 R29, desc[UR6][R46.64] ;  /* 0x000000062e1d1981 */ /* 0x000f28000c1e1500 */
[----:B------:R-:W-:Y:S04]  /*38f50*/  STL [R1+0x2130], R88 ;  /* 0x0021305801007387 */ /* 0x000fe80000100800 */
[----:B------:R-:W4:Y:S04]  /*38f60*/  LDL R62, [R1+0x1378] ;  /* 0x00137800013e7983 */ /* 0x000f280000100800 */
[----:B------:R-:W4:Y:S04]  /*38f70*/  @P5 LDG.E.U16 R76, desc[UR6][R64.64] ;  /* 0x00000006404c5981 */ /* 0x000f28000c1e1500 */
[----:B------:R-:W4:Y:S04]  /*38f80*/  LDL R63, [R1+0x1374] ;  /* 0x00137400013f7983 */ /* 0x000f280000100800 */
[----:B------:R-:W4:Y:S04]  /*38f90*/  @P5 LDG.E.U16 R77, desc[UR6][R24.64] ;  /* 0x00000006184d5981 */ /* 0x000f28000c1e1500 */
[----:B-1----:R-:W4:Y:S04]  /*38fa0*/  LDL R90, [R1+0x1370] ;  /* 0x00137000015a7983 */ /* 0x002f280000100800 */
[----:B------:R-:W4:Y:S04]  /*38fb0*/  @P5 LDG.E.U16 R20, desc[UR6][R6.64] ;  /* 0x0000000606145981 */ /* 0x000f28000c1e1500 */
[----:B------:R-:W4:Y:S04]  /*38fc0*/  @P5 LDG.E.U16 R21, desc[UR6][R14.64] ;  /* 0x000000060e155981 */ /* 0x000f28000c1e1500 */
[----:B--2---:R0:W-:Y:S04]  /*38fd0*/  @P2 STL [R1+0x18a4], R3 ;  /* 0x0018a40301002387 */ /* 0x0041e80000100800 */
[----:B0-----:R-:W2:Y:S04]  /*38fe0*/  LDL R3, [R1+0x136c] ;  /* 0x00136c0001037983 */ /* 0x001ea80000100800 */
[----:B------:R-:W2:Y:S04]  /*38ff0*/  LDL.LU.64 R32, [R1+0x3028] ;  /* 0x0030280001207983 */ /* 0x000ea80000300a00 */
[----:B------:R-:W2:Y:S04]  /*39000*/  LDL R74, [R1+0x1368] ;  /* 0x00136800014a7983 */ /* 0x000ea80000100800 */
[----:B------:R-:W2:Y:S04]  /*39010*/  LDL R5, [R1+0x1364] ;  /* 0x0013640001057983 */ /* 0x000ea80000100800 */
[----:B------:R-:W2:Y:S04]  /*39020*/  LDL R0, [R1+0x1360] ;  /* 0x0013600001007983 */ /* 0x000ea80000100800 */
[----:B---3--:R0:W-:Y:S04]  /*39030*/  @P2 STL [R1+0x18a0], R2 ;  /* 0x0018a00201002387 */ /* 0x0081e80000100800 */
[----:B0-----:R-:W3:Y:S04]  /*39040*/  LDL R2, [R1+0x135c] ;  /* 0x00135c0001027983 */ /* 0x001ee80000100800 */
[----:B------:R-:W3:Y:S04]  /*39050*/  LDL.LU.64 R80, [R1+0x3020] ;  /* 0x0030200001507983 */ /* 0x000ee80000300a00 */
[----:B----4-:R0:W-:Y:S04]  /*39060*/  @P2 STL [R1+0x189c], R66 ;  /* 0x00189c4201002387 */ /* 0x0101e80000100800 */
[----:B0-----:R-:W4:Y:S04]  /*39070*/  LDL.LU R66, [R1+0x3018] ;  /* 0x0030180001427983 */ /* 0x001f280000300800 */
[----:B------:R-:W4:Y:S04]  /*39080*/  LDL.LU.64 R72, [R1+0x3010] ;  /* 0x0030100001487983 */ /* 0x000f280000300a00 */
[----:B------:R0:W-:Y:S04]  /*39090*/  @P2 STL [R1+0x1898], R67 ;  /* 0x0018984301002387 */ /* 0x0001e80000100800 */
[----:B0-----:R-:W4:Y:S04]  /*390a0*/  LDL.LU R67, [R1+0x3008] ;  /* 0x0030080001437983 */ /* 0x001f280000300800 */
[----:B------:R-:W4:Y:S04]  /*390b0*/  LDL.LU.64 R70, [R1+0x3000] ;  /* 0x0030000001467983 */ /* 0x000f280000300a00 */
[----:B------:R-:W4:Y:S04]  /*390c0*/  LDL R92, [R1+0x1358] ;  /* 0x00135800015c7983 */ /* 0x000f280000100800 */
[----:B------:R0:W-:Y:S04]  /*390d0*/  @P1 STL [R1+0x13a4], R91 ;  /* 0x0013a45b01001387 */ /* 0x0001e80000100800 */
[----:B0-----:R-:W4:Y:S04]  /*390e0*/  LDL R91, [R1+0x1354] ;  /* 0x00135400015b7983 */ /* 0x001f280000100800 */
[----:B------:R0:W-:Y:S04]  /*390f0*/  @P1 STL [R1+0x13a8], R75 ;  /* 0x0013a84b01001387 */ /* 0x0001e80000100800 */
[----:B------:R-:W4:Y:S04]  /*39100*/  LDL R93, [R1+0x134c] ;  /* 0x00134c00015d7983 */ /* 0x000f280000100800 */
[----:B0-----:R-:W4:Y:S01]  /*39110*/  LDL R75, [R1+0x1350] ;  /* 0x00135000014b7983 */ /* 0x001f220000100800 */
[----:B------:R-:W-:-:S02]  /*39120*/  ISETP.GT.AND P4, PT, R4, 0x1a, PT ;  /* 0x0000001a0400780c */ /* 0x000fc40003f84270 */
[C---:B------:R-:W-:Y:S01]  /*39130*/  ISETP.GT.AND P2, PT, R4.reuse, 0x1b, PT ;  /* 0x0000001b0400780c */ /* 0x040fe20003f44270 */
[----:B------:R-:W4:Y:S04]  /*39140*/  LDL.LU.64 R34, [R1+0x2ff8] ;  /* 0x002ff80001227983 */ /* 0x000f280000300a00 */
[----:B------:R0:W-:Y:S06]  /*39150*/  @P1 STL [R1+0x13a0], R28 ;  /* 0x0013a01c01001387 */ /* 0x0001ec0000100800 */
[----:B------:R-:W4:Y:S04]  /*39160*/  @P4 LDG.E.U16 R48, desc[UR6][R18.64] ;  /* 0x0000000612304981 */ /* 0x000f28000c1e1500 */
[----:B------:R-:W4:Y:S04]  /*39170*/  @P4 LDG.E.U16 R49, desc[UR6][R58.64] ;  /* 0x000000063a314981 */ /* 0x000f28000c1e1500 */
[----:B------:R-:W4:Y:S04]  /*39180*/  @P4 LDG.E.U16 R42, desc[UR6][R16.64] ;  /* 0x00000006102a4981 */ /* 0x000f28000c1e1500 */
[----:B0-----:R-:W4:Y:S04]  /*39190*/  LDL.LU R28, [R1+0x2ff0] ;  /* 0x002ff000011c7983 */ /* 0x001f280000300800 */
[----:B------:R-:W4:Y:S04]  /*391a0*/  LDL.LU.64 R46, [R1+0x2fe8] ;  /* 0x002fe800012e7983 */ /* 0x000f280000300a00 */
[----:B------:R-:W4:Y:S04]  /*391b0*/  @P4 LDG.E.U16 R43, desc[UR6][R44.64] ;  /* 0x000000062c2b4981 */ /* 0x000f28000c1e1500 */
[----:B------:R0:W-:Y:S04]  /*391c0*/  @P1 STL [R1+0x139c], R29 ;  /* 0x00139c1d01001387 */ /* 0x0001e80000100800 */
[----:B------:R-:W4:Y:S01]  /*391d0*/  @P2 LDG.E.U16 R62, desc[UR6][R36.64] ;  /* 0x00000006243e2981 */ /* 0x000f22000c1e1500 */
        /* <DEDUP_REMOVED lines=22> */
[----:B---3--:R-:W3:Y:S04]  /*39340*/  @P1 LDG.E.U16 R2, desc[UR6][R56.64] ;  /* 0x0000000638021981 */ /* 0x008ee8000c1e1500 */
[----:B----4-:R-:W4:Y:S04]  /*39350*/  @P5 LDG.E.U16 R92, desc[UR6][R40.64] ;  /* 0x00000006285c5981 */ /* 0x010f28000c1e1500 */
[----:B------:R-:W4:Y:S04]  /*39360*/  @P5 LDG.E.U16 R91, desc[UR6][R12.64] ;  /* 0x000000060c5b5981 */ /* 0x000f28000c1e1500 */
[----:B------:R-:W4:Y:S04]  /*39370*/  @P5 LDG.E.U16 R93, desc[UR6][R8.64] ;  /* 0x00000006085d5981 */ /* 0x000f28000c1e1500 */
[----:B------:R-:W4:Y:S04]  /*39380*/  @P5 LDG.E.U16 R75, desc[UR6][R78.64] ;  /* 0x000000064e4b5981 */ /* 0x000f28000c1e1500 */
        /* <DEDUP_REMOVED lines=21> */
[----:B--2---:R0:W-:Y:S04]  /*394e0*/  @P2 STL [R1+0x136c], R3 ;  /* 0x00136c0301002387 */ /* 0x0041e80000100800 */
[----:B0-----:R-:W2:Y:S04]  /*394f0*/  LDL.LU R3, [R1+0x2f20] ;  /* 0x002f200001037983 */ /* 0x001ea80000300800 */
[----:B------:R-:W2:Y:S04]  /*39500*/  LDL.LU.64 R52, [R1+0x2f18] ;  /* 0x002f180001347983 */ /* 0x000ea80000300a00 */
[----:B------:R-:W2:Y:S04]  /*39510*/  LDL.LU.64 R50, [R1+0x2f10] ;  /* 0x002f100001327983 */ /* 0x000ea80000300a00 */
[----:B------:R-:W2:Y:S04]  /*39520*/  LDL.LU.64 R38, [R1+0x2f08] ;  /* 0x002f080001267983 */ /* 0x000ea80000300a00 */
[----:B------:R-:W2:Y:S04]  /*39530*/  LDL.LU.64 R56, [R1+0x2f00] ;  /* 0x002f000001387983 */ /* 0x000ea80000300a00 */
[----:B------:R0:W-:Y:S04]  /*39540*/  @P1 STL [R1+0x1364], R5 ;  /* 0x0013640501001387 */ /* 0x0001e80000100800 */
[----:B0-----:R-:W2:Y:S04]  /*39550*/  LDL R5, [R1+0x1894] ;  /* 0x0018940001057983 */ /* 0x001ea80000100800 */
[----:B------:R0:W-:Y:S04]  /*39560*/  @P1 STL [R1+0x1368], R74 ;  /* 0x0013684a01001387 */ /* 0x0001e80000100800 */
[----:B0-----:R-:W2:Y:S04]  /*39570*/  LDL R74, [R1+0x1890] ;  /* 0x00189000014a7983 */ /* 0x001ea80000100800 */
[----:B------:R0:W-:Y:S04]  /*39580*/  @P1 STL [R1+0x1360], R0 ;  /* 0x0013600001001387 */ /* 0x0001e80000100800 */
[----:B0-----:R-:W2:Y:S04]  /*39590*/  LDL R0, [R1+0x188c] ;  /* 0x00188c0001007983 */ /* 0x001ea80000100800 */
        /* <DEDUP_REMOVED lines=8> */
[----:B------:R-:W4:Y:S04]  /*39620*/  LDL R9, [R1+0x133c] ;  /* 0x00133c0001097983 */ /* 0x000f280000100800 */
[----:B------:R-:W4:Y:S04]  /*39630*/  LDL R79, [R1+0x1338] ;  /* 0x00133800014f7983 */ /* 0x000f280000100800 */
[----:B------:R0:W-:Y:S04]  /*39640*/  @P5 STL [R1+0x1350], R75 ;  /* 0x0013504b01005387 */ /* 0x0001e80000100800 */
[----:B0-----:R-:W4:Y:S04]  /*39650*/  LDL R75, [R1+0x1334] ;  /* 0x00133400014b7983 */ /* 0x001f280000100800 */
[----:B------:R0:W-:Y:S04]  /*39660*/  @P5 STL [R1+0x134c], R93 ;  /* 0x00134c5d01005387 */ /* 0x0001e80000100800 */
[----:B0-----:R-:W4:Y:S01]  /*39670*/  LDL R93, [R1+0x1330] ;  /* 0x00133000015d7983 */ /* 0x001f220000100800 */
[----:B------:R-:W-:-:S02]  /*39680*/  ISETP.GT.AND P4, PT, R4, 0x1e, PT ;  /* 0x0000001e0400780c */ /* 0x000fc40003f84270 */
[C---:B------:R-:W-:Y:S02]  /*39690*/  ISETP.GT.AND P2, PT, R4.reuse, 0x1f, PT ;  /* 0x0000001f0400780c */ /* 0x040fe40003f44270 */
[----:B------:R-:W-:-:S09]  /*396a0*/  ISETP.GT.AND P1, PT, R4, 0x20, PT ;  /* 0x000000200400780c */ /* 0x000fd20003f24270 */
[----:B------:R-:W4:Y:S04]  /*396b0*/  @P4 LDG.E.U16 R90, desc[UR6][R60.64] ;  /* 0x000000063c5a4981 */ /* 0x000f28000c1e1500 */
[----:B--2---:R-:W2:Y:S04]  /*396c0*/  @P4 LDG.E.U16 R3, desc[UR6][R26.64] ;  /* 0x000000061a034981 */ /* 0x004ea8000c1e1500 */
[----:B------:R-:W2:Y:S04]  /*396d0*/  @P2 LDG.E.U16 R5, desc[UR6][R32.64] ;  /* 0x0000000620052981 */ /* 0x000ea8000c1e1500 */
[----:B------:R-:W2:Y:S04]  /*396e0*/  @P2 LDG.E.U16 R74, desc[UR6][R80.64] ;  /* 0x00000006504a2981 */ /* 0x000ea8000c1e1500 */
[----:B------:R-:W2:Y:S04]  /*396f0*/  @P2 LDG.E.U16 R0, desc[UR6][R72.64] ;  /* 0x0000000648002981 */ /* 0x000ea8000c1e1500 */
[----:B---3--:R-:W3:Y:S04]  /*39700*/  @P2 LDG.E.U16 R2, desc[UR6][R66.64] ;  /* 0x0000000642022981 */ /* 0x008ee8000c1e1500 */
[----:B----4-:R-:W4:Y:S04]  /*39710*/  @P4 LDG.E.U16 R92, desc[UR6][R54.64] ;  /* 0x00000006365c4981 */ /* 0x010f28000c1e1500 */
[----:B------:R-:W2:Y:S04]  /*39720*/  @P4 LDG.E.U16 R91, desc[UR6][R22.64] ;  /* 0x00000006165b4981 */ /* 0x000ea8000c1e1500 */
[----:B------:R-:W3:Y:S04]  /*39730*/  @P1 LDG.E.U16 R9, desc[UR6][R70.64] ;  /* 0x0000000646091981 */ /* 0x000ee8000c1e1500 */
[----:B------:R-:W3:Y:S04]  /*39740*/  @P1 LDG.E.U16 R79, desc[UR6][R34.64] ;  /* 0x00000006224f1981 */ /* 0x000ee8000c1e1500 */
[----:B------:R-:W3:Y:S04]  /*39750*/  LDL.LU R22, [R1+0x2ee0] ;  /* 0x002ee00001167983 */ /* 0x000ee80000300800 */
[----:B------:R-:W3:Y:S04]  /*39760*/  @P1 LDG.E.U16 R75, desc[UR6][R46.64] ;  /* 0x000000062e4b1981 */ /* 0x000ee8000c1e1500 */
[----:B------:R-:W3:Y:S04]  /*39770*/  @P1 LDG.E.U16 R93, desc[UR6][R28.64] ;  /* 0x000000061c5d1981 */ /* 0x000ee8000c1e1500 */
[----:B--2---:R-:W-:Y:S04]  /*39780*/  STL [R1+0x2134], R91 ;  /* 0x0021345b01007387 */ /* 0x004fe80000100800 */
[----:B----4-:R-:W-:Y:S04]  /*39790*/  STL [R1+0x2138], R92 ;  /* 0x0021385c01007387 */ /* 0x010fe80000100800 */
[----:B------:R-:W2:Y:S04]  /*397a0*/  LDL R23, [R1+0x132c] ;  /* 0x00132c0001177983 */ /* 0x000ea80000100800 */
[----:B------:R-:W4:Y:S04]  /*397b0*/  LDL R8, [R1+0x1328] ;  /* 0x0013280001087983 */ /* 0x000f280000100800 */
[----:B------:R-:W4:Y:S04]  /*397c0*/  LDL R26, [R1+0x1324] ;  /* 0x00132400011a7983 */ /* 0x000f280000100800 */
[----:B------:R-:W4:Y:S04]  /*397d0*/  LDL R54, [R1+0x1320] ;  /* 0x0013200001367983 */ /* 0x000f280000100800 */
[----:B------:R-:W-:Y:S04]  /*397e0*/  STL [R1+0x213c], R3 ;  /* 0x00213c0301007387 */ /* 0x000fe80000100800 */
[----:B------:R-:W4:Y:S04]  /*397f0*/  LDL R60, [R1+0x131c] ;  /* 0x00131c00013c7983 */ /* 0x000f280000100800 */
[----:B------:R-:W4:Y:S04]  /*39800*/  LDL R61, [R1+0x1318] ;  /* 0x00131800013d7983 */ /* 0x000f280000100800 */
[----:B------:R-:W4:Y:S04]  /*39810*/  LDL R27, [R1+0x1314] ;  /* 0x00131400011b7983 */ /* 0x000f280000100800 */
[----:B------:R-:W4:Y:S04]  /*39820*/  LDL R78, [R1+0x1310] ;  /* 0x00131000014e7983 */ /* 0x000f280000100800 */
[----:B------:R-:W-:Y:S04]  /*39830*/  STL [R1+0x2140], R90 ;  /* 0x0021405a01007387 */ /* 0x000fe80000100800 */
[----:B------:R-:W4:Y:S04]  /*39840*/  LDL.LU.64 R32, [R1+0x2ed8] ;  /* 0x002ed80001207983 */ /* 0x000f280000300a00 */
[----:B------:R0:W-:Y:S04]  /*39850*/  @P2 STL [R1+0x1894], R5 ;  /* 0x0018940501002387 */ /* 0x0001e80000100800 */
[----:B0-----:R-:W4:Y:S04]  /*39860*/  LDL R5, [R1+0x130c] ;  /* 0x00130c0001057983 */ /* 0x001f280000100800 */
[----:B------:R-:W4:Y:S04]  /*39870*/  LDL.LU.64 R80, [R1+0x2ed0] ;  /* 0x002ed00001507983 */ /* 0x000f280000300a00 */
[----:B------:R-:W4:Y:S04]  /*39880*/  LDL.LU.64 R72, [R1+0x2ec8] ;  /* 0x002ec80001487983 */ /* 0x000f280000300a00 */
[----:B------:R-:W4:Y:S04]  /*39890*/  LDL.LU.64 R66, [R1+0x2ec0] ;  /* 0x002ec00001427983 */ /* 0x000f280000300a00 */
[----:B------:R-:W4:Y:S04]  /*398a0*/  LDL R55, [R1+0x1308] ;  /* 0x0013080001377983 */ /* 0x000f280000100800 */
[----:B------:R0:W-:Y:S04]  /*398b0*/  @P2 STL [R1+0x1890], R74 ;  /* 0x0018904a01002387 */ /* 0x0001e80000100800 */
[----:B0-----:R-:W4:Y:S04]  /*398c0*/  LDL R74, [R1+0x1304] ;  /* 0x00130400014a7983 */ /* 0x001f280000100800 */
[----:B------:R0:W-:Y:S04]  /*398d0*/  @P2 STL [R1+0x188c], R0 ;  /* 0x00188c0001002387 */ /* 0x0001e80000100800 */
[----:B0-----:R-:W4:Y:S04]  /*398e0*/  LDL R0, [R1+0x1300] ;  /* 0x0013000001007983 */ /* 0x001f280000100800 */
[----:B---3--:R0:W-:Y:S04]  /*398f0*/  @P2 STL [R1+0x1888], R2 ;  /* 0x0018880201002387 */ /* 0x0081e80000100800 */
[----:B0-----:R-:W3:Y:S04]  /*39900*/  LDL R2, [R1+0x12fc] ;  /* 0x0012fc0001027983 */ /* 0x001ee80000100800 */
[----:B------:R-:W3:Y:S04]  /*39910*/  LDL.LU.64 R70, [R1+0x2eb8] ;  /* 0x002eb80001467983 */ /* 0x000ee80000300a00 */
[----:B------:R-:W3:Y:S04]  /*39920*/  LDL.LU.64 R34, [R1+0x2eb0] ;  /* 0x002eb00001227983 */ /* 0x000ee80000300a00 */
[----:B------:R-:W3:Y:S04]  /*39930*/  LDL.LU.64 R46, [R1+0x2ea8] ;  /* 0x002ea800012e7983 */ /* 0x000ee80000300a00 */
[----:B------:R-:W3:Y:S04]  /*39940*/  LDL.LU.64 R28, [R1+0x2ea0] ;  /* 0x002ea000011c7983 */ /* 0x000ee80000300a00 */
[----:B------:R0:W-:Y:S04]  /*39950*/  @P1 STL [R1+0x1330], R93 ;  /* 0x0013305d01001387 */ /* 0x0001e80000100800 */
[----:B0-----:R-:W3:Y:S01]  /*39960*/  LDL R93, [R1+0x12f8] ;  /* 0x0012f800015d7983 */ /* 0x001ee20000100800 */
[----:B------:R-:W-:-:S02]  /*39970*/  ISETP.GT.AND P5, PT, R4, 0x21, PT ;  /* 0x000000210400780c */ /* 0x000fc40003fa4270 */
[C---:B------:R-:W-:Y:S02]  /*39980*/  ISETP.GT.AND P4, PT, R4.reuse, 0x22, PT ;  /* 0x000000220400780c */ /* 0x040fe40003f84270 */
[C---:B------:R-:W-:Y:S01]  /*39990*/  ISETP.GT.AND P2, PT, R4.reuse, 0x23, PT ;  /* 0x000000230400780c */ /* 0x040fe20003f44270 */
[----:B------:R0:W-:Y:S04]  /*399a0*/  @P1 STL [R1+0x133c], R9 ;  /* 0x00133c0901001387 */ /* 0x0001e80000100800 */
[----:B0-----:R-:W3:Y:S04]  /*399b0*/  LDL R9, [R1+0x12f4] ;  /* 0x0012f40001097983 */ /* 0x001ee80000100800 */
[----:B------:R0:W-:Y:S04]  /*399c0*/  @P1 STL [R1+0x1338], R79 ;  /* 0x0013384f01001387 */ /* 0x0001e80000100800 */
[----:B0-----:R-:W3:Y:S04]  /*399d0*/  LDL R79, [R1+0x12f0] ;  /* 0x0012f000014f7983 */ /* 0x001ee80000100800 */
[----:B------:R0:W-:Y:S01]  /*399e0*/  @P1 STL [R1+0x1334], R75 ;  /* 0x0013344b01001387 */ /* 0x0001e20000100800 */
[----:B------:R-:W-:-:S03]  /*399f0*/  ISETP.GT.AND P1, PT, R4, 0x24, PT ;  /* 0x000000240400780c */ /* 0x000fc60003f24270 */
[----:B0-----:R-:W3:Y:S04]  /*39a00*/  LDL R75, [R1+0x12ec] ;  /* 0x0012ec00014b7983 */ /* 0x001ee80000100800 */
[----:B--2---:R-:W2:Y:S04]  /*39a10*/  @P5 LDG.E.U16 R23, desc[UR6][R64.64] ;  /* 0x0000000640175981 */ /* 0x004ea8000c1e1500 */
[----:B----4-:R-:W4:Y:S04]  /*39a20*/  @P5 LDG.E.U16 R8, desc[UR6][R24.64] ;  /* 0x0000000618085981 */ /* 0x010f28000c1e1500 */
[----:B------:R-:W4:Y:S04]  /*39a30*/  @P5 LDG.E.U16 R26, desc[UR6][R76.64] ;  /* 0x000000064c1a5981 */ /* 0x000f28000c1e1500 */
[----:B------:R-:W4:Y:S04]  /*39a40*/  @P5 LDG.E.U16 R54, desc[UR6][R6.64] ;  /* 0x0000000606365981 */ /* 0x000f28000c1e1500 */
[----:B------:R-:W4:Y:S04]  /*39a50*/  @P4 LDG.E.U16 R60, desc[UR6][R14.64] ;  /* 0x000000060e3c4981 */ /* 0x000f28000c1e1500 */
[----:B------:R-:W4:Y:S04]  /*39a60*/  @P4 LDG.E.U16 R61, desc[UR6][R20.64] ;  /* 0x00000006143d4981 */ /* 0x000f28000c1e1500 */
[----:B------:R-:W4:Y:S04]  /*39a70*/  @P4 LDG.E.U16 R78, desc[UR6][R58.64] ;  /* 0x000000063a4e4981 */ /* 0x000f28000c1e1500 */
[----:B------:R-:W4:Y:S04]  /*39a80*/  @P4 LDG.E.U16 R27, desc[UR6][R18.64] ;  /* 0x00000006121b4981 */ /* 0x000f28000c1e1500 */
[----:B------:R-:W4:Y:S04]  /*39a90*/  LDL.LU.64 R64, [R1+0x2e98] ;  /* 0x002e980001407983 */ /* 0x000f280000300a00 */
[----:B------:R-:W4:Y:S04]  /*39aa0*/  @P2 LDG.E.U16 R5, desc[UR6][R48.64] ;  /* 0x0000000630052981 */ /* 0x000f28000c1e1500 */
[----:B------:R-:W4:Y:S04]  /*39ab0*/  @P2 LDG.E.U16 R55, desc[UR6][R16.64] ;  /* 0x0000000610372981 */ /* 0x000f28000c1e1500 */
[----:B------:R-:W4:Y:S04]  /*39ac0*/  @P2 LDG.E.U16 R74, desc[UR6][R44.64] ;  /* 0x000000062c4a2981 */ /* 0x000f28000c1e1500 */
[----:B------:R-:W4:Y:S04]  /*39ad0*/  @P2 LDG.E.U16 R0, desc[UR6][R42.64] ;  /* 0x000000062a002981 */ /* 0x000f28000c1e1500 */
[----:B---3--:R-:W3:Y:S04]  /*39ae0*/  @P1 LDG.E.U16 R2, desc[UR6][R36.64] ;  /* 0x0000000624021981 */ /* 0x008ee8000c1e1500 */
[----:B------:R-:W3:Y:S04]  /*39af0*/  @P1 LDG.E.U16 R93, desc[UR6][R10.64] ;  /* 0x000000060a5d1981 */ /* 0x000ee8000c1e1500 */
[----:B------:R-:W3:Y:S04]  /*39b00*/  @P1 LDG.E.U16 R9, desc[UR6][R62.64] ;  /* 0x000000063e091981 */ /* 0x000ee8000c1e1500 */
[----:B------:R-:W3:Y:S04]  /*39b10*/  @P1 LDG.E.U16 R79, desc[UR6][R30.64] ;  /* 0x000000061e4f1981 */ /* 0x000ee8000c1e1500 */
[----:B--2---:R0:W-:Y:S04]  /*39b20*/  @P5 STL [R1+0x132c], R23 ;  /* 0x00132c1701005387 */ /* 0x0041e80000100800 */
[----:B0-----:R-:W2:Y:S04]  /*39b30*/  LDL.LU R23, [R1+0x2e90] ;  /* 0x002e900001177983 */ /* 0x001ea80000300800 */
[----:B------:R-:W2:Y:S04]  /*39b40*/  LDL.LU.64 R24, [R1+0x2e88] ;  /* 0x002e880001187983 */ /* 0x000ea80000300a00 */
[----:B------:R-:W2:Y:S04]  /*39b50*/  LDL.LU.64 R76, [R1+0x2e80] ;  /* 0x002e8000014c7983 */ /* 0x000ea80000300a00 */
[----:B------:R-:W2:Y:S04]  /*39b60*/  LDL.LU.64 R6, [R1+0x2e78] ;  /* 0x002e780001067983 */ /* 0x000ea80000300a00 */
[----:B----4-:R0:W-:Y:S04]  /*39b70*/  @P5 STL [R1+0x1328], R8 ;  /* 0x0013280801005387 */ /* 0x0101e80000100800 */
[----:B0-----:R-:W4:Y:S04]  /*39b80*/  LDL R8, [R1+0x12e8] ;  /* 0x0012e80001087983 */ /* 0x001f280000100800 */
[----:B------:R0:W-:Y:S04]  /*39b90*/  @P5 STL [R1+0x1324], R26 ;  /* 0x0013241a01005387 */ /* 0x0001e80000100800 */
[----:B0-----:R-:W2:Y:S04]  /*39ba0*/  LDL R26, [R1+0x12e4] ;  /* 0x0012e400011a7983 */ /* 0x001ea80000100800 */
[----:B------:R0:W-:Y:S04]  /*39bb0*/  @P5 STL [R1+0x1320], R54 ;  /* 0x0013203601005387 */ /* 0x0001e80000100800 */
[----:B0-----:R-:W2:Y:S04]  /*39bc0*/  LDL R54, [R1+0x12e0] ;  /* 0x0012e00001367983 */ /* 0x001ea80000100800 */
[----:B------:R-:W2:Y:S04]  /*39bd0*/  LDL.LU.64 R14, [R1+0x2e70] ;  /* 0x002e7000010e7983 */ /* 0x000ea80000300a00 */
[----:B------:R0:W-:Y:S04]  /*39be0*/  @P4 STL [R1+0x131c], R60 ;  /* 0x00131c3c01004387 */ /* 0x0001e80000100800 */
[----:B0-----:R-:W2:Y:S04]  /*39bf0*/  LDL.LU R60, [R1+0x2e68] ;  /* 0x002e6800013c7983 */ /* 0x001ea80000300800 */
[----:B------:R-:W2:Y:S04]  /*39c00*/  LDL.LU.64 R20, [R1+0x2e60] ;  /* 0x002e600001147983 */ /* 0x000ea80000300a00 */
[----:B------:R0:W-:Y:S04]  /*39c10*/  @P4 STL [R1+0x1318], R61 ;  /* 0x0013183d01004387 */ /* 0x0001e80000100800 */
[----:B0-----:R-:W2:Y:S04]  /*39c20*/  LDL.LU R61, [R1+0x2e58] ;  /* 0x002e5800013d7983 */ /* 0x001ea80000300800 */
[----:B------:R-:W2:Y:S04]  /*39c30*/  LDL.LU.64 R18, [R1+0x2e50] ;  /* 0x002e500001127983 */ /* 0x000ea80000300a00 */
[----:B------:R-:W2:Y:S04]  /*39c40*/  LDL.LU.64 R58, [R1+0x2e48] ;  /* 0x002e4800013a7983 */ /* 0x000ea80000300a00 */
[----:B------:R0:W-:Y:S04]  /*39c50*/  @P4 STL [R1+0x1310], R78 ;  /* 0x0013104e01004387 */ /* 0x0001e80000100800 */
[----:B------:R1:W-:Y:S04]  /*39c60*/  @P4 STL [R1+0x1314], R27 ;  /* 0x0013141b01004387 */ /* 0x0003e80000100800 */
[----:B------:R-:W2:Y:S04]  /*39c70*/  LDL.LU.64 R48, [R1+0x2e40] ;  /* 0x002e400001307983 */ /* 0x000ea80000300a00 */
[----:B0-----:R-:W2:Y:S04]  /*39c80*/  LDL R78, [R1+0x1880] ;  /* 0x00188000014e7983 */ /* 0x001ea80000100800 */
[----:B-1----:R-:W2:Y:S04]  /*39c90*/  LDL R27, [R1+0x1884] ;  /* 0x00188400011b7983 */ /* 0x002ea80000100800 */
[----:B------:R0:W-:Y:S04]  /*39ca0*/  @P2 STL [R1+0x130c], R5 ;  /* 0x00130c0501002387 */ /* 0x0001e80000100800 */
[----:B0-----:R-:W2:Y:S04]  /*39cb0*/  LDL R5, [R1+0x187c] ;  /* 0x00187c0001057983 */ /* 0x001ea80000100800 */
[----:B------:R-:W2:Y:S04]  /*39cc0*/  LDL.LU.64 R16, [R1+0x2e38] ;  /* 0x002e380001107983 */ /* 0x000ea80000300a00 */
[----:B------:R-:W2:Y:S04]  /*39cd0*/  LDL.LU.64 R44, [R1+0x2e30] ;  /* 0x002e3000012c7983 */ /* 0x000ea80000300a00 */
[----:B------:R-:W2:Y:S04]  /*39ce0*/  LDL.LU.64 R42, [R1+0x2e28] ;  /* 0x002e2800012a7983 */ /* 0x000ea80000300a00 */
[----:B------:R0:W-:Y:S04]  /*39cf0*/  @P2 STL [R1+0x1300], R0 ;  /* 0x0013000001002387 */ /* 0x0001e80000100800 */
[----:B------:R-:W-:Y:S04]  /*39d00*/  @P2 STL [R1+0x1304], R74 ;  /* 0x0013044a01002387 */ /* 0x000fe80000100800 */
[----:B------:R1:W-:Y:S04]  /*39d10*/  @P2 STL [R1+0x1308], R55 ;  /* 0x0013083701002387 */ /* 0x0003e80000100800 */
[----:B------:R-:W2:Y:S04]  /*39d20*/  LDL.LU.64 R36, [R1+0x2e20] ;  /* 0x002e200001247983 */ /* 0x000ea80000300a00 */
[----:B0-----:R-:W2:Y:S04]  /*39d30*/  LDL R0, [R1+0x1870] ;  /* 0x0018700001007983 */ /* 0x001ea80000100800 */
[----:B-1----:R-:W2:Y:S04]  /*39d40*/  LDL R55, [R1+0x1878] ;  /* 0x0018780001377983 */ /* 0x002ea80000100800 */
[----:B------:R-:W2:Y:S04]  /*39d50*/  LDL R74, [R1+0x1874] ;  /* 0x00187400014a7983 */ /* 0x000ea80000100800 */
[----:B---3--:R0:W-:Y:S04]  /*39d60*/  @P1 STL [R1+0x12fc], R2 ;  /* 0x0012fc0201001387 */ /* 0x0081e80000100800 */
[----:B0-----:R-:W3:Y:S04]  /*39d70*/  LDL R2, [R1+0x186c] ;  /* 0x00186c0001027983 */ /* 0x001ee80000100800 */
[----:B------:R-:W3:Y:S04]  /*39d80*/  LDL.LU.64 R10, [R1+0x2e18] ;  /* 0x002e1800010a7983 */ /* 0x000ee80000300a00 */
[----:B------:R0:W-:Y:S04]  /*39d90*/  @P1 STL [R1+0x12f8], R93 ;  /* 0x0012f85d01001387 */ /* 0x0001e80000100800 */
[----:B0-----:R-:W3:Y:S01]  /*39da0*/  LDL.LU R93, [R1+0x2e10] ;  /* 0x002e1000015d7983 */ /* 0x001ee20000300800 */
[----:B------:R-:W-:-:S02]  /*39db0*/  ISETP.GT.AND P5, PT, R4, 0x25, PT ;  /* 0x000000250400780c */ /* 0x000fc40003fa4270 */
[C---:B------:R-:W-:Y:S01]  /*39dc0*/  ISETP.GT.AND P4, PT, R4.reuse, 0x26, PT ;  /* 0x000000260400780c */ /* 0x040fe20003f84270 */
[----:B------:R-:W3:Y:S04]  /*39dd0*/  LDL.LU.64 R62, [R1+0x2e08] ;  /* 0x002e0800013e7983 */ /* 0x000ee80000300a00 */
[----:B------:R-:W3:Y:S06]  /*39de0*/  LDL.LU.64 R30, [R1+0x2e00] ;  /* 0x002e0000011e7983 */ /* 0x000eec0000300a00 */
[----:B------:R-:W3:Y:S04]  /*39df0*/  @P5 LDG.E.U16 R75, desc[UR6][R68.64] ;  /* 0x00000006444b5981 */ /* 0x000ee8000c1e1500 */
[----:B------:R-:W-:Y:S04]  /*39e00*/  @P1 STL [R1+0x12f0], R79 ;  /* 0x0012f04f01001387 */ /* 0x000fe80000100800 */
[----:B------:R0:W-:Y:S01]  /*39e10*/  @P1 STL [R1+0x12f4], R9 ;  /* 0x0012f40901001387 */ /* 0x0001e20000100800 */
[----:B------:R-:W-:-:S03]  /*39e20*/  ISETP.GT.AND P2, PT, R4, 0x27, PT ;  /* 0x000000270400780c */ /* 0x000fc60003f44270 */
[----:B------:R-:W3:Y:S04]  /*39e30*/  LDL R68, [R1+0x12dc] ;  /* 0x0012dc0001447983 */ /* 0x000ee80000100800 */
[----:B0-----:R-:W3:Y:S04]  /*39e40*/  LDL R9, [R1+0x12d8] ;  /* 0x0012d80001097983 */ /* 0x001ee80000100800 */
[----:B------:R-:W3:Y:S04]  /*39e50*/  LDL R79, [R1+0x12d4] ;  /* 0x0012d400014f7983 */ /* 0x000ee80000100800 */
[----:B----4-:R-:W4:Y:S04]  /*39e60*/  @P5 LDG.E.U16 R8, desc[UR6][R52.64] ;  /* 0x0000000634085981 */ /* 0x010f28000c1e1500 */
[----:B--2---:R-:W2:Y:S04]  /*39e70*/  @P5 LDG.E.U16 R26, desc[UR6][R50.64] ;  /* 0x00000006321a5981 */ /* 0x004ea8000c1e1500 */
[----:B------:R-:W2:Y:S04]  /*39e80*/  @P5 LDG.E.U16 R54, desc[UR6][R38.64] ;  /* 0x0000000626365981 */ /* 0x000ea8000c1e1500 */
[----:B------:R-:W4:Y:S04]  /*39e90*/  @P4 LDG.E.U16 R78, desc[UR6][R12.64] ;  /* 0x000000060c4e4981 */ /* 0x000f28000c1e1500 */
[----:B------:R-:W4:Y:S04]  /*39ea0*/  @P4 LDG.E.U16 R27, desc[UR6][R40.64] ;  /* 0x00000006281b4981 */ /* 0x000f28000c1e1500 */
[----:B------:R-:W4:Y:S04]  /*39eb0*/  @P4 LDG.E.U16 R5, desc[UR6][R32.64] ;  /* 0x0000000620054981 */ /* 0x000f28000c1e1500 */
[----:B------:R-:W4:Y:S04]  /*39ec0*/  @P2 LDG.E.U16 R0, desc[UR6][R66.64] ;  /* 0x0000000642002981 */ /* 0x000f28000c1e1500 */
[----:B------:R-:W4:Y:S04]  /*39ed0*/  @P2 LDG.E.U16 R55, desc[UR6][R80.64] ;  /* 0x0000000650372981 */ /* 0x000f28000c1e1500 */
[----:B------:R-:W4:Y:S04]  /*39ee0*/  @P2 LDG.E.U16 R74, desc[UR6][R72.64] ;  /* 0x00000006484a2981 */ /* 0x000f28000c1e1500 */
[----:B---3--:R-:W3:Y:S04]  /*39ef0*/  @P2 LDG.E.U16 R2, desc[UR6][R70.64] ;  /* 0x0000000646022981 */ /* 0x008ee8000c1e1500 */
[----:B------:R-:W3:Y:S04]  /*39f00*/  @P4 LDG.E.U16 R93, desc[UR6][R56.64] ;  /* 0x00000006385d4981 */ /* 0x000ee8000c1e1500 */
[----:B------:R0:W-:Y:S04]  /*39f10*/  @P5 STL [R1+0x12ec], R75 ;  /* 0x0012ec4b01005387 */ /* 0x0001e80000100800 */
[----:B0-----:R-:W3:Y:S04]  /*39f20*/  LDL R75, [R1+0x12d0] ;  /* 0x0012d000014b7983 */ /* 0x001ee80000100800 */
[----:B------:R-:W3:Y:S04]  /*39f30*/  LDL.LU.64 R52, [R1+0x2df8] ;  /* 0x002df80001347983 */ /* 0x000ee80000300a00 */
[----:B------:R-:W3:Y:S04]  /*39f40*/  LDL.LU.64 R50, [R1+0x2df0] ;  /* 0x002df00001327983 */ /* 0x000ee80000300a00 */
[----:B------:R-:W3:Y:S01]  /*39f50*/  LDL.LU.64 R38, [R1+0x2de8] ;  /* 0x002de80001267983 */ /* 0x000ee20000300a00 */
[----:B------:R-:W-:-:S13]  /*39f60*/  ISETP.GT.AND P1, PT, R4, 0x28, PT ;  /* 0x000000280400780c */ /* 0x000fda0003f24270 */
[----:B------:R-:W3:Y:S04]  /*39f70*/  @P1 LDG.E.U16 R68, desc[UR6][R34.64] ;  /* 0x0000000622441981 */ /* 0x000ee8000c1e1500 */
[----:B------:R-:W3:Y:S04]  /*39f80*/  @P1 LDG.E.U16 R9, desc[UR6][R46.64] ;  /* 0x000000062e091981 */ /* 0x000ee8000c1e1500 */
[----:B------:R-:W3:Y:S04]  /*39f90*/  @P1 LDG.E.U16 R79, desc[UR6][R28.64] ;  /* 0x000000061c4f1981 */ /* 0x000ee8000c1e1500 */
[----:B--2---:R0:W-:Y:S04]  /*39fa0*/  @P5 STL [R1+0x12e0], R54 ;  /* 0x0012e03601005387 */ /* 0x0041e80000100800 */
[----:B------:R1:W-:Y:S04]  /*39fb0*/  @P5 STL [R1+0x12e4], R26 ;  /* 0x0012e41a01005387 */ /* 0x0003e80000100800 */
[----:B----4-:R-:W-:Y:S04]  /*39fc0*/  @P5 STL [R1+0x12e8], R8 ;  /* 0x0012e80801005387 */ /* 0x010fe80000100800 */
[----:B------:R-:W2:Y:S04]  /*39fd0*/  LDL.LU.64 R56, [R1+0x2de0] ;  /* 0x002de00001387983 */ /* 0x000ea80000300a00 */
[----:B------:R-:W4:Y:S04]  /*39fe0*/  LDL R69, [R1+0x12c8] ;  /* 0x0012c80001457983 */ /* 0x000f280000100800 */
[----:B0-----:R-:W2:Y:S04]  /*39ff0*/  LDL R54, [R1+0x12c0] ;  /* 0x0012c00001367983 */ /* 0x001ea80000100800 */
[----:B-1----:R-:W2:Y:S04]  /*3a000*/  LDL R26, [R1+0x12c4] ;  /* 0x0012c400011a7983 */ /* 0x002ea80000100800 */
[----:B---3--:R0:W-:Y:S04]  /*3a010*/  STL [R1+0x2144], R93 ;  /* 0x0021445d01007387 */ /* 0x0081e80000100800 */
[----:B0-----:R-:W3:Y:S04]  /*3a020*/  LDL R93, [R1+0x12cc] ;  /* 0x0012cc00015d7983 */ /* 0x001ee80000100800 */
[----:B------:R-:W3:Y:S04]  /*3a030*/  LDL.LU.64 R40, [R1+0x2dd8] ;  /* 0x002dd80001287983 */ /* 0x000ee80000300a00 */
[----:B------:R-:W3:Y:S04]  /*3a040*/  LDL.LU.64 R12, [R1+0x2dd0] ;  /* 0x002dd000010c7983 */ /* 0x000ee80000300a00 */
[----:B------:R-:W3:Y:S04]  /*3a050*/  LDL.LU.64 R32, [R1+0x2dc8] ;  /* 0x002dc80001207983 */ /* 0x000ee80000300a00 */
[----:B------:R-:W3:Y:S04]  /*3a060*/  LDL R8, [R1+0x12bc] ;  /* 0x0012bc0001087983 */ /* 0x000ee80000100800 */
[----:B------:R0:W-:Y:S04]  /*3a070*/  @P4 STL [R1+0x1884], R27 ;  /* 0x0018841b01004387 */ /* 0x0001e80000100800 */
[----:B------:R-:W3:Y:S04]  /*3a080*/  @P1 LDG.E.U16 R75, desc[UR6][R64.64] ;  /* 0x00000006404b1981 */ /* 0x000ee8000c1e1500 */
[----:B0-----:R-:W3:Y:S04]  /*3a090*/  LDL R27, [R1+0x12b8] ;  /* 0x0012b800011b7983 */ /* 0x001ee80000100800 */
[----:B------:R0:W-:Y:S04]  /*3a0a0*/  @P4 STL [R1+0x1880], R78 ;  /* 0x0018804e01004387 */ /* 0x0001e80000100800 */
[----:B0-----:R-:W3:Y:S04]  /*3a0b0*/  LDL R78, [R1+0x12b4] ;  /* 0x0012b400014e7983 */ /* 0x001ee80000100800 */
[----:B------:R0:W-:Y:S04]  /*3a0c0*/  @P4 STL [R1+0x187c], R5 ;  /* 0x00187c0501004387 */ /* 0x0001e80000100800 */
[----:B0-----:R-:W3:Y:S04]  /*3a0d0*/  LDL R5, [R1+0x12b0] ;  /* 0x0012b00001057983 */ /* 0x001ee80000100800 */
[----:B------:R-:W3:Y:S04]  /*3a0e0*/  LDL.LU.64 R80, [R1+0x2dc0] ;  /* 0x002dc00001507983 */ /* 0x000ee80000300a00 */
[----:B------:R-:W3:Y:S04]  /*3a0f0*/  LDL.LU.64 R72, [R1+0x2db8] ;  /* 0x002db80001487983 */ /* 0x000ee80000300a00 */
[----:B------:R-:W3:Y:S04]  /*3a100*/  LDL.LU.64 R66, [R1+0x2db0] ;  /* 0x002db00001427983 */ /* 0x000ee80000300a00 */
[----:B------:R-:W3:Y:S04]  /*3a110*/  LDL.LU.64 R70, [R1+0x2da8] ;  /* 0x002da80001467983 */ /* 0x000ee80000300a00 */
[----:B------:R0:W-:Y:S04]  /*3a120*/  @P2 STL [R1+0x1878], R55 ;  /* 0x0018783701002387 */ /* 0x0001e80000100800 */
[----:B0-----:R-:W3:Y:S04]  /*3a130*/  LDL R55, [R1+0x12ac] ;  /* 0x0012ac0001377983 */ /* 0x001ee80000100800 */
[----:B------:R0:W-:Y:S04]  /*3a140*/  @P2 STL [R1+0x1874], R74 ;  /* 0x0018744a01002387 */ /* 0x0001e80000100800 */
[----:B0-----:R-:W3:Y:S04]  /*3a150*/  LDL R74, [R1+0x12a8] ;  /* 0x0012a800014a7983 */ /* 0x001ee80000100800 */
[----:B------:R0:W-:Y:S04]  /*3a160*/  @P2 STL [R1+0x1870], R0 ;  /* 0x0018700001002387 */ /* 0x0001e80000100800 */
[----:B0-----:R-:W3:Y:S04]  /*3a170*/  LDL R0, [R1+0x12a4] ;  /* 0x0012a40001007983 */ /* 0x001ee80000100800 */
[----:B------:R0:W-:Y:S04]  /*3a180*/  @P2 STL [R1+0x186c], R2 ;  /* 0x00186c0201002387 */ /* 0x0001e80000100800 */
[----:B0-----:R-:W3:Y:S01]  /*3a190*/  LDL R2, [R1+0x12a0] ;  /* 0x0012a00001027983 */ /* 0x001ee20000100800 */
[----:B------:R-:W-:-:S02]  /*3a1a0*/  ISETP.GT.AND P5, PT, R4, 0x29, PT ;  /* 0x000000290400780c */ /* 0x000fc40003fa4270 */
[C---:B------:R-:W-:Y:S01]  /*3a1b0*/  ISETP.GT.AND P4, PT, R4.reuse, 0x2a, PT ;  /* 0x0000002a0400780c */ /* 0x040fe20003f84270 */
[----:B------:R-:W3:Y:S04]  /*3a1c0*/  LDL.LU.64 R34, [R1+0x2da0] ;  /* 0x002da00001227983 */ /* 0x000ee80000300a00 */
[----:B------:R-:W3:Y:S04]  /*3a1d0*/  LDL.LU.64 R46, [R1+0x2d98] ;  /* 0x002d9800012e7983 */ /* 0x000ee80000300a00 */
[----:B------:R-:W3:Y:S04]  /*3a1e0*/  LDL.LU.64 R28, [R1+0x2d90] ;  /* 0x002d9000011c7983 */ /* 0x000ee80000300a00 */
[----:B------:R-:W3:Y:S04]  /*3a1f0*/  LDL.LU.64 R64, [R1+0x2d88] ;  /* 0x002d880001407983 */ /* 0x000ee80000300a00 */
[----:B------:R0:W-:Y:S01]  /*3a200*/  @P1 STL [R1+0x12dc], R68 ;  /* 0x0012dc4401001387 */ /* 0x0001e20000100800 */
[----:B------:R-:W-:-:S03]  /*3a210*/  ISETP.GT.AND P2, PT, R4, 0x2b, PT ;  /* 0x0000002b0400780c */ /* 0x000fc60003f44270 */
[----:B0-----:R-:W3:Y:S04]  /*3a220*/  LDL R68, [R1+0x129c] ;  /* 0x00129c0001447983 */ /* 0x001ee80000100800 */
[----:B------:R0:W-:Y:S04]  /*3a230*/  @P1 STL [R1+0x12d8], R9 ;  /* 0x0012d80901001387 */ /* 0x0001e80000100800 */
[----:B0-----:R-:W3:Y:S04]  /*3a240*/  LDL R9, [R1+0x1298] ;  /* 0x0012980001097983 */ /* 0x001ee80000100800 */
[----:B------:R0:W-:Y:S04]  /*3a250*/  @P1 STL [R1+0x12d4], R79 ;  /* 0x0012d44f01001387 */ /* 0x0001e80000100800 */
[----:B0-----:R-:W3:Y:S04]  /*3a260*/  LDL R79, [R1+0x1294] ;  /* 0x00129400014f7983 */ /* 0x001ee80000100800 */
[----:B----4-:R-:W4:Y:S04]  /*3a270*/  @P5 LDG.E.U16 R69, desc[UR6][R24.64] ;  /* 0x0000000618455981 */ /* 0x010f28000c1e1500 */
[----:B--2---:R-:W2:Y:S04]  /*3a280*/  @P5 LDG.E.U16 R54, desc[UR6][R6.64] ;  /* 0x0000000606365981 */ /* 0x004ea8000c1e1500 */
[----:B------:R-:W2:Y:S04]  /*3a290*/  @P5 LDG.E.U16 R26, desc[UR6][R76.64] ;  /* 0x000000064c1a5981 */ /* 0x000ea8000c1e1500 */
[----:B---3--:R-:W3:Y:S04]  /*3a2a0*/  @P5 LDG.E.U16 R93, desc[UR6][R22.64] ;  /* 0x00000006165d5981 */ /* 0x008ee8000c1e1500 */
[----:B------:R-:W2:Y:S04]  /*3a2b0*/  @P4 LDG.E.U16 R8, desc[UR6][R14.64] ;  /* 0x000000060e084981 */ /* 0x000ea8000c1e1500 */
[----:B------:R-:W2:Y:S04]  /*3a2c0*/  @P4 LDG.E.U16 R27, desc[UR6][R20.64] ;  /* 0x00000006141b4981 */ /* 0x000ea8000c1e1500 */
[----:B------:R0:W-:Y:S04]  /*3a2d0*/  @P1 STL [R1+0x12d0], R75 ;  /* 0x0012d04b01001387 */ /* 0x0001e80000100800 */
[----:B------:R-:W2:Y:S04]  /*3a2e0*/  @P4 LDG.E.U16 R78, desc[UR6][R60.64] ;  /* 0x000000063c4e4981 */ /* 0x000ea8000c1e1500 */
[----:B0-----:R-:W2:Y:S04]  /*3a2f0*/  LDL R75, [R1+0x1290] ;  /* 0x00129000014b7983 */ /* 0x001ea80000100800 */
[----:B------:R-:W2:Y:S04]  /*3a300*/  LDL.LU.64 R22, [R1+0x2d80] ;  /* 0x002d800001167983 */ /* 0x000ea80000300a00 */
[----:B------:R-:W2:Y:S04]  /*3a310*/  LDL.LU.64 R24, [R1+0x2d78] ;  /* 0x002d780001187983 */ /* 0x000ea80000300a00 */
[----:B------:R-:W2:Y:S04]  /*3a320*/  LDL.LU.64 R76, [R1+0x2d70] ;  /* 0x002d7000014c7983 */ /* 0x000ea80000300a00 */
[----:B------:R-:W2:Y:S04]  /*3a330*/  LDL.LU.64 R6, [R1+0x2d68] ;  /* 0x002d680001067983 */ /* 0x000ea80000300a00 */
[----:B------:R-:W2:Y:S04]  /*3a340*/  @P4 LDG.E.U16 R5, desc[UR6][R18.64] ;  /* 0x0000000612054981 */ /* 0x000ea8000c1e1500 */
[----:B------:R-:W2:Y:S04]  /*3a350*/  @P2 LDG.E.U16 R55, desc[UR6][R58.64] ;  /* 0x000000063a372981 */ /* 0x000ea8000c1e1500 */
[----:B------:R-:W2:Y:S04]  /*3a360*/  @P2 LDG.E.U16 R74, desc[UR6][R48.64] ;  /* 0x00000006304a2981 */ /* 0x000ea8000c1e1500 */
[----:B------:R-:W2:Y:S04]  /*3a370*/  @P2 LDG.E.U16 R0, desc[UR6][R16.64] ;  /* 0x0000000610002981 */ /* 0x000ea8000c1e1500 */
[----:B------:R-:W2:Y:S01]  /*3a380*/  @P2 LDG.E.U16 R2, desc[UR6][R44.64] ;  /* 0x000000062c022981 */ /* 0x000ea2000c1e1500 */
[----:B------:R-:W-:-:S13]  /*3a390*/  ISETP.GT.AND P1, PT, R4, 0x2c, PT ;  /* 0x0000002c0400780c */ /* 0x000fda0003f24270 */
[----:B------:R-:W2:Y:S04]  /*3a3a0*/  @P1 LDG.E.U16 R68, desc[UR6][R42.64] ;  /* 0x000000062a441981 */ /* 0x000ea8000c1e1500 */
[----:B------:R-:W2:Y:S04]  /*3a3b0*/  @P1 LDG.E.U16 R9, desc[UR6][R36.64] ;  /* 0x0000000624091981 */ /* 0x000ea8000c1e1500 */
[----:B------:R-:W2:Y:S04]  /*3a3c0*/  @P1 LDG.E.U16 R79, desc[UR6][R10.64] ;  /* 0x000000060a4f1981 */ /* 0x000ea8000c1e1500 */
[----:B---3--:R0:W-:Y:S04]  /*3a3d0*/  @P5 STL [R1+0x12cc], R93 ;  /* 0x0012cc5d01005387 */ /* 0x0081e80000100800 */
[----:B0-----:R-:W3:Y:S04]  /*3a3e0*/  LDL R93, [R1+0x128c] ;  /* 0x00128c00015d7983 */ /* 0x001ee80000100800 */
[----:B----4-:R0:W-:Y:S04]  /*3a3f0*/  @P5 STL [R1+0x12c8], R69 ;  /* 0x0012c84501005387 */ /* 0x0101e80000100800 */
[----:B0-----:R-:W4:Y:S04]  /*3a400*/  LDL R69, [R1+0x1288] ;  /* 0x0012880001457983 */ /* 0x001f280000100800 */
[----:B--2---:R0:W-:Y:S04]  /*3a410*/  @P5 STL [R1+0x12c4], R26 ;  /* 0x0012c41a01005387 */ /* 0x0041e80000100800 */
[----:B------:R-:W2:Y:S04]  /*3a420*/  @P1 LDG.E.U16 R75, desc[UR6][R62.64] ;  /* 0x000000063e4b1981 */ /* 0x000ea8000c1e1500 */
[----:B0-----:R-:W2:Y:S04]  /*3a430*/  LDL R26, [R1+0x1284] ;  /* 0x00128400011a7983 */ /* 0x001ea80000100800 */
[----:B------:R0:W-:Y:S04]  /*3a440*/  @P5 STL [R1+0x12c0], R54 ;  /* 0x0012c03601005387 */ /* 0x0001e80000100800 */
[----:B0-----:R-:W2:Y:S04]  /*3a450*/  LDL R54, [R1+0x1280] ;  /* 0x0012800001367983 */ /* 0x001ea80000100800 */
        /* <DEDUP_REMOVED lines=23> */
[----:B0-----:R-:W2:Y:S01]  /*3a5d0*/  LDL R2, [R1+0x184c] ;  /* 0x00184c0001027983 */ /* 0x001ea20000100800 */
[----:B------:R-:W-:-:S02]  /*3a5e0*/  ISETP.GT.AND P5, PT, R4, 0x2d, PT ;  /* 0x0000002d0400780c */ /* 0x000fc40003fa4270 */
[C---:B------:R-:W-:Y:S01]  /*3a5f0*/  ISETP.GT.AND P4, PT, R4.reuse, 0x2e, PT ;  /* 0x0000002e0400780c */ /* 0x040fe20003f84270 */
[----:B------:R-:W2:Y:S04]  /*3a600*/  LDL.LU.64 R42, [R1+0x2d20] ;  /* 0x002d2000012a7983 */ /* 0x000ea80000300a00 */
[----:B------:R-:W2:Y:S04]  /*3a610*/  LDL.LU.64 R36, [R1+0x2d18] ;  /* 0x002d180001247983 */ /* 0x000ea80000300a00 */
[----:B------:R-:W2:Y:S04]  /*3a620*/  LDL.LU.64 R10, [R1+0x2d10] ;  /* 0x002d1000010a7983 */ /* 0x000ea80000300a00 */
[----:B------:R-:W2:Y:S04]  /*3a630*/  LDL.LU.64 R62, [R1+0x2d08] ;  /* 0x002d0800013e7983 */ /* 0x000ea80000300a00 */
[----:B------:R0:W-:Y:S01]  /*3a640*/  @P1 STL [R1+0x129c], R68 ;  /* 0x00129c4401001387 */ /* 0x0001e20000100800 */
[----:B------:R-:W-:-:S03]  /*3a650*/  ISETP.GT.AND P2, PT, R4, 0x2f, PT ;  /* 0x0000002f0400780c */ /* 0x000fc60003f44270 */
[----:B0-----:R-:W2:Y:S04]  /*3a660*/  LDL R68, [R1+0x127c] ;  /* 0x00127c0001447983 */ /* 0x001ea80000100800 */
[----:B------:R0:W-:Y:S04]  /*3a670*/  @P1 STL [R1+0x1298], R9 ;  /* 0x0012980901001387 */ /* 0x0001e80000100800 */
[----:B0-----:R-:W2:Y:S04]  /*3a680*/  LDL R9, [R1+0x1278] ;  /* 0x0012780001097983 */ /* 0x001ea80000100800 */
[----:B------:R0:W-:Y:S04]  /*3a690*/  @P1 STL [R1+0x1294], R79 ;  /* 0x0012944f01001387 */ /* 0x0001e80000100800 */
[----:B0-----:R-:W2:Y:S04]  /*3a6a0*/  LDL R79, [R1+0x1274] ;  /* 0x00127400014f7983 */ /* 0x001ea80000100800 */
[----:B---3--:R-:W3:Y:S04]  /*3a6b0*/  @P5 LDG.E.U16 R93, desc[UR6][R30.64] ;  /* 0x000000061e5d5981 */ /* 0x008ee8000c1e1500 */
[----:B----4-:R-:W4:Y:S04]  /*3a6c0*/  @P5 LDG.E.U16 R69, desc[UR6][R52.64] ;  /* 0x0000000634455981 */ /* 0x010f28000c1e1500 */
[----:B--2---:R-:W2:Y:S04]  /*3a6d0*/  @P5 LDG.E.U16 R26, desc[UR6][R50.64] ;  /* 0x00000006321a5981 */ /* 0x004ea8000c1e1500 */
[----:B------:R-:W2:Y:S04]  /*3a6e0*/  @P5 LDG.E.U16 R54, desc[UR6][R38.64] ;  /* 0x0000000626365981 */ /* 0x000ea8000c1e1500 */
[----:B------:R0:W-:Y:S04]  /*3a6f0*/  @P1 STL [R1+0x1290], R75 ;  /* 0x0012904b01001387 */ /* 0x0001e80000100800 */
[----:B0-----:R-:W2:Y:S04]  /*3a700*/  LDL R75, [R1+0x1270] ;  /* 0x00127000014b7983 */ /* 0x001ea80000100800 */
[----:B------:R-:W2:Y:S04]  /*3a710*/  LDL.LU.64 R30, [R1+0x2d00] ;  /* 0x002d0000011e7983 */ /* 0x000ea80000300a00 */
[----:B------:R-:W2:Y:S04]  /*3a720*/  LDL.LU.64 R52, [R1+0x2cf8] ;  /* 0x002cf80001347983 */ /* 0x000ea80000300a00 */
[----:B------:R-:W2:Y:S04]  /*3a730*/  LDL.LU.64 R50, [R1+0x2cf0] ;  /* 0x002cf00001327983 */ /* 0x000ea80000300a00 */
[----:B------:R-:W2:Y:S04]  /*3a740*/  @P4 LDG.E.U16 R8, desc[UR6][R56.64] ;  /* 0x0000000638084981 */ /* 0x000ea8000c1e1500 */
[----:B------:R-:W2:Y:S04]  /*3a750*/  LDL.LU.64 R38, [R1+0x2ce8] ;  /* 0x002ce80001267983 */ /* 0x000ea80000300a00 */
[----:B------:R-:W2:Y:S04]  /*3a760*/  @P4 LDG.E.U16 R27, desc[UR6][R40.64] ;  /* 0x00000006281b4981 */ /* 0x000ea8000c1e1500 */
[----:B------:R-:W2:Y:S04]  /*3a770*/  @P4 LDG.E.U16 R78, desc[UR6][R12.64] ;  /* 0x000000060c4e4981 */ /* 0x000ea8000c1e1500 */
        /* <DEDUP_REMOVED lines=22> */
[----:B------:R-:W2:Y:S04]  /*3a8e0*/  @P1 LDG.E.U16 R75, desc[UR6][R64.64] ;  /* 0x00000006404b1981 */ /* 0x000ea8000c1e1500 */
        /* <DEDUP_REMOVED lines=69> */
[----:B------:R-:W2:Y:S04]  /*3ad40*/  @P1 LDG.E.U16 R75, desc[UR6][R62.64] ;  /* 0x000000063e4b1981 */ /* 0x000ea8000c1e1500 */
        /* <DEDUP_REMOVED lines=139> */
[----:B------:R-:W-:Y:S04]  /*3b600*/  @P4 STL [R1+0x11fc], R8 ;  /* 0x0011fc0801004387 */ /* 0x000fe80000100800 */
[----:B------:R-:W2:Y:S04]  /*3b610*/  LDL.LU.64 R58, [R1+0x2b40] ;  /* 0x002b4000013a7983 */ /* 0x000ea80000300a00 */
[----:B------:R-:W2:Y:S04]  /*3b620*/  LDL.LU.64 R48, [R1+0x2b38] ;  /* 0x002b380001307983 */ /* 0x000ea80000300a00 */
[----:B------:R0:W-:Y:S04]  /*3b630*/  @P2 STL [R1+0x11e8], R0 ;  /* 0x0011e80001002387 */ /* 0x0001e80000100800 */
[----:B0-----:R-:W2:Y:S04]  /*3b640*/  LDL R0, [R1+0x181c] ;  /* 0x00181c0001007983 */ /* 0x001ea80000100800 */
[----:B------:R-:W2:Y:S04]  /*3b650*/  LDL.LU.64 R16, [R1+0x2b30] ;  /* 0x002b300001107983 */ /* 0x000ea80000300a00 */
[----:B------:R-:W2:Y:S04]  /*3b660*/  LDL.LU.64 R44, [R1+0x2b28] ;  /* 0x002b2800012c7983 */ /* 0x000ea80000300a00 */
[----:B------:R-:W2:Y:S04]  /*3b670*/  LDL R8, [R1+0x1818] ;  /* 0x0018180001087983 */ /* 0x000ea80000100800 */
        /* <DEDUP_REMOVED lines=17> */
[----:B0-----:R-:W2:Y:S01]  /*3b790*/  LDL R79, [R1+0x11b4] ;  /* 0x0011b400014f7983 */ /* 0x001ea20000100800 */
[----:B------:R-:W-:-:S03]  /*3b7a0*/  ISETP.GT.AND P2, PT, R4, 0x3f, PT ;  /* 0x0000003f0400780c */ /* 0x000fc60003f44270 */
        /* <DEDUP_REMOVED lines=14> */
[----:B------:R-:W2:Y:S01]  /*3b890*/  @P2 LDG.E.U16 R2, desc[UR6][R70.64] ;  /* 0x0000000646022981 */ /* 0x000ea2000c1e1500 */
[----:B------:R-:W-:-:S03]  /*3b8a0*/  ISETP.GT.AND P1, PT, R4, 0x40, PT ;  /* 0x000000400400780c */ /* 0x000fc60003f24270 */
[----:B------:R-:W2:Y:S04]  /*3b8b0*/  @P2 LDG.E.U16 R8, desc[UR6][R80.64] ;  /* 0x0000000650082981 */ /* 0x000ea8000c1e1500 */
[----:B------:R-:W2:Y:S04]  /*3b8c0*/  @P2 LDG.E.U16 R55, desc[UR6][R72.64] ;  /* 0x0000000648372981 */ /* 0x000ea8000c1e1500 */
[----:B------:R-:W2:Y:S04]  /*3b8d0*/  @P2 LDG.E.U16 R74, desc[UR6][R66.64] ;  /* 0x00000006424a2981 */ /* 0x000ea8000c1e1500 */
        /* <DEDUP_REMOVED lines=19> */
[----:B------:R-:W2:Y:S04]  /*3ba10*/  LDL.LU.64 R32, [R1+0x2ac8] ;  /* 0x002ac80001207983 */ /* 0x000ea80000300a00 */
        /* <DEDUP_REMOVED lines=9> */
[----:B0-----:R-:W2:Y:S01]  /*3bab0*/  LDL R2, [R1+0x118c] ;  /* 0x00118c0001027983 */ /* 0x001ea20000100800 */
[----:B------:R-:W-:-:S03]  /*3bac0*/  ISETP.GT.AND P5, PT, R4, 0x41, PT ;  /* 0x000000410400780c */ /* 0x000fc60003fa4270 */
[----:B------:R0:W-:Y:S01]  /*3bad0*/  @P2 STL [R1+0x1818], R8 ;  /* 0x0018180801002387 */ /* 0x0001e20000100800 */
[----:B------:R-:W-:-:S03]  /*3bae0*/  ISETP.GT.AND P4, PT, R4, 0x42, PT ;  /* 0x000000420400780c */ /* 0x000fc60003f84270 */
        /* <DEDUP_REMOVED lines=19> */
[----:B------:R-:W3:Y:S04]  /*3bc20*/  @P5 LDG.E.U16 R54, desc[UR6][R6.64] ;  /* 0x0000000606365981 */ /* 0x000ee8000c1e1500 */
[----:B------:R-:W4:Y:S04]  /*3bc30*/  @P4 LDG.E.U16 R27, desc[UR6][R14.64] ;  /* 0x000000060e1b4981 */ /* 0x000f28000c1e1500 */
[----:B------:R0:W-:Y:S04]  /*3bc40*/  @P1 STL [R1+0x11b0], R75 ;  /* 0x0011b04b01001387 */ /* 0x0001e80000100800 */
[----:B------:R-:W4:Y:S04]  /*3bc50*/  @P4 LDG.E.U16 R78, desc[UR6][R20.64] ;  /* 0x00000006144e4981 */ /* 0x000f28000c1e1500 */
[----:B0-----:R-:W4:Y:S04]  /*3bc60*/  LDL R75, [R1+0x1170] ;  /* 0x00117000014b7983 */ /* 0x001f280000100800 */
[----:B------:R-:W4:Y:S04]  /*3bc70*/  LDL.LU.64 R22, [R1+0x2a80] ;  /* 0x002a800001167983 */ /* 0x000f280000300a00 */
[----:B------:R-:W4:Y:S04]  /*3bc80*/  @P4 LDG.E.U16 R5, desc[UR6][R60.64] ;  /* 0x000000063c054981 */ /* 0x000f28000c1e1500 */
[----:B------:R-:W4:Y:S04]  /*3bc90*/  @P4 LDG.E.U16 R0, desc[UR6][R18.64] ;  /* 0x0000000612004981 */ /* 0x000f28000c1e1500 */
[----:B------:R-:W4:Y:S01]  /*3bca0*/  @P2 LDG.E.U16 R2, desc[UR6][R58.64] ;  /* 0x000000063a022981 */ /* 0x000f22000c1e1500 */
[----:B------:R-:W-:-:S03]  /*3bcb0*/  ISETP.GT.AND P1, PT, R4, 0x44, PT ;  /* 0x000000440400780c */ /* 0x000fc60003f24270 */
[----:B------:R-:W4:Y:S04]  /*3bcc0*/  LDL.LU.64 R24, [R1+0x2a78] ;  /* 0x002a780001187983 */ /* 0x000f280000300a00 */
[----:B------:R-:W4:Y:S04]  /*3bcd0*/  LDL.LU.64 R76, [R1+0x2a70] ;  /* 0x002a7000014c7983 */ /* 0x000f280000300a00 */
[----:B------:R-:W4:Y:S04]  /*3bce0*/  LDL.LU.64 R6, [R1+0x2a68] ;  /* 0x002a680001067983 */ /* 0x000f280000300a00 */
[----:B------:R-:W4:Y:S04]  /*3bcf0*/  @P2 LDG.E.U16 R8, desc[UR6][R48.64] ;  /* 0x0000000630082981 */ /* 0x000f28000c1e1500 */
[----:B------:R-:W4:Y:S04]  /*3bd00*/  @P2 LDG.E.U16 R55, desc[UR6][R16.64] ;  /* 0x0000000610372981 */ /* 0x000f28000c1e1500 */
[----:B------:R-:W4:Y:S04]  /*3bd10*/  @P2 LDG.E.U16 R74, desc[UR6][R44.64] ;  /* 0x000000062c4a2981 */ /* 0x000f28000c1e1500 */
[----:B------:R-:W4:Y:S04]  /*3bd20*/  @P1 LDG.E.U16 R68, desc[UR6][R42.64] ;  /* 0x000000062a441981 */ /* 0x000f28000c1e1500 */
[----:B------:R-:W4:Y:S04]  /*3bd30*/  @P1 LDG.E.U16 R9, desc[UR6][R36.64] ;  /* 0x0000000624091981 */ /* 0x000f28000c1e1500 */
[----:B------:R-:W4:Y:S04]  /*3bd40*/  @P1 LDG.E.U16 R79, desc[UR6][R10.64] ;  /* 0x000000060a4f1981 */ /* 0x000f28000c1e1500 */
[----:B--2---:R0:W-:Y:S04]  /*3bd50*/  @P5 STL [R1+0x11a4], R26 ;  /* 0x0011a41a01005387 */ /* 0x0041e80000100800 */
[----:B0-----:R-:W2:Y:S04]  /*3bd60*/  LDL R26, [R1+0x116c] ;  /* 0x00116c00011a7983 */ /* 0x001ea80000100800 */
[----:B---3--:R0:W-:Y:S04]  /*3bd70*/  @P5 STL [R1+0x11a0], R54 ;  /* 0x0011a03601005387 */ /* 0x0081e80000100800 */
[----:B0-----:R-:W3:Y:S04]  /*3bd80*/  LDL R54, [R1+0x1168] ;  /* 0x0011680001367983 */ /* 0x001ee80000100800 */
[----:B----4-:R-:W-:Y:S04]  /*3bd90*/  @P5 STL [R1+0x11a8], R69 ;  /* 0x0011a84501005387 */ /* 0x010fe80000100800 */
[----:B------:R-:W-:Y:S04]  /*3bda0*/  @P5 STL [R1+0x11ac], R93 ;  /* 0x0011ac5d01005387 */ /* 0x000fe80000100800 */
[----:B------:R-:W4:Y:S04]  /*3bdb0*/  LDL.LU.64 R14, [R1+0x2a60] ;  /* 0x002a6000010e7983 */ /* 0x000f280000300a00 */
[----:B------:R-:W4:Y:S04]  /*3bdc0*/  LDL.LU.64 R20, [R1+0x2a58] ;  /* 0x002a580001147983 */ /* 0x000f280000300a00 */
[----:B------:R0:W-:Y:S04]  /*3bdd0*/  @P4 STL [R1+0x1198], R78 ;  /* 0x0011984e01004387 */ /* 0x0001e80000100800 */
[----:B------:R-:W4:Y:S04]  /*3bde0*/  @P1 LDG.E.U16 R75, desc[UR6][R62.64] ;  /* 0x000000063e4b1981 */ /* 0x000f28000c1e1500 */
[----:B0-----:R-:W4:Y:S04]  /*3bdf0*/  LDL R78, [R1+0x1164] ;  /* 0x00116400014e7983 */ /* 0x001f280000100800 */
[----:B------:R-:W4:Y:S04]  /*3be00*/  LDL.LU.64 R60, [R1+0x2a50] ;  /* 0x002a5000013c7983 */ /* 0x000f280000300a00 */
[----:B------:R-:W4:Y:S04]  /*3be10*/  LDL.LU.64 R18, [R1+0x2a48] ;  /* 0x002a480001127983 */ /* 0x000f280000300a00 */
[----:B------:R-:W4:Y:S04]  /*3be20*/  LDL R69, [R1+0x1160] ;  /* 0x0011600001457983 */ /* 0x000f280000100800 */
[----:B------:R0:W-:Y:S04]  /*3be30*/  @P4 STL [R1+0x119c], R27 ;  /* 0x00119c1b01004387 */ /* 0x0001e80000100800 */
[----:B0-----:R-:W4:Y:S04]  /*3be40*/  LDL R27, [R1+0x1808] ;  /* 0x00180800011b7983 */ /* 0x001f280000100800 */
[----:B------:R0:W-:Y:S04]  /*3be50*/  @P4 STL [R1+0x1194], R5 ;  /* 0x0011940501004387 */ /* 0x0001e80000100800 */
[----:B0-----:R-:W4:Y:S04]  /*3be60*/  LDL R5, [R1+0x1804] ;  /* 0x0018040001057983 */ /* 0x001f280000100800 */
[----:B------:R0:W-:Y:S04]  /*3be70*/  @P4 STL [R1+0x1190], R0 ;  /* 0x0011900001004387 */ /* 0x0001e80000100800 */
[----:B0-----:R-:W4:Y:S04]  /*3be80*/  LDL R0, [R1+0x1800] ;  /* 0x0018000001007983 */ /* 0x001f280000100800 */
[----:B------:R-:W4:Y:S04]  /*3be90*/  LDL.LU.64 R58, [R1+0x2a40] ;  /* 0x002a4000013a7983 */ /* 0x000f280000300a00 */
[----:B------:R0:W-:Y:S04]  /*3bea0*/  @P2 STL [R1+0x118c], R2 ;  /* 0x00118c0201002387 */ /* 0x0001e80000100800 */
[----:B0-----:R-:W4:Y:S01]  /*3beb0*/  LDL R2, [R1+0x17fc] ;  /* 0x0017fc0001027983 */ /* 0x001f220000100800 */
[----:B------:R-:W-:-:S03]  /*3bec0*/  ISETP.GT.AND P5, PT, R4, 0x45, PT ;  /* 0x000000450400780c */ /* 0x000fc60003fa4270 */
[----:B------:R-:W4:Y:S04]  /*3bed0*/  LDL.LU.64 R48, [R1+0x2a38] ;  /* 0x002a380001307983 */ /* 0x000f280000300a00 */
[----:B------:R-:W4:Y:S04]  /*3bee0*/  LDL.LU.64 R16, [R1+0x2a30] ;  /* 0x002a300001107983 */ /* 0x000f280000300a00 */
[----:B------:R-:W4:Y:S04]  /*3bef0*/  LDL.LU.64 R44, [R1+0x2a28] ;  /* 0x002a2800012c7983 */ /* 0x000f280000300a00 */
[----:B------:R0:W-:Y:S04]  /*3bf00*/  @P2 STL [R1+0x1188], R8 ;  /* 0x0011880801002387 */ /* 0x0001e80000100800 */
[----:B------:R-:W4:Y:S04]  /*3bf10*/  LDL R93, [R1+0x17f4] ;  /* 0x0017f400015d7983 */ /* 0x000f280000100800 */
[----:B0-----:R-:W4:Y:S04]  /*3bf20*/  LDL R8, [R1+0x17f8] ;  /* 0x0017f80001087983 */ /* 0x001f280000100800 */
[----:B------:R0:W-:Y:S01]  /*3bf30*/  @P2 STL [R1+0x1184], R55 ;  /* 0x0011843701002387 */ /* 0x0001e20000100800 */
[----:B------:R-:W-:-:S03]  /*3bf40*/  ISETP.GT.AND P4, PT, R4, 0x46, PT ;  /* 0x000000460400780c */ /* 0x000fc60003f84270 */
[----:B0-----:R-:W4:Y:S04]  /*3bf50*/  LDL R55, [R1+0x17f0] ;  /* 0x0017f00001377983 */ /* 0x001f280000100800 */
[----:B------:R0:W-:Y:S04]  /*3bf60*/  @P2 STL [R1+0x1180], R74 ;  /* 0x0011804a01002387 */ /* 0x0001e80000100800 */
[----:B0-----:R-:W4:Y:S04]  /*3bf70*/  LDL R74, [R1+0x17ec] ;  /* 0x0017ec00014a7983 */ /* 0x001f280000100800 */
[----:B------:R-:W4:Y:S04]  /*3bf80*/  LDL.LU.64 R42, [R1+0x2a20] ;  /* 0x002a2000012a7983 */ /* 0x000f280000300a00 */
[----:B------:R0:W-:Y:S04]  /*3bf90*/  @P1 STL [R1+0x117c], R68 ;  /* 0x00117c4401001387 */ /* 0x0001e80000100800 */
[----:B0-----:R-:W4:Y:S04]  /*3bfa0*/  LDL.LU R68, [R1+0x2a18] ;  /* 0x002a180001447983 */ /* 0x001f280000300800 */
[----:B------:R-:W4:Y:S04]  /*3bfb0*/  LDL.LU.64 R36, [R1+0x2a10] ;  /* 0x002a100001247983 */ /* 0x000f280000300a00 */
[----:B------:R-:W4:Y:S04]  /*3bfc0*/  LDL.LU.64 R10, [R1+0x2a08] ;  /* 0x002a0800010a7983 */ /* 0x000f280000300a00 */
[----:B------:R0:W-:Y:S04]  /*3bfd0*/  @P1 STL [R1+0x1178], R9 ;  /* 0x0011780901001387 */ /* 0x0001e80000100800 */
[----:B------:R-:W4:Y:S04]  /*3bfe0*/  LDL R62, [R1+0x1158] ;  /* 0x00115800013e7983 */ /* 0x000f280000100800 */
[----:B0-----:R-:W4:Y:S04]  /*3bff0*/  LDL R9, [R1+0x115c] ;  /* 0x00115c0001097983 */ /* 0x001f280000100800 */
[----:B------:R0:W-:Y:S04]  /*3c000*/  @P1 STL [R1+0x1174], R79 ;  /* 0x0011744f01001387 */ /* 0x0001e80000100800 */
[----:B0-----:R-:W4:Y:S04]  /*3c010*/  LDL R79, [R1+0x1154] ;  /* 0x00115400014f7983 */ /* 0x001f280000100800 */
[----:B--2---:R-:W2:Y:S04]  /*3c020*/  @P5 LDG.E.U16 R26, desc[UR6][R30.64] ;  /* 0x000000061e1a5981 */ /* 0x004ea8000c1e1500 */
[----:B---3--:R-:W3:Y:S04]  /*3c030*/  @P5 LDG.E.U16 R54, desc[UR6][R52.64] ;  /* 0x0000000634365981 */ /* 0x008ee8000c1e1500 */
[----:B----4-:R0:W-:Y:S04]  /*3c040*/  @P1 STL [R1+0x1170], R75 ;  /* 0x0011704b01001387 */ /* 0x0101e80000100800 */
[----:B------:R-:W4:Y:S04]  /*3c050*/  @P5 LDG.E.U16 R78, desc[UR6][R50.64] ;  /* 0x00000006324e5981 */ /* 0x000f28000c1e1500 */
[----:B------:R-:W4:Y:S04]  /*3c060*/  @P5 LDG.E.U16 R69, desc[UR6][R38.64] ;  /* 0x0000000626455981 */ /* 0x000f28000c1e1500 */
[----:B0-----:R-:W4:Y:S04]  /*3c070*/  LDL R75, [R1+0x1150] ;  /* 0x00115000014b7983 */ /* 0x001f280000100800 */
[----:B------:R-:W4:Y:S04]  /*3c080*/  @P4 LDG.E.U16 R27, desc[UR6][R56.64] ;  /* 0x00000006381b4981 */ /* 0x000f28000c1e1500 */
[----:B------:R-:W4:Y:S04]  /*3c090*/  @P4 LDG.E.U16 R5, desc[UR6][R40.64] ;  /* 0x0000000628054981 */ /* 0x000f28000c1e1500 */
[----:B------:R-:W4:Y:S04]  /*3c0a0*/  @P4 LDG.E.U16 R0, desc[UR6][R12.64] ;  /* 0x000000060c004981 */ /* 0x000f28000c1e1500 */
[----:B------:R-:W4:Y:S01]  /*3c0b0*/  @P4 LDG.E.U16 R2, desc[UR6][R32.64] ;  /* 0x0000000620024981 */ /* 0x000f22000c1e1500 */
[----:B------:R-:W-:-:S03]  /*3c0c0*/  ISETP.GT.AND P2, PT, R4, 0x47, PT ;  /* 0x000000470400780c */ /* 0x000fc60003f44270 */
[----:B------:R-:W4:Y:S04]  /*3c0d0*/  LDL.LU.64 R30, [R1+0x2a00] ;  /* 0x002a0000011e7983 */ /* 0x000f280000300a00 */
[----:B------:R-:W4:Y:S04]  /*3c0e0*/  LDL.LU.64 R52, [R1+0x29f8] ;  /* 0x0029f80001347983 */ /* 0x000f280000300a00 */
[----:B------:R-:W4:Y:S01]  /*3c0f0*/  LDL R63, [R1+0x114c] ;  /* 0x00114c00013f7983 */ /* 0x000f220000100800 */
[----:B------:R-:W-:-:S03]  /*3c100*/  ISETP.GT.AND P1, PT, R4, 0x48, PT ;  /* 0x000000480400780c */ /* 0x000fc60003f24270 */
[----:B------:R-:W4:Y:S04]  /*3c110*/  @P2 LDG.E.U16 R93, desc[UR6][R72.64] ;  /* 0x00000006485d2981 */ /* 0x000f28000c1e1500 */
[----:B------:R-:W4:Y:S04]  /*3c120*/  @P2 LDG.E.U16 R8, desc[UR6][R80.64] ;  /* 0x0000000650082981 */ /* 0x000f28000c1e1500 */
[----:B------:R-:W4:Y:S04]  /*3c130*/  @P2 LDG.E.U16 R55, desc[UR6][R66.64] ;  /* 0x0000000642372981 */ /* 0x000f28000c1e1500 */
[----:B------:R-:W4:Y:S04]  /*3c140*/  @P2 LDG.E.U16 R74, desc[UR6][R70.64] ;  /* 0x00000006464a2981 */ /* 0x000f28000c1e1500 */
[----:B------:R-:W4:Y:S04]  /*3c150*/  @P1 LDG.E.U16 R62, desc[UR6][R46.64] ;  /* 0x000000062e3e1981 */ /* 0x000f28000c1e1500 */
[----:B------:R-:W4:Y:S04]  /*3c160*/  @P1 LDG.E.U16 R9, desc[UR6][R34.64] ;  /* 0x0000000622091981 */ /* 0x000f28000c1e1500 */
[----:B------:R-:W4:Y:S04]  /*3c170*/  @P1 LDG.E.U16 R79, desc[UR6][R28.64] ;  /* 0x000000061c4f1981 */ /* 0x000f28000c1e1500 */
[----:B---3--:R0:W-:Y:S04]  /*3c180*/  @P5 STL [R1+0x1168], R54 ;  /* 0x0011683601005387 */ /* 0x0081e80000100800 */
[----:B0-----:R-:W3:Y:S04]  /*3c190*/  LDL R54, [R1+0x1148] ;  /* 0x0011480001367983 */ /* 0x001ee80000100800 */
[----:B------:R-:W3:Y:S04]  /*3c1a0*/  LDL.LU.64 R50, [R1+0x29f0] ;  /* 0x0029f00001327983 */ /* 0x000ee80000300a00 */
[----:B--2---:R0:W-:Y:S04]  /*3c1b0*/  @P5 STL [R1+0x116c], R26 ;  /* 0x00116c1a01005387 */ /* 0x0041e80000100800 */
[----:B0-----:R-:W2:Y:S04]  /*3c1c0*/  LDL R26, [R1+0x1144] ;  /* 0x00114400011a7983 */ /* 0x001ea80000100800 */
[----:B----4-:R0:W-:Y:S04]  /*3c1d0*/  @P5 STL [R1+0x1164], R78 ;  /* 0x0011644e01005387 */ /* 0x0101e80000100800 */
[----:B------:R-:W4:Y:S04]  /*3c1e0*/  @P1 LDG.E.U16 R75, desc[UR6][R64.64] ;  /* 0x00000006404b1981 */ /* 0x000f28000c1e1500 */
[----:B0-----:R-:W4:Y:S04]  /*3c1f0*/  LDL R78, [R1+0x1140] ;  /* 0x00114000014e7983 */ /* 0x001f280000100800 */
[----:B------:R-:W4:Y:S04]  /*3c200*/  LDL.LU.64 R38, [R1+0x29e8] ;  /* 0x0029e80001267983 */ /* 0x000f280000300a00 */
[----:B------:R0:W-:Y:S04]  /*3c210*/  @P5 STL [R1+0x1160], R69 ;  /* 0x0011604501005387 */ /* 0x0001e80000100800 */
[----:B0-----:R-:W4:Y:S04]  /*3c220*/  LDL.LU R69, [R1+0x29e0] ;  /* 0x0029e00001457983 */ /* 0x001f280000300800 */
[----:B------:R-:W4:Y:S04]  /*3c230*/  LDL.LU.64 R56, [R1+0x29d8] ;  /* 0x0029d80001387983 */ /* 0x000f280000300a00 */
[----:B------:R-:W4:Y:S04]  /*3c240*/  LDL.LU.64 R40, [R1+0x29d0] ;  /* 0x0029d00001287983 */ /* 0x000f280000300a00 */
[----:B------:R-:W4:Y:S04]  /*3c250*/  LDL.LU.64 R12, [R1+0x29c8] ;  /* 0x0029c800010c7983 */ /* 0x000f280000300a00 */
[----:B------:R0:W-:Y:S04]  /*3c260*/  @P4 STL [R1+0x1804], R5 ;  /* 0x0018040501004387 */ /* 0x0001e80000100800 */
[----:B0-----:R-:W4:Y:S04]  /*3c270*/  LDL R5, [R1+0x113c] ;  /* 0x00113c0001057983 */ /* 0x001f280000100800 */
[----:B------:R-:W4:Y:S04]  /*3c280*/  LDL.LU.64 R32, [R1+0x29c0] ;  /* 0x0029c00001207983 */ /* 0x000f280000300a00 */
[----:B------:R0:W-:Y:S04]  /*3c290*/  @P4 STL [R1+0x1808], R27 ;  /* 0x0018081b01004387 */ /* 0x0001e80000100800 */
[----:B0-----:R-:W4:Y:S04]  /*3c2a0*/  LDL R27, [R1+0x1138] ;  /* 0x00113800011b7983 */ /* 0x001f280000100800 */
[----:B------:R0:W-:Y:S04]  /*3c2b0*/  @P4 STL [R1+0x1800], R0 ;  /* 0x0018000001004387 */ /* 0x0001e80000100800 */
[----:B0-----:R-:W4:Y:S04]  /*3c2c0*/  LDL R0, [R1+0x1134] ;  /* 0x0011340001007983 */ /* 0x001f280000100800 */
[----:B------:R0:W-:Y:S04]  /*3c2d0*/  @P4 STL [R1+0x17fc], R2 ;  /* 0x0017fc0201004387 */ /* 0x0001e80000100800 */
[----:B0-----:R-:W4:Y:S01]  /*3c2e0*/  LDL R2, [R1+0x1130] ;  /* 0x0011300001027983 */ /* 0x001f220000100800 */
[----:B------:R-:W-:-:S03]  /*3c2f0*/  ISETP.GT.AND P5, PT, R4, 0x49, PT ;  /* 0x000000490400780c */ /* 0x000fc60003fa4270 */
[----:B------:R-:W4:Y:S04]  /*3c300*/  LDL.LU.64 R80, [R1+0x29b8] ;  /* 0x0029b80001507983 */ /* 0x000f280000300a00 */
[----:B------:R0:W-:Y:S06]  /*3c310*/  @P2 STL [R1+0x17f8], R8 ;  /* 0x0017f80801002387 */ /* 0x0001ec0000100800 */
[----:B------:R-:W4:Y:S04]  /*3c320*/  @P5 LDG.E.U16 R63, desc[UR6][R22.64] ;  /* 0x00000006163f5981 */ /* 0x000f28000c1e1500 */
[----:B0-----:R-:W4:Y:S04]  /*3c330*/  LDL.LU R8, [R1+0x29b0] ;  /* 0x0029b00001087983 */ /* 0x001f280000300800 */
[----:B------:R-:W4:Y:S04]  /*3c340*/  LDL.LU.64 R72, [R1+0x29a8] ;  /* 0x0029a80001487983 */ /* 0x000f280000300a00 */
[----:B------:R-:W4:Y:S04]  /*3c350*/  LDL.LU.64 R66, [R1+0x29a0] ;  /* 0x0029a00001427983 */ /* 0x000f280000300a00 */
[----:B------:R-:W4:Y:S04]  /*3c360*/  LDL.LU.64 R70, [R1+0x2998] ;  /* 0x0029980001467983 */ /* 0x000f280000300a00 */
[----:B------:R0:W-:Y:S01]  /*3c370*/  @P2 STL [R1+0x17f4], R93 ;  /* 0x0017f45d01002387 */ /* 0x0001e20000100800 */
[----:B------:R-:W-:-:S03]  /*3c380*/  ISETP.GT.AND P4, PT, R4, 0x4a, PT ;  /* 0x0000004a0400780c */ /* 0x000fc60003f84270 */
[----:B0-----:R-:W4:Y:S04]  /*3c390*/  LDL R93, [R1+0x112c] ;  /* 0x00112c00015d7983 */ /* 0x001f280000100800 */
[----:B------:R0:W-:Y:S04]  /*3c3a0*/  @P2 STL [R1+0x17f0], R55 ;  /* 0x0017f03701002387 */ /* 0x0001e80000100800 */
[----:B0-----:R-:W4:Y:S04]  /*3c3b0*/  LDL R55, [R1+0x1128] ;  /* 0x0011280001377983 */ /* 0x001f280000100800 */
[----:B------:R0:W-:Y:S04]  /*3c3c0*/  @P2 STL [R1+0x17ec], R74 ;  /* 0x0017ec4a01002387 */ /* 0x0001e80000100800 */
        /* <DEDUP_REMOVED lines=8> */
[----:B------:R-:W4:Y:S04]  /*3c450*/  LDL.LU.64 R64, [R1+0x2968] ;  /* 0x0029680001407983 */ /* 0x000f280000300a00 */
[----:B------:R0:W-:Y:S04]  /*3c460*/  @P1 STL [R1+0x1154], R79 ;  /* 0x0011544f01001387 */ /* 0x0001e80000100800 */
[----:B0-----:R-:W4:Y:S04]  /*3c470*/  LDL R79, [R1+0x1120] ;  /* 0x00112000014f7983 */ /* 0x001f280000100800 */
[----:B---3--:R-:W3:Y:S04]  /*3c480*/  @P5 LDG.E.U16 R54, desc[UR6][R24.64] ;  /* 0x0000000618365981 */ /* 0x008ee8000c1e1500 */
[----:B--2---:R-:W2:Y:S04]  /*3c490*/  @P5 LDG.E.U16 R26, desc[UR6][R76.64] ;  /* 0x000000064c1a5981 */ /* 0x004ea8000c1e1500 */
[----:B----4-:R0:W-:Y:S04]  /*3c4a0*/  @P1 STL [R1+0x1150], R75 ;  /* 0x0011504b01001387 */ /* 0x0101e80000100800 */
[----:B------:R-:W4:Y:S04]  /*3c4b0*/  @P5 LDG.E.U16 R78, desc[UR6][R6.64] ;  /* 0x00000006064e5981 */ /* 0x000f28000c1e1500 */
[----:B0-----:R-:W4:Y:S04]  /*3c4c0*/  LDL R75, [R1+0x111c] ;  /* 0x00111c00014b7983 */ /* 0x001f280000100800 */
[----:B------:R-:W4:Y:S04]  /*3c4d0*/  LDL.LU.64 R22, [R1+0x2960] ;  /* 0x0029600001167983 */ /* 0x000f280000300a00 */
[----:B------:R-:W4:Y:S04]  /*3c4e0*/  @P4 LDG.E.U16 R5, desc[UR6][R14.64] ;  /* 0x000000060e054981 */ /* 0x000f28000c1e1500 */
[----:B------:R-:W4:Y:S04]  /*3c4f0*/  @P4 LDG.E.U16 R27, desc[UR6][R20.64] ;  /* 0x00000006141b4981 */ /* 0x000f28000c1e1500 */
[----:B------:R-:W4:Y:S04]  /*3c500*/  @P4 LDG.E.U16 R0, desc[UR6][R60.64] ;  /* 0x000000063c004981 */ /* 0x000f28000c1e1500 */
[----:B------:R-:W4:Y:S01]  /*3c510*/  @P4 LDG.E.U16 R2, desc[UR6][R18.64] ;  /* 0x0000000612024981 */ /* 0x000f22000c1e1500 */
[----:B------:R-:W-:-:S03]  /*3c520*/  ISETP.GT.AND P2, PT, R4, 0x4b, PT ;  /* 0x0000004b0400780c */ /* 0x000fc60003f44270 */
[----:B------:R0:W-:Y:S04]  /*3c530*/  @P5 STL [R1+0x114c], R63 ;  /* 0x00114c3f01005387 */ /* 0x0001e80000100800 */
[----:B0-----:R-:W4:Y:S04]  /*3c540*/  LDL.LU R63, [R1+0x2958] ;  /* 0x00295800013f7983 */ /* 0x001f280000300800 */
[----:B------:R-:W4:Y:S01]  /*3c550*/  LDL.LU.64 R24, [R1+0x2950] ;  /* 0x0029500001187983 */ /* 0x000f220000300a00 */
[----:B------:R-:W-:-:S03]  /*3c560*/  ISETP.GT.AND P1, PT, R4, 0x4c, PT ;  /* 0x0000004c0400780c */ /* 0x000fc60003f24270 */
[----:B------:R-:W4:Y:S04]  /*3c570*/  @P2 LDG.E.U16 R93, desc[UR6][R58.64] ;  /* 0x000000063a5d2981 */ /* 0x000f28000c1e1500 */
[----:B------:R-:W4:Y:S04]  /*3c580*/  @P2 LDG.E.U16 R55, desc[UR6][R48.64] ;  /* 0x0000000630372981 */ /* 0x000f28000c1e1500 */
[----:B------:R-:W4:Y:S04]  /*3c590*/  @P2 LDG.E.U16 R74, desc[UR6][R16.64] ;  /* 0x00000006104a2981 */ /* 0x000f28000c1e1500 */
[----:B------:R-:W4:Y:S04]  /*3c5a0*/  @P2 LDG.E.U16 R79, desc[UR6][R44.64] ;  /* 0x000000062c4f2981 */ /* 0x000f28000c1e1500 */
[----:B---3--:R0:W-:Y:S04]  /*3c5b0*/  @P5 STL [R1+0x1148], R54 ;  /* 0x0011483601005387 */ /* 0x0081e80000100800 */
[----:B0-----:R-:W3:Y:S04]  /*3c5c0*/  LDL R54, [R1+0x1118] ;  /* 0x0011180001367983 */ /* 0x001ee80000100800 */
[----:B------:R-:W3:Y:S04]  /*3c5d0*/  LDL.LU.64 R76, [R1+0x2948] ;  /* 0x00294800014c7983 */ /* 0x000ee80000300a00 */
[----:B------:R-:W3:Y:S04]  /*3c5e0*/  LDL R6, [R1+0x1114] ;  /* 0x0011140001067983 */ /* 0x000ee80000100800 */
[----:B------:R-:W3:Y:S04]  /*3c5f0*/  LDL R7, [R1+0x1110] ;  /* 0x0011100001077983 */ /* 0x000ee80000100800 */
[----:B--2---:R0:W-:Y:S04]  /*3c600*/  @P5 STL [R1+0x1144], R26 ;  /* 0x0011441a01005387 */ /* 0x0041e80000100800 */
[----:B0-----:R-:W2:Y:S04]  /*3c610*/  LDL R26, [R1+0x110c] ;  /* 0x00110c00011a7983 */ /* 0x001ea80000100800 */
[----:B----4-:R0:W-:Y:S04]  /*3c620*/  @P5 STL [R1+0x1140], R78 ;  /* 0x0011404e01005387 */ /* 0x0101e80000100800 */
[----:B------:R-:W4:Y:S04]  /*3c630*/  @P1 LDG.E.U16 R75, desc[UR6][R42.64] ;  /* 0x000000062a4b1981 */ /* 0x000f28000c1e1500 */
[----:B0-----:R-:W4:Y:S04]  /*3c640*/  LDL R78, [R1+0x1108] ;  /* 0x00110800014e7983 */ /* 0x001f280000100800 */
[----:B------:R-:W4:Y:S04]  /*3c650*/  LDL.LU.64 R14, [R1+0x2940] ;  /* 0x00294000010e7983 */ /* 0x000f280000300a00 */
[----:B------:R0:W-:Y:S04]  /*3c660*/  @P4 STL [R1+0x113c], R5 ;  /* 0x00113c0501004387 */ /* 0x0001e80000100800 */
[----:B0-----:R-:W4:Y:S04]  /*3c670*/  LDL R5, [R1+0x1104] ;  /* 0x0011040001057983 */ /* 0x001f280000100800 */
[----:B------:R-:W4:Y:S04]  /*3c680*/  LDL.LU.64 R20, [R1+0x2938] ;  /* 0x0029380001147983 */ /* 0x000f280000300a00 */
[----:B------:R-:W4:Y:S04]  /*3c690*/  LDL.LU.64 R60, [R1+0x2930] ;  /* 0x00293000013c7983 */ /* 0x000f280000300a00 */
[----:B------:R0:W-:Y:S04]  /*3c6a0*/  @P4 STL [R1+0x1134], R0 ;  /* 0x0011340001004387 */ /* 0x0001e80000100800 */
[----:B------:R-:W4:Y:S04]  /*3c6b0*/  LDL R18, [R1+0x17e8] ;  /* 0x0017e80001127983 */ /* 0x000f280000100800 */
[----:B------:R-:W4:Y:S04]  /*3c6c0*/  LDL R19, [R1+0x17e4] ;  /* 0x0017e40001137983 */ /* 0x000f280000100800 */
[----:B0-----:R-:W4:Y:S04]  /*3c6d0*/  LDL R0, [R1+0x1100] ;  /* 0x0011000001007983 */ /* 0x001f280000100800 */
[----:B------:R0:W-:Y:S04]  /*3c6e0*/  @P4 STL [R1+0x1138], R27 ;  /* 0x0011381b01004387 */ /* 0x0001e80000100800 */
[----:B0-----:R-:W4:Y:S04]  /*3c6f0*/  LDL R27, [R1+0x17e0] ;  /* 0x0017e000011b7983 */ /* 0x001f280000100800 */
[----:B------:R0:W-:Y:S04]  /*3c700*/  @P4 STL [R1+0x1130], R2 ;  /* 0x0011300201004387 */ /* 0x0001e80000100800 */
[----:B0-----:R-:W4:Y:S01]  /*3c710*/  LDL R2, [R1+0x17dc] ;  /* 0x0017dc0001027983 */ /* 0x001f220000100800 */
[----:B------:R-:W-:-:S03]  /*3c720*/  ISETP.GT.AND P5, PT, R4, 0x4d, PT ;  /* 0x0000004d0400780c */ /* 0x000fc60003fa4270 */
[----:B------:R-:W4:Y:S04]  /*3c730*/  LDL.LU.64 R58, [R1+0x2928] ;  /* 0x00292800013a7983 */ /* 0x000f280000300a00 */
[----:B------:R-:W4:Y:S04]  /*3c740*/  LDL.LU.64 R48, [R1+0x2920] ;  /* 0x0029200001307983 */ /* 0x000f280000300a00 */
[----:B------:R-:W4:Y:S04]  /*3c750*/  LDL R16, [R1+0x17d8] ;  /* 0x0017d80001107983 */ /* 0x000f280000100800 */
[----:B------:R-:W4:Y:S01]  /*3c760*/  LDL R17, [R1+0x17d4] ;  /* 0x0017d40001117983 */ /* 0x000f220000100800 */
[----:B------:R-:W-:-:S03]  /*3c770*/  ISETP.GT.AND P4, PT, R4, 0x4e, PT ;  /* 0x0000004e0400780c */ /* 0x000fc60003f84270 */
[----:B------:R0:W-:Y:S04]  /*3c780*/  @P2 STL [R1+0x1128], R55 ;  /* 0x0011283701002387 */ /* 0x0001e80000100800 */
[----:B0-----:R-:W4:Y:S04]  /*3c790*/  LDL R55, [R1+0x17d0] ;  /* 0x0017d00001377983 */ /* 0x001f280000100800 */
[----:B------:R0:W-:Y:S04]  /*3c7a0*/  @P2 STL [R1+0x1124], R74 ;  /* 0x0011244a01002387 */ /* 0x0001e80000100800 */
[----:B0-----:R-:W4:Y:S04]  /*3c7b0*/  LDL R74, [R1+0x17cc] ;  /* 0x0017cc00014a7983 */ /* 0x001f280000100800 */
[----:B------:R-:W4:Y:S04]  /*3c7c0*/  LDL.LU.64 R44, [R1+0x2918] ;  /* 0x00291800012c7983 */ /* 0x000f280000300a00 */
[----:B------:R-:W-:Y:S04]  /*3c7d0*/  @P2 STL [R1+0x1120], R79 ;  /* 0x0011204f01002387 */ /* 0x000fe80000100800 */
[----:B------:R0:W-:Y:S04]  /*3c7e0*/  @P2 STL [R1+0x112c], R93 ;  /* 0x00112c5d01002387 */ /* 0x0001e80000100800 */
[----:B------:R-:W4:Y:S04]  /*3c7f0*/  LDL.LU.64 R42, [R1+0x2910] ;  /* 0x00291000012a7983 */ /* 0x000f280000300a00 */
[----:B0-----:R-:W4:Y:S04]  /*3c800*/  LDL R93, [R1+0x10fc] ;  /* 0x0010fc00015d7983 */ /* 0x001f280000100800 */
[----:B---3--:R-:W3:Y:S04]  /*3c810*/  @P1 LDG.E.U16 R54, desc[UR6][R36.64] ;  /* 0x0000000624361981 */ /* 0x008ee8000c1e1500 */
[----:B------:R-:W3:Y:S04]  /*3c820*/  @P1 LDG.E.U16 R6, desc[UR6][R10.64] ;  /* 0x000000060a061981 */ /* 0x000ee8000c1e1500 */
[----:B------:R-:W3:Y:S04]  /*3c830*/  @P1 LDG.E.U16 R7, desc[UR6][R30.64] ;  /* 0x000000061e071981 */ /* 0x000ee8000c1e1500 */
[----:B--2---:R-:W2:Y:S04]  /*3c840*/  @P5 LDG.E.U16 R26, desc[UR6][R52.64] ;  /* 0x00000006341a5981 */ /* 0x004ea8000c1e1500 */
[----:B----4-:R0:W-:Y:S04]  /*3c850*/  @P1 STL [R1+0x111c], R75 ;  /* 0x00111c4b01001387 */ /* 0x0101e80000100800 */
[----:B------:R-:W4:Y:S04]  /*3c860*/  @P5 LDG.E.U16 R78, desc[UR6][R50.64] ;  /* 0x00000006324e5981 */ /* 0x000f28000c1e1500 */
[----:B0-----:R-:W2:Y:S04]  /*3c870*/  LDL R75, [R1+0x10f8] ;  /* 0x0010f800014b7983 */ /* 0x001ea80000100800 */
[----:B------:R-:W2:Y:S04]  /*3c880*/  @P5 LDG.E.U16 R5, desc[UR6][R38.64] ;  /* 0x0000000626055981 */ /* 0x000ea8000c1e1500 */
[----:B------:R-:W2:Y:S04]  /*3c890*/  @P4 LDG.E.U16 R18, desc[UR6][R56.64] ;  /* 0x0000000638124981 */ /* 0x000ea8000c1e1500 */
[----:B------:R-:W2:Y:S04]  /*3c8a0*/  @P4 LDG.E.U16 R19, desc[UR6][R40.64] ;  /* 0x0000000628134981 */ /* 0x000ea8000c1e1500 */
[----:B------:R-:W2:Y:S04]  /*3c8b0*/  @P5 LDG.E.U16 R0, desc[UR6][R68.64] ;  /* 0x0000000644005981 */ /* 0x000ea8000c1e1500 */
[----:B------:R-:W2:Y:S04]  /*3c8c0*/  @P4 LDG.E.U16 R27, desc[UR6][R12.64] ;  /* 0x000000060c1b4981 */ /* 0x000ea8000c1e1500 */
[----:B------:R-:W2:Y:S01]  /*3c8d0*/  @P4 LDG.E.U16 R2, desc[UR6][R32.64] ;  /* 0x0000000620024981 */ /* 0x000ea2000c1e1500 */
[----:B------:R-:W-:-:S03]  /*3c8e0*/  ISETP.GT.AND P2, PT, R4, 0x4f, PT ;  /* 0x0000004f0400780c */ /* 0x000fc60003f44270 */
[----:B------:R-:W2:Y:S04]  /*3c8f0*/  LDL.LU.64 R36, [R1+0x2908] ;  /* 0x0029080001247983 */ /* 0x000ea80000300a00 */
[----:B------:R-:W2:Y:S06]  /*3c900*/  LDL R79, [R1+0x10f4] ;  /* 0x0010f400014f7983 */ /* 0x000eac0000100800 */
[----:B------:R-:W2:Y:S04]  /*3c910*/  @P2 LDG.E.U16 R16, desc[UR6][R80.64] ;  /* 0x0000000650102981 */ /* 0x000ea8000c1e1500 */
[----:B------:R-:W2:Y:S04]  /*3c920*/  @P2 LDG.E.U16 R17, desc[UR6][R72.64] ;  /* 0x0000000648112981 */ /* 0x000ea8000c1e1500 */
[----:B------:R-:W2:Y:S04]  /*3c930*/  @P2 LDG.E.U16 R55, desc[UR6][R66.64] ;  /* 0x0000000642372981 */ /* 0x000ea8000c1e1500 */
[----:B------:R-:W2:Y:S04]  /*3c940*/  @P2 LDG.E.U16 R74, desc[UR6][R70.64] ;  /* 0x00000006464a2981 */ /* 0x000ea8000c1e1500 */
[----:B---3--:R0:W-:Y:S04]  /*3c950*/  @P1 STL [R1+0x1118], R54 ;  /* 0x0011183601001387 */ /* 0x0081e80000100800 */
[----:B0-----:R-:W3:Y:S04]  /*3c960*/  LDL R54, [R1+0x10f0] ;  /* 0x0010f00001367983 */ /* 0x001ee80000100800 */
[----:B------:R-:W3:Y:S04]  /*3c970*/  LDL.LU.64 R10, [R1+0x2900] ;  /* 0x00290000010a7983 */ /* 0x000ee80000300a00 */
[----:B------:R0:W-:Y:S04]  /*3c980*/  @P1 STL [R1+0x1114], R6 ;  /* 0x0011140601001387 */ /* 0x0001e80000100800 */
[----:B0-----:R-:W3:Y:S04]  /*3c990*/  LDL.LU R6, [R1+0x28f8] ;  /* 0x0028f80001067983 */ /* 0x001ee80000300800 */
[----:B------:R-:W3:Y:S04]  /*3c9a0*/  LDL.LU.64 R30, [R1+0x28f0] ;  /* 0x0028f000011e7983 */ /* 0x000ee80000300a00 */
[----:B------:R0:W-:Y:S01]  /*3c9b0*/  @P1 STL [R1+0x1110], R7 ;  /* 0x0011100701001387 */ /* 0x0001e20000100800 */
[----:B------:R-:W-:-:S03]  /*3c9c0*/  ISETP.GT.AND P1, PT, R4, 0x50, PT ;  /* 0x000000500400780c */ /* 0x000fc60003f24270 */
[----:B0-----:R-:W3:Y:S04]  /*3c9d0*/  LDL.LU R7, [R1+0x28e8] ;  /* 0x0028e80001077983 */ /* 0x001ee80000300800 */
[----:B------:R-:W3:Y:S04]  /*3c9e0*/  LDL.LU.64 R52, [R1+0x28e0] ;  /* 0x0028e00001347983 */ /* 0x000ee80000300a00 */
[----:B------:R-:W3:Y:S04]  /*3c9f0*/  LDL.LU.64 R50, [R1+0x28d8] ;  /* 0x0028d80001327983 */ /* 0x000ee80000300a00 */
[----:B----4-:R0:W-:Y:S04]  /*3ca00*/  @P5 STL [R1+0x1108], R78 ;  /* 0x0011084e01005387 */ /* 0x0101e80000100800 */
[----:B--2---:R-:W2:Y:S04]  /*3ca10*/  @P1 LDG.E.U16 R75, desc[UR6][R8.64] ;  /* 0x00000006084b1981 */ /* 0x004ea8000c1e1500 */
[----:B------:R-:W4:Y:S04]  /*3ca20*/  @P1 LDG.E.U16 R93, desc[UR6][R34.64] ;  /* 0x00000006225d1981 */ /* 0x000f28000c1e1500 */
[----:B0-----:R-:W4:Y:S04]  /*3ca30*/  LDL R78, [R1+0x10ec] ;  /* 0x0010ec00014e7983 */ /* 0x001f280000100800 */
[----:B------:R-:W4:Y:S04]  /*3ca40*/  LDL.LU.64 R38, [R1+0x28d0] ;  /* 0x0028d00001267983 */ /* 0x000f280000300a00 */
[----:B------:R0:W-:Y:S04]  /*3ca50*/  @P5 STL [R1+0x110c], R26 ;  /* 0x00110c1a01005387 */ /* 0x0001e80000100800 */
[----:B0-----:R-:W4:Y:S04]  /*3ca60*/  LDL R26, [R1+0x10e8] ;  /* 0x0010e800011a7983 */ /* 0x001f280000100800 */
[----:B------:R0:W-:Y:S04]  /*3ca70*/  @P5 STL [R1+0x1104], R5 ;  /* 0x0011040501005387 */ /* 0x0001e80000100800 */
[----:B0-----:R-:W4:Y:S04]  /*3ca80*/  LDL R5, [R1+0x10e4] ;  /* 0x0010e40001057983 */ /* 0x001f280000100800 */
[----:B------:R-:W4:Y:S04]  /*3ca90*/  LDL.LU.64 R68, [R1+0x28c8] ;  /* 0x0028c80001447983 */ /* 0x000f280000300a00 */
        /* <DEDUP_REMOVED lines=11> */
[----:B------:R-:W4:Y:S04]  /*3cb50*/  @P1 LDG.E.U16 R79, desc[UR6][R46.64] ;  /* 0x000000062e4f1981 */ /* 0x000f28000c1e1500 */
[----:B0-----:R-:W4:Y:S04]  /*3cb60*/  LDL R27, [R1+0x10dc] ;  /* 0x0010dc00011b7983 */ /* 0x001f280000100800 */
[----:B------:R0:W-:Y:S04]  /*3cb70*/  @P4 STL [R1+0x17dc], R2 ;  /* 0x0017dc0201004387 */ /* 0x0001e80000100800 */
[----:B0-----:R-:W4:Y:S01]  /*3cb80*/  LDL R2, [R1+0x10d8] ;  /* 0x0010d80001027983 */ /* 0x001f220000100800 */
[----:B------:R-:W-:-:S03]  /*3cb90*/  ISETP.GT.AND P5, PT, R4, 0x51, PT ;  /* 0x000000510400780c */ /* 0x000fc60003fa4270 */
        /* <DEDUP_REMOVED lines=10> */
[----:B------:R0:W-:Y:S01]  /*3cc40*/  @P2 STL [R1+0x17cc], R74 ;  /* 0x0017cc4a01002387 */ /* 0x0001e20000100800 */
[----:B------:R-:W-:-:S03]  /*3cc50*/  ISETP.GT.AND P4, PT, R4, 0x52, PT ;  /* 0x000000520400780c */ /* 0x000fc60003f84270 */
[----:B0-----:R-:W4:Y:S04]  /*3cc60*/  LDL R74, [R1+0x10d0] ;  /* 0x0010d000014a7983 */ /* 0x001f280000100800 */
[----:B------:R-:W4:Y:S04]  /*3cc70*/  LDL.LU.64 R34, [R1+0x2860] ;  /* 0x0028600001227983 */ /* 0x000f280000300a00 */
[----:B------:R-:W4:Y:S04]  /*3cc80*/  LDL.LU.64 R8, [R1+0x2858] ;  /* 0x0028580001087983 */ /* 0x000f280000300a00 */
[----:B---3--:R-:W3:Y:S04]  /*3cc90*/  @P1 LDG.E.U16 R54, desc[UR6][R28.64] ;  /* 0x000000061c361981 */ /* 0x008ee8000c1e1500 */
[----:B--2---:R0:W-:Y:S04]  /*3cca0*/  @P1 STL [R1+0x10f8], R75 ;  /* 0x0010f84b01001387 */ /* 0x0041e80000100800 */
[----:B----4-:R-:W2:Y:S04]  /*3ccb0*/  @P5 LDG.E.U16 R78, desc[UR6][R64.64] ;  /* 0x00000006404e5981 */ /* 0x010ea8000c1e1500 */
[----:B0-----:R-:W4:Y:S04]  /*3ccc0*/  LDL R75, [R1+0x10cc] ;  /* 0x0010cc00014b7983 */ /* 0x001f280000100800 */
[----:B------:R-:W4:Y:S04]  /*3ccd0*/  LDL.LU R46, [R1+0x2850] ;  /* 0x00285000012e7983 */ /* 0x000f280000300800 */
[----:B------:R-:W4:Y:S04]  /*3cce0*/  LDL R47, [R1+0x10c8] ;  /* 0x0010c800012f7983 */ /* 0x000f280000100800 */
[----:B------:R-:W4:Y:S04]  /*3ccf0*/  LDL R28, [R1+0x10c4] ;  /* 0x0010c400011c7983 */ /* 0x000f280000100800 */
[----:B------:R-:W4:Y:S04]  /*3cd00*/  @P5 LDG.E.U16 R26, desc[UR6][R22.64] ;  /* 0x00000006161a5981 */ /* 0x000f28000c1e1500 */
[----:B------:R-:W4:Y:S04]  /*3cd10*/  @P5 LDG.E.U16 R5, desc[UR6][R62.64] ;  /* 0x000000063e055981 */ /* 0x000f28000c1e1500 */
[----:B------:R-:W4:Y:S04]  /*3cd20*/  @P5 LDG.E.U16 R0, desc[UR6][R24.64] ;  /* 0x0000000618005981 */ /* 0x000f28000c1e1500 */
[----:B------:R-:W4:Y:S04]  /*3cd30*/  @P4 LDG.E.U16 R27, desc[UR6][R76.64] ;  /* 0x000000064c1b4981 */ /* 0x000f28000c1e1500 */
[----:B------:R-:W4:Y:S04]  /*3cd40*/  @P4 LDG.E.U16 R2, desc[UR6][R14.64] ;  /* 0x000000060e024981 */ /* 0x000f28000c1e1500 */
[----:B------:R0:W-:Y:S04]  /*3cd50*/  @P1 STL [R1+0x10f4], R79 ;  /* 0x0010f44f01001387 */ /* 0x0001e80000100800 */
[----:B0-----:R-:W4:Y:S01]  /*3cd60*/  LDL R79, [R1+0x10c0] ;  /* 0x0010c000014f7983 */ /* 0x001f220000100800 */
[----:B------:R-:W-:-:S03]  /*3cd70*/  ISETP.GT.AND P2, PT, R4, 0x53, PT ;  /* 0x000000530400780c */ /* 0x000fc60003f44270 */
[----:B------:R-:W4:Y:S04]  /*3cd80*/  @P4 LDG.E.U16 R55, desc[UR6][R20.64] ;  /* 0x0000000614374981 */ /* 0x000f28000c1e1500 */
[----:B------:R-:W4:Y:S04]  /*3cd90*/  @P4 LDG.E.U16 R74, desc[UR6][R60.64] ;  /* 0x000000063c4a4981 */ /* 0x000f28000c1e1500 */
[----:B---3--:R0:W-:Y:S04]  /*3cda0*/  @P1 STL [R1+0x10f0], R54 ;  /* 0x0010f03601001387 */ /* 0x0081e80000100800 */
[----:B0-----:R-:W3:Y:S04]  /*3cdb0*/  LDL R54, [R1+0x10bc] ;  /* 0x0010bc0001367983 */ /* 0x001ee80000100800 */
[----:B------:R-:W-:Y:S04]  /*3cdc0*/  @P1 STL [R1+0x10fc], R93 ;  /* 0x0010fc5d01001387 */ /* 0x000fe80000100800 */
[----:B------:R-:W3:Y:S04]  /*3cdd0*/  LDL.LU.64 R64, [R1+0x2848] ;  /* 0x0028480001407983 */ /* 0x000ee80000300a00 */
[----:B--2---:R0:W-:Y:S04]  /*3cde0*/  @P5 STL [R1+0x10ec], R78 ;  /* 0x0010ec4e01005387 */ /* 0x0041e80000100800 */
[----:B----4-:R-:W2:Y:S04]  /*3cdf0*/  @P2 LDG.E.U16 R75, desc[UR6][R58.64] ;  /* 0x000000063a4b2981 */ /* 0x010ea8000c1e1500 */
[----:B------:R-:W4:Y:S04]  /*3ce00*/  @P2 LDG.E.U16 R47, desc[UR6][R48.64] ;  /* 0x00000006302f2981 */ /* 0x000f28000c1e1500 */
[----:B------:R-:W4:Y:S04]  /*3ce10*/  @P2 LDG.E.U16 R28, desc[UR6][R44.64] ;  /* 0x000000062c1c2981 */ /* 0x000f28000c1e1500 */
[----:B0-----:R-:W4:Y:S04]  /*3ce20*/  LDL R78, [R1+0x10b8] ;  /* 0x0010b800014e7983 */ /* 0x001f280000100800 */
[----:B------:R-:W4:Y:S04]  /*3ce30*/  LDL.LU.64 R22, [R1+0x2840] ;  /* 0x0028400001167983 */ /* 0x000f280000300a00 */
[----:B------:R-:W4:Y:S04]  /*3ce40*/  LDL.LU.64 R62, [R1+0x2838] ;  /* 0x00283800013e7983 */ /* 0x000f280000300a00 */
[----:B------:R-:W4:Y:S04]  /*3ce50*/  LDL R29, [R1+0x10b4] ;  /* 0x0010b400011d7983 */ /* 0x000f280000100800 */
[----:B------:R0:W-:Y:S04]  /*3ce60*/  @P5 STL [R1+0x10e4], R5 ;  /* 0x0010e40501005387 */ /* 0x0001e80000100800 */
[----:B------:R-:W4:Y:S04]  /*3ce70*/  LDL R24, [R1+0x10ac] ;  /* 0x0010ac0001187983 */ /* 0x000f280000100800 */
[----:B------:R-:W4:Y:S04]  /*3ce80*/  LDL R25, [R1+0x10a8] ;  /* 0x0010a80001197983 */ /* 0x000f280000100800 */
[----:B0-----:R-:W4:Y:S04]  /*3ce90*/  LDL R5, [R1+0x10b0] ;  /* 0x0010b00001057983 */ /* 0x001f280000100800 */
[----:B------:R0:W-:Y:S04]  /*3cea0*/  @P5 STL [R1+0x10e8], R26 ;  /* 0x0010e81a01005387 */ /* 0x0001e80000100800 */
[----:B0-----:R-:W4:Y:S04]  /*3ceb0*/  LDL R26, [R1+0x10a4] ;  /* 0x0010a400011a7983 */ /* 0x001f280000100800 */
[----:B------:R0:W-:Y:S04]  /*3cec0*/  @P5 STL [R1+0x10e0], R0 ;  /* 0x0010e00001005387 */ /* 0x0001e80000100800 */
[----:B0-----:R-:W4:Y:S04]  /*3ced0*/  LDL R0, [R1+0x10a0] ;  /* 0x0010a00001007983 */ /* 0x001f280000100800 */
[----:B------:R-:W4:Y:S04]  /*3cee0*/  LDL.LU.64 R76, [R1+0x2830] ;  /* 0x00283000014c7983 */ /* 0x000f280000300a00 */
[----:B------:R0:W-:Y:S04]  /*3cef0*/  @P4 STL [R1+0x10dc], R27 ;  /* 0x0010dc1b01004387 */ /* 0x0001e80000100800 */
[----:B------:R-:W4:Y:S04]  /*3cf00*/  LDL R14, [R1+0x17c4] ;  /* 0x0017c400010e7983 */ /* 0x000f280000100800 */
[----:B------:R-:W4:Y:S04]  /*3cf10*/  LDL R15, [R1+0x17c0] ;  /* 0x0017c000010f7983 */ /* 0x000f280000100800 */
[----:B0-----:R-:W4:Y:S04]  /*3cf20*/  LDL R27, [R1+0x17c8] ;  /* 0x0017c800011b7983 */ /* 0x001f280000100800 */
[----:B------:R0:W-:Y:S04]  /*3cf30*/  @P4 STL [R1+0x10d8], R2 ;  /* 0x0010d80201004387 */ /* 0x0001e80000100800 */
[----:B0-----:R-:W4:Y:S01]  /*3cf40*/  LDL R2, [R1+0x17bc] ;  /* 0x0017bc0001027983 */ /* 0x001f220000100800 */
[----:B------:R-:W-:-:S03]  /*3cf50*/  ISETP.GT.AND P1, PT, R4, 0x54, PT ;  /* 0x000000540400780c */ /* 0x000fc60003f24270 */
[----:B------:R-:W4:Y:S04]  /*3cf60*/  @P2 LDG.E.U16 R79, desc[UR6][R42.64] ;  /* 0x000000062a4f2981 */ /* 0x000f28000c1e1500 */
[----:B------:R-:W4:Y:S01]  /*3cf70*/  LDL.LU.64 R20, [R1+0x2828] ;  /* 0x0028280001147983 */ /* 0x000f220000300a00 */
[----:B------:R-:W-:-:S03]  /*3cf80*/  ISETP.GT.AND P5, PT, R4, 0x55, PT ;  /* 0x000000550400780c */ /* 0x000fc60003fa4270 */
[----:B------:R-:W4:Y:S04]  /*3cf90*/  LDL.LU.64 R60, [R1+0x2820] ;  /* 0x00282000013c7983 */ /* 0x000f280000300a00 */
[----:B------:R-:W4:Y:S04]  /*3cfa0*/  LDL R93, [R1+0x17b8] ;  /* 0x0017b800015d7983 */ /* 0x000f280000100800 */
[----:B------:R0:W-:Y:S04]  /*3cfb0*/  @P4 STL [R1+0x10d0], R74 ;  /* 0x0010d04a01004387 */ /* 0x0001e80000100800 */
[----:B0-----:R-:W4:Y:S04]  /*3cfc0*/  LDL R74, [R1+0x17b4] ;  /* 0x0017b400014a7983 */ /* 0x001f280000100800 */
[----:B------:R0:W-:Y:S04]  /*3cfd0*/  @P4 STL [R1+0x10d4], R55 ;  /* 0x0010d43701004387 */ /* 0x0001e80000100800 */
[----:B------:R-:W4:Y:S01]  /*3cfe0*/  LDL.LU.64 R58, [R1+0x2818] ;  /* 0x00281800013a7983 */ /* 0x000f220000300a00 */
[----:B------:R-:W-:-:S03]  /*3cff0*/  ISETP.GT.AND P4, PT, R4, 0x56, PT ;  /* 0x000000560400780c */ /* 0x000fc60003f84270 */
[----:B0-----:R-:W4:Y:S04]  /*3d000*/  LDL R55, [R1+0x17b0] ;  /* 0x0017b00001377983 */ /* 0x001f280000100800 */
[----:B---3--:R-:W3:Y:S04]  /*3d010*/  @P1 LDG.E.U16 R54, desc[UR6][R36.64] ;  /* 0x0000000624361981 */ /* 0x008ee8000c1e1500 */
[----:B--2---:R0:W-:Y:S04]  /*3d020*/  @P2 STL [R1+0x10cc], R75 ;  /* 0x0010cc4b01002387 */ /* 0x0041e80000100800 */
[----:B----4-:R-:W2:Y:S04]  /*3d030*/  @P1 LDG.E.U16 R78, desc[UR6][R10.64] ;  /* 0x000000060a4e1981 */ /* 0x010ea8000c1e1500 */
[----:B------:R-:W4:Y:S04]  /*3d040*/  @P1 LDG.E.U16 R29, desc[UR6][R30.64] ;  /* 0x000000061e1d1981 */ /* 0x000f28000c1e1500 */
[----:B0-----:R-:W4:Y:S04]  /*3d050*/  LDL R75, [R1+0x17ac] ;  /* 0x0017ac00014b7983 */ /* 0x001f280000100800 */
[----:B------:R-:W4:Y:S04]  /*3d060*/  LDL.LU.64 R48, [R1+0x2810] ;  /* 0x0028100001307983 */ /* 0x000f280000300a00 */
[----:B------:R-:W4:Y:S04]  /*3d070*/  @P5 LDG.E.U16 R24, desc[UR6][R52.64] ;  /* 0x0000000634185981 */ /* 0x000f28000c1e1500 */
        /* <DEDUP_REMOVED lines=14> */
[----:B------:R-:W-:Y:S04]  /*3d160*/  @P2 STL [R1+0x10c0], R79 ;  /* 0x0010c04f01002387 */ /* 0x000fe80000100800 */
[----:B------:R-:W4:Y:S01]  /*3d170*/  LDL.LU.64 R36, [R1+0x27e8] ;  /* 0x0027e80001247983 */ /* 0x000f220000300a00 */
[----:B------:R-:W-:-:S13]  /*3d180*/  ISETP.GT.AND P2, PT, R4, 0x57, PT ;  /* 0x000000570400780c */ /* 0x000fda0003f44270 */
[----:B------:R-:W4:Y:S04]  /*3d190*/  @P2 LDG.E.U16 R93, desc[UR6][R32.64] ;  /* 0x00000006205d2981 */ /* 0x000f28000c1e1500 */
[----:B------:R-:W4:Y:S04]  /*3d1a0*/  @P2 LDG.E.U16 R74, desc[UR6][R80.64] ;  /* 0x00000006504a2981 */ /* 0x000f28000c1e1500 */
[----:B------:R-:W4:Y:S04]  /*3d1b0*/  @P2 LDG.E.U16 R55, desc[UR6][R72.64] ;  /* 0x0000000648372981 */ /* 0x000f28000c1e1500 */
[----:B---3--:R0:W-:Y:S04]  /*3d1c0*/  @P1 STL [R1+0x10bc], R54 ;  /* 0x0010bc3601001387 */ /* 0x0081e80000100800 */
[----:B0-----:R-:W3:Y:S04]  /*3d1d0*/  LDL R54, [R1+0x109c] ;  /* 0x00109c0001367983 */ /* 0x001ee80000100800 */
[----:B------:R-:W3:Y:S04]  /*3d1e0*/  LDL.LU.64 R10, [R1+0x27e0] ;  /* 0x0027e000010a7983 */ /* 0x000ee80000300a00 */
[----:B------:R-:W3:Y:S04]  /*3d1f0*/  LDL R79, [R1+0x1098] ;  /* 0x00109800014f7983 */ /* 0x000ee80000100800 */
[----:B--2---:R0:W-:Y:S04]  /*3d200*/  @P1 STL [R1+0x10b8], R78 ;  /* 0x0010b84e01001387 */ /* 0x0041e80000100800 */
[----:B----4-:R-:W2:Y:S04]  /*3d210*/  @P2 LDG.E.U16 R75, desc[UR6][R16.64] ;  /* 0x00000006104b2981 */ /* 0x010ea8000c1e1500 */
[----:B0-----:R-:W4:Y:S04]  /*3d220*/  LDL R78, [R1+0x1094] ;  /* 0x00109400014e7983 */ /* 0x001f280000100800 */
        /* <DEDUP_REMOVED lines=29> */
[----:B0-----:R-:W4:Y:S01]  /*3d400*/  LDL R2, [R1+0x1088] ;  /* 0x0010880001027983 */ /* 0x001f220000100800 */
[----:B------:R-:W-:-:S03]  /*3d410*/  ISETP.GT.AND P1, PT, R4, 0x58, PT ;  /* 0x000000580400780c */ /* 0x000fc60003f24270 */
[----:B------:R-:W4:Y:S04]  /*3d420*/  LDL.LU.64 R32, [R1+0x2750] ;  /* 0x0027500001207983 */ /* 0x000f280000300a00 */
[----:B------:R-:W4:Y:S04]  /*3d430*/  LDL.LU R80, [R1+0x2748] ;  /* 0x0027480001507983 */ /* 0x000f280000300800 */
[----:B------:R-:W4:Y:S04]  /*3d440*/  LDL R81, [R1+0x1084] ;  /* 0x0010840001517983 */ /* 0x000f280000100800 */
[----:B------:R0:W-:Y:S04]  /*3d450*/  @P2 STL [R1+0x17b4], R74 ;  /* 0x0017b44a01002387 */ /* 0x0001e80000100800 */
[----:B0-----:R-:W4:Y:S04]  /*3d460*/  LDL R74, [R1+0x1080] ;  /* 0x00108000014a7983 */ /* 0x001f280000100800 */
[----:B------:R-:W4:Y:S04]  /*3d470*/  LDL.LU.64 R72, [R1+0x2740] ;  /* 0x0027400001487983 */ /* 0x000f280000300a00 */
[----:B------:R-:W4:Y:S01]  /*3d480*/  LDL R16, [R1+0x107c] ;  /* 0x00107c0001107983 */ /* 0x000f220000100800 */
[----:B------:R-:W-:-:S03]  /*3d490*/  ISETP.GT.AND P5, PT, R4, 0x59, PT ;  /* 0x000000590400780c */ /* 0x000fc60003fa4270 */
[----:B---3--:R-:W3:Y:S04]  /*3d4a0*/  @P1 LDG.E.U16 R54, desc[UR6][R66.64] ;  /* 0x0000000642361981 */ /* 0x008ee8000c1e1500 */
[----:B------:R-:W3:Y:S04]  /*3d4b0*/  @P1 LDG.E.U16 R79, desc[UR6][R70.64] ;  /* 0x00000006464f1981 */ /* 0x000ee8000c1e1500 */
[----:B--2---:R0:W-:Y:S04]  /*3d4c0*/  @P2 STL [R1+0x17ac], R75 ;  /* 0x0017ac4b01002387 */ /* 0x0041e80000100800 */
[----:B------:R-:W2:Y:S04]  /*3d4d0*/  LDL R17, [R1+0x1074] ;  /* 0x0010740001117983 */ /* 0x000ea80000100800 */
[----:B----4-:R-:W4:Y:S04]  /*3d4e0*/  @P1 LDG.E.U16 R78, desc[UR6][R34.64] ;  /* 0x00000006224e1981 */ /* 0x010f28000c1e1500 */
[----:B0-----:R-:W4:Y:S04]  /*3d4f0*/  LDL R75, [R1+0x1078] ;  /* 0x00107800014b7983 */ /* 0x001f280000100800 */
[----:B------:R0:W-:Y:S04]  /*3d500*/  @P2 STL [R1+0x17b0], R55 ;  /* 0x0017b03701002387 */ /* 0x0001e80000100800 */
[----:B0-----:R-:W4:Y:S04]  /*3d510*/  LDL R55, [R1+0x1070] ;  /* 0x0010700001377983 */ /* 0x001f280000100800 */
[----:B------:R-:W4:Y:S04]  /*3d520*/  @P1 LDG.E.U16 R5, desc[UR6][R8.64] ;  /* 0x0000000608051981 */ /* 0x000f28000c1e1500 */
[----:B------:R-:W4:Y:S04]  /*3d530*/  @P5 LDG.E.U16 R0, desc[UR6][R64.64] ;  /* 0x0000000640005981 */ /* 0x000f28000c1e1500 */
[----:B------:R-:W4:Y:S04]  /*3d540*/  @P5 LDG.E.U16 R2, desc[UR6][R22.64] ;  /* 0x0000000616025981 */ /* 0x000f28000c1e1500 */
[----:B------:R-:W-:Y:S04]  /*3d550*/  @P2 STL [R1+0x17b8], R93 ;  /* 0x0017b85d01002387 */ /* 0x000fe80000100800 */
[----:B------:R-:W4:Y:S01]  /*3d560*/  LDL.LU.64 R66, [R1+0x2738] ;  /* 0x0027380001427983 */ /* 0x000f220000300a00 */
[----:B------:R-:W-:-:S03]  /*3d570*/  ISETP.GT.AND P4, PT, R4, 0x5a, PT ;  /* 0x0000005a0400780c */ /* 0x000fc60003f84270 */
[----:B------:R-:W4:Y:S04]  /*3d580*/  @P5 LDG.E.U16 R81, desc[UR6][R62.64] ;  /* 0x000000063e515981 */ /* 0x000f28000c1e1500 */
[----:B------:R-:W4:Y:S06]  /*3d590*/  @P5 LDG.E.U16 R74, desc[UR6][R76.64] ;  /* 0x000000064c4a5981 */ /* 0x000f2c000c1e1500 */
[----:B------:R-:W4:Y:S04]  /*3d5a0*/  @P4 LDG.E.U16 R16, desc[UR6][R20.64] ;  /* 0x0000000614104981 */ /* 0x000f28000c1e1500 */
[----:B---3--:R0:W-:Y:S04]  /*3d5b0*/  @P1 STL [R1+0x109c], R54 ;  /* 0x00109c3601001387 */ /* 0x0081e80000100800 */
[----:B------:R-:W3:Y:S04]  /*3d5c0*/  LDL R70, [R1+0x1068] ;  /* 0x0010680001467983 */ /* 0x000ee80000100800 */
[----:B------:R-:W3:Y:S04]  /*3d5d0*/  LDL R71, [R1+0x1064] ;  /* 0x0010640001477983 */ /* 0x000ee80000100800 */
[----:B------:R-:W3:Y:S04]  /*3d5e0*/  LDL R34, [R1+0x1060] ;  /* 0x0010600001227983 */ /* 0x000ee80000100800 */
[----:B------:R-:W3:Y:S04]  /*3d5f0*/  LDL R35, [R1+0x105c] ;  /* 0x00105c0001237983 */ /* 0x000ee80000100800 */
[----:B------:R-:W3:Y:S04]  /*3d600*/  LDL R8, [R1+0x1058] ;  /* 0x0010580001087983 */ /* 0x000ee80000100800 */
[----:B------:R-:W3:Y:S04]  /*3d610*/  LDL R9, [R1+0x1054] ;  /* 0x0010540001097983 */ /* 0x000ee80000100800 */
[----:B0-----:R-:W3:Y:S04]  /*3d620*/  LDL R54, [R1+0x106c] ;  /* 0x00106c0001367983 */ /* 0x001ee80000100800 */
[----:B--2---:R-:W2:Y:S04]  /*3d630*/  @P4 LDG.E.U16 R17, desc[UR6][R58.64] ;  /* 0x000000063a114981 */ /* 0x004ea8000c1e1500 */
[----:B----4-:R-:W4:Y:S04]  /*3d640*/  @P4 LDG.E.U16 R75, desc[UR6][R60.64] ;  /* 0x000000063c4b4981 */ /* 0x010f28000c1e1500 */
[----:B------:R-:W2:Y:S04]  /*3d650*/  @P4 LDG.E.U16 R55, desc[UR6][R48.64] ;  /* 0x0000000630374981 */ /* 0x000ea8000c1e1500 */
[----:B------:R0:W-:Y:S04]  /*3d660*/  @P1 STL [R1+0x1090], R5 ;  /* 0x0010900501001387 */ /* 0x0001e80000100800 */
[----:B0-----:R-:W2:Y:S04]  /*3d670*/  LDL R5, [R1+0x1050] ;  /* 0x0010500001057983 */ /* 0x001ea80000100800 */
[----:B------:R-:W-:Y:S04]  /*3d680*/  @P1 STL [R1+0x1094], R78 ;  /* 0x0010944e01001387 */ /* 0x000fe80000100800 */
[----:B------:R0:W-:Y:S04]  /*3d690*/  @P1 STL [R1+0x1098], R79 ;  /* 0x0010984f01001387 */ /* 0x0001e80000100800 */
[----:B------:R-:W2:Y:S04]  /*3d6a0*/  LDL R64, [R1+0x104c] ;  /* 0x00104c0001407983 */ /* 0x000ea80000100800 */
[----:B------:R-:W2:Y:S04]  /*3d6b0*/  LDL R65, [R1+0x1048] ;  /* 0x0010480001417983 */ /* 0x000ea80000100800 */
[----:B------:R-:W2:Y:S04]  /*3d6c0*/  LDL R93, [R1+0x1044] ;  /* 0x00104400015d7983 */ /* 0x000ea80000100800 */
[----:B0-----:R-:W2:Y:S04]  /*3d6d0*/  LDL R79, [R1+0x1040] ;  /* 0x00104000014f7983 */ /* 0x001ea80000100800 */
[----:B------:R-:W2:Y:S04]  /*3d6e0*/  LDL.LU.64 R22, [R1+0x2730] ;  /* 0x0027300001167983 */ /* 0x000ea80000300a00 */
[----:B------:R-:W2:Y:S04]  /*3d6f0*/  LDL R78, [R1+0x17a8] ;  /* 0x0017a800014e7983 */ /* 0x000ea80000100800 */
[----:B------:R0:W-:Y:S04]  /*3d700*/  @P5 STL [R1+0x108c], R0 ;  /* 0x00108c0001005387 */ /* 0x0001e80000100800 */
[----:B0-----:R-:W2:Y:S04]  /*3d710*/  LDL R0, [R1+0x17a4] ;  /* 0x0017a40001007983 */ /* 0x001ea80000100800 */
[----:B------:R0:W-:Y:S04]  /*3d720*/  @P5 STL [R1+0x1088], R2 ;  /* 0x0010880201005387 */ /* 0x0001e80000100800 */
[----:B0-----:R-:W2:Y:S01]  /*3d730*/  LDL R2, [R1+0x17a0] ;  /* 0x0017a00001027983 */ /* 0x001ea20000100800 */
[----:B------:R-:W-:-:S02]  /*3d740*/  ISETP.GT.AND P2, PT, R4, 0x5b, PT ;  /* 0x0000005b0400780c */ /* 0x000fc40003f44270 */
[C---:B------:R-:W-:Y:S01]  /*3d750*/  ISETP.GT.AND P1, PT, R4.reuse, 0x5c, PT ;  /* 0x0000005c0400780c */ /* 0x040fe20003f24270 */
[----:B------:R-:W2:Y:S04]  /*3d760*/  LDL.LU.64 R62, [R1+0x2728] ;  /* 0x00272800013e7983 */ /* 0x000ea80000300a00 */
[----:B------:R0:W-:Y:S04]  /*3d770*/  @P5 STL [R1+0x1084], R81 ;  /* 0x0010845101005387 */ /* 0x0001e80000100800 */
[----:B0-----:R-:W2:Y:S04]  /*3d780*/  LDL.LU R81, [R1+0x2720] ;  /* 0x0027200001517983 */ /* 0x001ea80000300800 */
[----:B------:R-:W2:Y:S04]  /*3d790*/  LDL.LU.64 R76, [R1+0x2718] ;  /* 0x00271800014c7983 */ /* 0x000ea80000300a00 */
[----:B------:R0:W-:Y:S01]  /*3d7a0*/  @P5 STL [R1+0x1080], R74 ;  /* 0x0010804a01005387 */ /* 0x0001e20000100800 */
[----:B------:R-:W-:-:S03]  /*3d7b0*/  ISETP.GT.AND P5, PT, R4, 0x5d, PT ;  /* 0x0000005d0400780c */ /* 0x000fc60003fa4270 */
[----:B0-----:R-:W2:Y:S04]  /*3d7c0*/  LDL R74, [R1+0x179c] ;  /* 0x00179c00014a7983 */ /* 0x001ea80000100800 */
[----:B------:R-:W2:Y:S04]  /*3d7d0*/  LDL.LU.64 R20, [R1+0x2710] ;  /* 0x0027100001147983 */ /* 0x000ea80000300a00 */
[----:B------:R0:W-:Y:S04]  /*3d7e0*/  @P4 STL [R1+0x107c], R16 ;  /* 0x00107c1001004387 */ /* 0x0001e80000100800 */
[----:B0-----:R-:W2:Y:S04]  /*3d7f0*/  LDL.LU R16, [R1+0x2708] ;  /* 0x0027080001107983 */ /* 0x001ea80000300800 */
[----:B------:R-:W2:Y:S04]  /*3d800*/  LDL.LU.64 R60, [R1+0x2700] ;  /* 0x00270000013c7983 */ /* 0x000ea80000300a00 */
[----:B---3--:R-:W3:Y:S04]  /*3d810*/  @P2 LDG.E.U16 R70, desc[UR6][R44.64] ;  /* 0x000000062c462981 */ /* 0x008ee8000c1e1500 */
[----:B------:R-:W3:Y:S04]  /*3d820*/  @P2 LDG.E.U16 R71, desc[UR6][R42.64] ;  /* 0x000000062a472981 */ /* 0x000ee8000c1e1500 */
[----:B------:R-:W3:Y:S04]  /*3d830*/  @P2 LDG.E.U16 R34, desc[UR6][R36.64] ;  /* 0x0000000624222981 */ /* 0x000ee8000c1e1500 */
[----:B------:R-:W3:Y:S04]  /*3d840*/  @P1 LDG.E.U16 R35, desc[UR6][R10.64] ;  /* 0x000000060a231981 */ /* 0x000ee8000c1e1500 */
[----:B------:R-:W3:Y:S04]  /*3d850*/  @P1 LDG.E.U16 R8, desc[UR6][R30.64] ;  /* 0x000000061e081981 */ /* 0x000ee8000c1e1500 */
[----:B------:R-:W3:Y:S04]  /*3d860*/  @P1 LDG.E.U16 R9, desc[UR6][R28.64] ;  /* 0x000000061c091981 */ /* 0x000ee8000c1e1500 */
[----:B------:R-:W3:Y:S04]  /*3d870*/  @P2 LDG.E.U16 R54, desc[UR6][R46.64] ;  /* 0x000000062e362981 */ /* 0x000ee8000c1e1500 */
[----:B----4-:R0:W-:Y:S04]  /*3d880*/  @P4 STL [R1+0x1078], R75 ;  /* 0x0010784b01004387 */ /* 0x0101e80000100800 */
[----:B0-----:R-:W4:Y:S04]  /*3d890*/  LDL R75, [R1+0x1798] ;  /* 0x00179800014b7983 */ /* 0x001f280000100800 */
[----:B------:R-:W4:Y:S04]  /*3d8a0*/  LDL.LU.64 R58, [R1+0x26f8] ;  /* 0x0026f800013a7983 */ /* 0x000f280000300a00 */
[----:B--2---:R0:W-:Y:S04]  /*3d8b0*/  @P4 STL [R1+0x1074], R17 ;  /* 0x0010741101004387 */ /* 0x0041e80000100800 */
[----:B0-----:R-:W2:Y:S04]  /*3d8c0*/  LDL.LU R17, [R1+0x26f0] ;  /* 0x0026f00001117983 */ /* 0x001ea80000300800 */
[----:B------:R-:W2:Y:S04]  /*3d8d0*/  LDL.LU.64 R48, [R1+0x26e8] ;  /* 0x0026e80001307983 */ /* 0x000ea80000300a00 */
[----:B------:R0:W-:Y:S01]  /*3d8e0*/  @P4 STL [R1+0x1070], R55 ;  /* 0x0010703701004387 */ /* 0x0001e20000100800 */
[----:B------:R-:W-:-:S03]  /*3d8f0*/  ISETP.GT.AND P4, PT, R4, 0x5e, PT ;  /* 0x0000005e0400780c */ /* 0x000fc60003f84270 */
[----:B------:R-:W2:Y:S04]  /*3d900*/  LDL.LU.64 R46, [R1+0x26e0] ;  /* 0x0026e000012e7983 */ /* 0x000ea80000300a00 */
[----:B0-----:R-:W2:Y:S04]  /*3d910*/  LDL R55, [R1+0x1794] ;  /* 0x0017940001377983 */ /* 0x001ea80000100800 */
        /* <DEDUP_REMOVED lines=22> */
[----:B------:R0:W-:Y:S04]  /*3da80*/  @P1 STL [R1+0x105c], R35 ;  /* 0x00105c2301001387 */ /* 0x0001e80000100800 */
[----:B----4-:R-:W4:Y:S04]  /*3da90*/  @P2 LDG.E.U16 R75, desc[UR6][R18.64] ;  /* 0x00000006124b2981 */ /* 0x010f28000c1e1500 */
[----:B0-----:R-:W4:Y:S04]  /*3daa0*/  LDL.LU R35, [R1+0x26a0] ;  /* 0x0026a00001237983 */ /* 0x001f280000300800 */
[----:B------:R-:W4:Y:S04]  /*3dab0*/  LDL.LU.64 R30, [R1+0x2698] ;  /* 0x00269800011e7983 */ /* 0x000f280000300a00 */
[----:B------:R0:W-:Y:S04]  /*3dac0*/  @P1 STL [R1+0x1058], R8 ;  /* 0x0010580801001387 */ /* 0x0001e80000100800 */
[----:B--2---:R-:W2:Y:S04]  /*3dad0*/  @P2 LDG.E.U16 R55, desc[UR6][R14.64] ;  /* 0x000000060e372981 */ /* 0x004ea8000c1e1500 */
[----:B0-----:R-:W2:Y:S04]  /*3dae0*/  LDL.LU R8, [R1+0x2690] ;  /* 0x0026900001087983 */ /* 0x001ea80000300800 */
[----:B------:R-:W2:Y:S04]  /*3daf0*/  LDL.LU.64 R28, [R1+0x2688] ;  /* 0x00268800011c7983 */ /* 0x000ea80000300a00 */
[----:B------:R0:W-:Y:S04]  /*3db00*/  @P1 STL [R1+0x1054], R9 ;  /* 0x0010540901001387 */ /* 0x0001e80000100800 */
[----:B0-----:R-:W2:Y:S04]  /*3db10*/  LDL.LU R9, [R1+0x2680] ;  /* 0x0026800001097983 */ /* 0x001ea80000300800 */
[----:B------:R-:W2:Y:S04]  /*3db20*/  LDL.LU.64 R6, [R1+0x2678] ;  /* 0x0026780001067983 */ /* 0x000ea80000300a00 */
        /* <DEDUP_REMOVED lines=10> */
[----:B------:R-:W-:Y:S04]  /*3dbd0*/  @P5 STL [R1+0x1040], R79 ;  /* 0x0010404f01005387 */ /* 0x000fe80000100800 */
[----:B------:R-:W-:Y:S04]  /*3dbe0*/  @P5 STL [R1+0x1044], R93 ;  /* 0x0010445d01005387 */ /* 0x000fe80000100800 */
[----:B------:R-:W2:Y:S04]  /*3dbf0*/  LDL.LU.64 R68, [R1+0x2640] ;  /* 0x0026400001447983 */ /* 0x000ea80000300a00 */
[----:B------:R-:W2:Y:S04]  /*3dc00*/  LDL R26, [R1+0x103c] ;  /* 0x00103c00011a7983 */ /* 0x000ea80000100800 */
[----:B------:R0:W-:Y:S04]  /*3dc10*/  @P4 STL [R1+0x17a4], R0 ;  /* 0x0017a40001004387 */ /* 0x0001e80000100800 */
[----:B0-----:R-:W2:Y:S04]  /*3dc20*/  LDL R0, [R1+0x1038] ;  /* 0x0010380001007983 */ /* 0x001ea80000100800 */
[----:B------:R0:W-:Y:S04]  /*3dc30*/  @P4 STL [R1+0x17a0], R2 ;  /* 0x0017a00201004387 */ /* 0x0001e80000100800 */
[----:B------:R-:W2:Y:S04]  /*3dc40*/  LDL R27, [R1+0x1030] ;  /* 0x00103000011b7983 */ /* 0x000ea80000100800 */
[----:B0-----:R-:W2:Y:S01]  /*3dc50*/  LDL R2, [R1+0x1034] ;  /* 0x0010340001027983 */ /* 0x001ea20000100800 */
[----:B------:R-:W-:-:S03]  /*3dc60*/  ISETP.GT.AND P1, PT, R4, 0x60, PT ;  /* 0x000000600400780c */ /* 0x000fc60003f24270 */
[----:B------:R0:W-:Y:S04]  /*3dc70*/  @P4 STL [R1+0x179c], R74 ;  /* 0x00179c4a01004387 */ /* 0x0001e80000100800 */
[----:B------:R1:W-:Y:S04]  /*3dc80*/  @P4 STL [R1+0x17a8], R78 ;  /* 0x0017a84e01004387 */ /* 0x0003e80000100800 */
[----:B------:R-:W2:Y:S04]  /*3dc90*/  LDL R79, [R1+0x1028] ;  /* 0x00102800014f7983 */ /* 0x000ea80000100800 */
[----:B0-----:R-:W2:Y:S04]  /*3dca0*/  LDL R74, [R1+0x1024] ;  /* 0x00102400014a7983 */ /* 0x001ea80000100800 */
[----:B-1----:R-:W2:Y:S04]  /*3dcb0*/  LDL R78, [R1+0x102c] ;  /* 0x00102c00014e7983 */ /* 0x002ea80000100800 */
[----:B---3--:R-:W3:Y:S04]  /*3dcc0*/  @P2 LDG.E.U16 R54, desc[UR6][R12.64] ;  /* 0x000000060c362981 */ /* 0x008ee8000c1e1500 */
[----:B----4-:R0:W-:Y:S04]  /*3dcd0*/  @P2 STL [R1+0x1798], R75 ;  /* 0x0017984b01002387 */ /* 0x0101e80000100800 */
[----:B------:R-:W4:Y:S04]  /*3dce0*/  LDL R18, [R1+0x101c] ;  /* 0x00101c0001127983 */ /* 0x000f280000100800 */
[----:B------:R-:W4:Y:S04]  /*3dcf0*/  LDL R19, [R1+0x1018] ;  /* 0x0010180001137983 */ /* 0x000f280000100800 */
[----:B------:R-:W4:Y:S04]  /*3dd00*/  LDL R14, [R1+0x1014] ;  /* 0x00101400010e7983 */ /* 0x000f280000100800 */
[----:B------:R-:W4:Y:S04]  /*3dd10*/  LDL R15, [R1+0x1010] ;  /* 0x00101000010f7983 */ /* 0x000f280000100800 */
[----:B--2---:R-:W2:Y:S04]  /*3dd20*/  @P2 LDG.E.U16 R5, desc[UR6][R32.64] ;  /* 0x0000000620052981 */ /* 0x004ea8000c1e1500 */
[----:B0-----:R-:W2:Y:S04]  /*3dd30*/  LDL R75, [R1+0x1020] ;  /* 0x00102000014b7983 */ /* 0x001ea80000100800 */
[----:B------:R-:W2:Y:S04]  /*3dd40*/  @P1 LDG.E.U16 R26, desc[UR6][R72.64] ;  /* 0x00000006481a1981 */ /* 0x000ea8000c1e1500 */
[----:B------:R-:W2:Y:S04]  /*3dd50*/  @P1 LDG.E.U16 R0, desc[UR6][R66.64] ;  /* 0x0000000642001981 */ /* 0x000ea8000c1e1500 */
[----:B------:R-:W2:Y:S04]  /*3dd60*/  @P1 LDG.E.U16 R27, desc[UR6][R62.64] ;  /* 0x000000063e1b1981 */ /* 0x000ea8000c1e1500 */
[----:B------:R-:W2:Y:S01]  /*3dd70*/  @P1 LDG.E.U16 R2, desc[UR6][R22.64] ;  /* 0x0000000616021981 */ /* 0x000ea2000c1e1500 */
[----:B------:R-:W-:-:S02]  /*3dd80*/  ISETP.GT.AND P5, PT, R4, 0x61, PT ;  /* 0x000000610400780c */ /* 0x000fc40003fa4270 */
[C---:B------:R-:W-:Y:S01]  /*3dd90*/  ISETP.GT.AND P4, PT, R4.reuse, 0x62, PT ;  /* 0x000000620400780c */ /* 0x040fe20003f84270 */
[----:B------:R-:W2:Y:S04]  /*3dda0*/  LDL R40, [R1+0x100c] ;  /* 0x00100c0001287983 */ /* 0x000ea80000100800 */
[----:B------:R-:W2:Y:S04]  /*3ddb0*/  LDL R41, [R1+0x1008] ;  /* 0x0010080001297983 */ /* 0x000ea80000100800 */
[----:B------:R-:W2:Y:S04]  /*3ddc0*/  LDL R12, [R1+0x1004] ;  /* 0x00100400010c7983 */ /* 0x000ea80000100800 */
[----:B------:R-:W2:Y:S04]  /*3ddd0*/  LDL R13, [R1+0x1000] ;  /* 0x00100000010d7983 */ /* 0x000ea80000100800 */
[----:B------:R-:W2:Y:S04]  /*3dde0*/  LDL.LU R93, [R1+0xfe0] ;  /* 0x000fe000015d7983 */ /* 0x000ea80000300800 */
[----:B------:R-:W2:Y:S04]  /*3ddf0*/  LDL R32, [R1+0xffc] ;  /* 0x000ffc0001207983 */ /* 0x000ea80000100800 */
[----:B------:R-:W2:Y:S04]  /*3de00*/  LDL R33, [R1+0xff8] ;  /* 0x000ff80001217983 */ /* 0x000ea80000100800 */
[----:B------:R-:W2:Y:S04]  /*3de10*/  LDL R56, [R1+0xff4] ;  /* 0x000ff40001387983 */ /* 0x000ea80000100800 */
[----:B------:R-:W2:Y:S04]  /*3de20*/  LDL R57, [R1+0xff0] ;  /* 0x000ff00001397983 */ /* 0x000ea80000100800 */
[----:B------:R-:W2:Y:S04]  /*3de30*/  @P5 LDG.E.U16 R79, desc[UR6][R76.64] ;  /* 0x000000064c4f5981 */ /* 0x000ea8000c1e1500 */
[----:B------:R-:W2:Y:S04]  /*3de40*/  @P5 LDG.E.U16 R74, desc[UR6][R20.64] ;  /* 0x00000006144a5981 */ /* 0x000ea8000c1e1500 */
[----:B------:R-:W2:Y:S04]  /*3de50*/  @P5 LDG.E.U16 R78, desc[UR6][R80.64] ;  /* 0x00000006504e5981 */ /* 0x000ea8000c1e1500 */
[----:B---3--:R0:W-:Y:S04]  /*3de60*/  @P2 STL [R1+0x1790], R54 ;  /* 0x0017903601002387 */ /* 0x0081e80000100800 */
[----:B0-----:R-:W3:Y:S04]  /*3de70*/  LDL R54, [R1+0xfec] ;  /* 0x000fec0001367983 */ /* 0x001ee80000100800 */
[----:B------:R0:W-:Y:S04]  /*3de80*/  @P2 STL [R1+0x1794], R55 ;  /* 0x0017943701002387 */ /* 0x0001e80000100800 */
[----:B0-----:R-:W3:Y:S04]  /*3de90*/  LDL R55, [R1+0xfe8] ;  /* 0x000fe80001377983 */ /* 0x001ee80000100800 */
[----:B----4-:R-:W4:Y:S04]  /*3dea0*/  @P4 LDG.E.U16 R18, desc[UR6][R58.64] ;  /* 0x000000063a124981 */ /* 0x010f28000c1e1500 */
[----:B------:R-:W3:Y:S04]  /*3deb0*/  @P4 LDG.E.U16 R19, desc[UR6][R16.64] ;  /* 0x0000000610134981 */ /* 0x000ee8000c1e1500 */
[----:B------:R-:W3:Y:S04]  /*3dec0*/  @P4 LDG.E.U16 R14, desc[UR6][R48.64] ;  /* 0x00000006300e4981 */ /* 0x000ee8000c1e1500 */
[----:B------:R-:W3:Y:S04]  /*3ded0*/  @P4 LDG.E.U16 R15, desc[UR6][R46.64] ;  /* 0x000000062e0f4981 */ /* 0x000ee8000c1e1500 */
[----:B--2---:R-:W2:Y:S04]  /*3dee0*/  @P5 LDG.E.U16 R75, desc[UR6][R60.64] ;  /* 0x000000063c4b5981 */ /* 0x004ea8000c1e1500 */
[----:B------:R0:W-:Y:S04]  /*3def0*/  @P2 STL [R1+0x178c], R5 ;  /* 0x00178c0501002387 */ /* 0x0001e80000100800 */
[----:B0-----:R-:W3:Y:S04]  /*3df00*/  LDL R5, [R1+0xfe4] ;  /* 0x000fe40001057983 */ /* 0x001ee80000100800 */
[----:B------:R-:W3:Y:S04]  /*3df10*/  LDL.LU.64 R72, [R1+0x2638] ;  /* 0x0026380001487983 */ /* 0x000ee80000300a00 */
[----:B------:R0:W-:Y:S04]  /*3df20*/  @P1 STL [R1+0x103c], R26 ;  /* 0x00103c1a01001387 */ /* 0x0001e80000100800 */
[----:B0-----:R-:W3:Y:S04]  /*3df30*/  LDL.LU R26, [R1+0x2630] ;  /* 0x00263000011a7983 */ /* 0x001ee80000300800 */
[----:B------:R-:W3:Y:S04]  /*3df40*/  LDL.LU.64 R66, [R1+0x2628] ;  /* 0x0026280001427983 */ /* 0x000ee80000300a00 */
[----:B------:R-:W3:Y:S04]  /*3df50*/  LDL.LU.64 R22, [R1+0x2620] ;  /* 0x0026200001167983 */ /* 0x000ee80000300a00 */
[----:B------:R0:W-:Y:S04]  /*3df60*/  @P1 STL [R1+0x1038], R0 ;  /* 0x0010380001001387 */ /* 0x0001e80000100800 */
[----:B0-----:R-:W3:Y:S04]  /*3df70*/  LDL R0, [R1+0xfdc] ;  /* 0x000fdc0001007983 */ /* 0x001ee80000100800 */
[----:B------:R0:W-:Y:S04]  /*3df80*/  @P1 STL [R1+0x1034], R2 ;  /* 0x0010340201001387 */ /* 0x0001e80000100800 */
[----:B0-----:R-:W3:Y:S04]  /*3df90*/  LDL R2, [R1+0xfd8] ;  /* 0x000fd80001027983 */ /* 0x001ee80000100800 */
[----:B------:R-:W3:Y:S04]  /*3dfa0*/  LDL.LU.64 R62, [R1+0x2618] ;  /* 0x00261800013e7983 */ /* 0x000ee80000300a00 */
[----:B------:R0:W-:Y:S04]  /*3dfb0*/  @P1 STL [R1+0x1030], R27 ;  /* 0x0010301b01001387 */ /* 0x0001e80000100800 */
[----:B0-----:R-:W3:Y:S04]  /*3dfc0*/  LDL.LU R27, [R1+0x2610] ;  /* 0x00261000011b7983 */ /* 0x001ee80000300800 */
[----:B------:R-:W3:Y:S01]  /*3dfd0*/  LDL.LU.64 R80, [R1+0x2608] ;  /* 0x0026080001507983 */ /* 0x000ee20000300a00 */
[----:B------:R-:W-:-:S02]  /*3dfe0*/  ISETP.GT.AND P2, PT, R4, 0x63, PT ;  /* 0x000000630400780c */ /* 0x000fc40003f44270 */
[C---:B------:R-:W-:Y:S01]  /*3dff0*/  ISETP.GT.AND P1, PT, R4.reuse, 0x64, PT ;  /* 0x000000640400780c */ /* 0x040fe20003f24270 */
[----:B------:R0:W-:Y:S10]  /*3e000*/  @P5 STL [R1+0x102c], R78 ;  /* 0x00102c4e01005387 */ /* 0x0001f40000100800 */
[----:B------:R-:W3:Y:S04]  /*3e010*/  @P2 LDG.E.U16 R40, desc[UR6][R44.64] ;  /* 0x000000062c282981 */ /* 0x000ee8000c1e1500 */
[----:B0-----:R-:W3:Y:S04]  /*3e020*/  LDL.LU R78, [R1+0x2600] ;  /* 0x00260000014e7983 */ /* 0x001ee80000300800 */
[----:B------:R-:W3:Y:S04]  /*3e030*/  LDL.LU.64 R76, [R1+0x25f8] ;  /* 0x0025f800014c7983 */ /* 0x000ee80000300a00 */
[----:B------:R-:W3:Y:S04]  /*3e040*/  @P2 LDG.E.U16 R41, desc[UR6][R42.64] ;  /* 0x000000062a292981 */ /* 0x000ee8000c1e1500 */
[----:B------:R0:W-:Y:S04]  /*3e050*/  @P5 STL [R1+0x1028], R79 ;  /* 0x0010284f01005387 */ /* 0x0001e80000100800 */
        /* <DEDUP_REMOVED lines=8> */
[----:B------:R-:W3:Y:S04]  /*3e0e0*/  LDL.LU.64 R60, [R1+0x25e0] ;  /* 0x0025e000013c7983 */ /* 0x000ee80000300a00 */
[----:B--2---:R-:W-:Y:S04]  /*3e0f0*/  @P5 STL [R1+0x1020], R75 ;  /* 0x0010204b01005387 */ /* 0x004fe80000100800 */
[----:B------:R0:W-:Y:S01]  /*3e100*/  @P5 STL [R1+0x1024], R74 ;  /* 0x0010244a01005387 */ /* 0x0001e20000100800 */
[----:B------:R-:W-:-:S03]  /*3e110*/  ISETP.GT.AND P5, PT, R4, 0x65, PT ;  /* 0x000000650400780c */ /* 0x000fc60003fa4270 */
[----:B0-----:R-:W2:Y:S04]  /*3e120*/  LDL.64 R74, [R1+0xc0] ;  /* 0x0000c000014a7983 */ /* 0x001ea80000100a00 */
[----:B------:R-:W2:Y:S04]  /*3e130*/  LDL.LU.64 R58, [R1+0x25d8] ;  /* 0x0025d800013a7983 */ /* 0x000ea80000300a00 */
[----:B----4-:R0:W-:Y:S04]  /*3e140*/  @P4 STL [R1+0x101c], R18 ;  /* 0x00101c1201004387 */ /* 0x0101e80000100800 */
[----:B---3--:R-:W3:Y:S04]  /*3e150*/  @P5 LDG.E.U16 R54, desc[UR6][R8.64] ;  /* 0x0000000608365981 */ /* 0x008ee8000c1e1500 */
[----:B------:R-:W4:Y:S04]  /*3e160*/  @P5 LDG.E.U16 R55, desc[UR6][R6.64] ;  /* 0x0000000606375981 */ /* 0x000f28000c1e1500 */
[----:B------:R-:W2:Y:S04]  /*3e170*/  @P5 LDG.E.U16 R5, desc[UR6][R52.64] ;  /* 0x0000000634055981 */ /* 0x000ea8000c1e1500 */
[----:B------:R-:W2:Y:S04]  /*3e180*/  @P5 LDG.E.U16 R93, desc[UR6][R50.64] ;  /* 0x00000006325d5981 */ /* 0x000ea8000c1e1500 */
        /* <DEDUP_REMOVED lines=8> */
[----:B------:R0:W-:Y:S01]  /*3e210*/  @P4 STL [R1+0x1010], R15 ;  /* 0x0010100f01004387 */ /* 0x0001e20000100800 */
[----:B------:R-:W-:-:S03]  /*3e220*/  ISETP.GT.AND P4, PT, R4, 0x68, PT ;  /* 0x000000680400780c */ /* 0x000fc60003f84270 */
[----:B0-----:R-:W2:Y:S04]  /*3e230*/  LDL.LU R15, [R1+0x25a0] ;  /* 0x0025a000010f7983 */ /* 0x001ea80000300800 */
[----:B------:R-:W2:Y:S06]  /*3e240*/  LDL.LU.64 R44, [R1+0x2598] ;  /* 0x00259800012c7983 */ /* 0x000eac0000300a00 */
        /* <DEDUP_REMOVED lines=30> */
[----:B0-----:R-:W3:Y:S04]  /*3e430*/  LDL.LU R55, [R1+0x2500] ;  /* 0x0025000001377983 */ /* 0x001ee80000300800 */
[----:B------:R-:W4:Y:S04]  /*3e440*/  LDL.LU.64 R52, [R1+0x24f8] ;  /* 0x0024f80001347983 */ /* 0x000f280000300a00 */
[----:B--2---:R0:W-:Y:S04]  /*3e450*/  @P5 STL [R1+0xfe4], R5 ;  /* 0x000fe40501005387 */ /* 0x0041e80000100800 */
[----:B0-----:R-:W2:Y:S04]  /*3e460*/  LDL.LU R5, [R1+0x24f0] ;  /* 0x0024f00001057983 */ /* 0x001ea80000300800 */
[----:B------:R-:W2:Y:S04]  /*3e470*/  LDL.LU.64 R50, [R1+0x24e8] ;  /* 0x0024e80001327983 */ /* 0x000ea80000300a00 */
[----:B------:R-:W-:Y:S04]  /*3e480*/  STL [R1+0x2148], R93 ;  /* 0x0021485d01007387 */ /* 0x000fe80000100800 */
[----:B------:R-:W2:Y:S04]  /*3e490*/  LDL.LU.64 R26, [R1+0x24e0] ;  /* 0x0024e000011a7983 */ /* 0x000ea80000300a00 */
[----:B------:R0:W-:Y:S04]  /*3e4a0*/  @P4 STL [R1+0xfdc], R0 ;  /* 0x000fdc0001004387 */ /* 0x0001e80000100800 */
[----:B0-----:R-:W2:Y:S04]  /*3e4b0*/  LDL.LU R0, [R1+0x24d8] ;  /* 0x0024d80001007983 */ /* 0x001ea80000300800 */
[----:B------:R-:W3:Y:S04]  /*3e4c0*/  LDL.LU.64 R80, [R1+0x24d0] ;  /* 0x0024d00001507983 */ /* 0x000ee80000300a00 */
[----:B------:R0:W-:Y:S04]  /*3e4d0*/  @P4 STL [R1+0xfd8], R2 ;  /* 0x000fd80201004387 */ /* 0x0001e80000100800 */
[----:B0-----:R-:W3:Y:S04]  /*3e4e0*/  LDL.LU R2, [R1+0x24c8] ;  /* 0x0024c80001027983 */ /* 0x001ee80000300800 */
[----:B--2---:R-:W2:Y:S04]  /*3e4f0*/  @P4 LDG.E.U16 R0, desc[UR6][R78.64] ;  /* 0x000000064e004981 */ /* 0x004ea8000c1e1500 */
[----:B---3--:R-:W3:Y:S04]  /*3e500*/  @P4 LDG.E.U16 R2, desc[UR6][R76.64] ;  /* 0x000000064c024981 */ /* 0x008ee8000c1e1500 */
[----:B------:R-:W2:Y:S04]  /*3e510*/  LDL.LU.64 R76, [R1+0x24c0] ;  /* 0x0024c000014c7983 */ /* 0x000ea80000300a00 */
[----:B---3--:R0:W-:Y:S04]  /*3e520*/  STL [R1+0xfd4], R2 ;  /* 0x000fd40201007387 */ /* 0x0081e80000100800 */
[----:B0-----:R-:W3:Y:S04]  /*3e530*/  LDL.LU R2, [R1+0x24b8] ;  /* 0x0024b80001027983 */ /* 0x001ee80000300800 */
[----:B------:R-:W3:Y:S01]  /*3e540*/  LDL.LU.64 R78, [R1+0x24b0] ;  /* 0x0024b000014e7983 */ /* 0x000ee20000300a00 */
[----:B------:R-:W-:-:S03]  /*3e550*/  ISETP.GT.AND P1, PT, R4, 0x70, PT ;  /* 0x000000700400780c */ /* 0x000fc60003f24270 */
[----:B--2---:R0:W-:Y:S04]  /*3e560*/  STL [R1+0xfd0], R0 ;  /* 0x000fd00001007387 */ /* 0x0041e80000100800 */
[----:B0-----:R-:W2:Y:S01]  /*3e570*/  LDL.LU R0, [R1+0x24a8] ;  /* 0x0024a80001007983 */ /* 0x001ea20000300800 */
[----:B---3--:R-:W-:Y:S02]  /*3e580*/  PRMT R78, RZ, 0x7610, R78 ;  /* 0x00007610ff4e7816 */ /* 0x008fe4000000004e */
[----:B------:R-:W-:Y:S02]  /*3e590*/  PRMT R79, RZ, 0x7610, R79 ;  /* 0x00007610ff4f7816 */ /* 0x000fe4000000004f */
[----:B------:R-:W-:Y:S02]  /*3e5a0*/  PRMT R2, RZ, 0x7610, R2 ;  /* 0x00007610ff027816 */ /* 0x000fe40000000002 */
[----:B------:R-:W3:Y:S04]  /*3e5b0*/  @P1 LDG.E.U16 R78, desc[UR6][R74.64] ;  /* 0x000000064a4e1981 */ /* 0x000ee8000c1e1500 */
[----:B------:R-:W4:Y:S04]  /*3e5c0*/  @P1 LDG.E.U16 R79, desc[UR6][R80.64] ;  /* 0x00000006504f1981 */ /* 0x000f28000c1e1500 */
[----:B------:R-:W4:Y:S04]  /*3e5d0*/  @P1 LDG.E.U16 R2, desc[UR6][R76.64] ;  /* 0x000000064c021981 */ /* 0x000f28000c1e1500 */
[----:B------:R-:W4:Y:S01]  /*3e5e0*/  LDL.LU.64 R74, [R1+0x24a0] ;  /* 0x0024a000014a7983 */ /* 0x000f220000300a00 */
[----:B--2---:R-:W-:-:S03]  /*3e5f0*/  PRMT R0, RZ, 0x7610, R0 ;  /* 0x00007610ff007816 */ /* 0x004fc60000000000 */
[----:B---3--:R0:W-:Y:S04]  /*3e600*/  STL [R1+0xf7c], R78 ;  /* 0x000f7c4e01007387 */ /* 0x0081e80000100800 */
[----:B0-----:R-:W2:Y:S04]  /*3e610*/  LDL.LU R78, [R1+0x2498] ;  /* 0x00249800014e7983 */ /* 0x001ea80000300800 */
[----:B------:R-:W3:Y:S04]  /*3e620*/  LDL.LU.64 R80, [R1+0x2490] ;  /* 0x0024900001507983 */ /* 0x000ee80000300a00 */
[----:B----4-:R0:W-:Y:S04]  /*3e630*/  STL [R1+0xf78], R79 ;  /* 0x000f784f01007387 */ /* 0x0101e80000100800 */
[----:B------:R1:W4:Y:S04]  /*3e640*/  @P1 LDG.E.U16 R0, desc[UR6][R74.64] ;  /* 0x000000064a001981 */ /* 0x000328000c1e1500 */
[----:B0-----:R-:W2:Y:S04]  /*3e650*/  LDL.LU R79, [R1+0x2488] ;  /* 0x00248800014f7983 */ /* 0x001ea80000300800 */
[----:B------:R-:W2:Y:S04]  /*3e660*/  LDL.LU.64 R76, [R1+0x2480] ;  /* 0x00248000014c7983 */ /* 0x000ea80000300a00 */
[----:B------:R0:W-:Y:S04]  /*3e670*/  STL [R1+0xf74], R2 ;  /* 0x000f740201007387 */ /* 0x0001e80000100800 */
[----:B0-----:R-:W2:Y:S04]  /*3e680*/  LDL.LU R2, [R1+0x2478] ;  /* 0x0024780001027983 */ /* 0x001ea80000300800 */
[----:B------:R-:W1:Y:S01]  /*3e690*/  LDL.LU.64 R74, [R1+0x2470] ;  /* 0x00247000014a7983 */ /* 0x000e620000300a00 */
[----:B------:R-:W-:-:S02]  /*3e6a0*/  ISETP.GT.AND P4, PT, R4, 0x78, PT ;  /* 0x000000780400780c */ /* 0x000fc40003f84270 */
[----:B-1----:R-:W-:Y:S02]  /*3e6b0*/  PRMT R74, RZ, 0x7610, R74 ;  /* 0x00007610ff4a7816 */ /* 0x002fe4000000004a */
[----:B------:R-:W-:-:S09]  /*3e6c0*/  PRMT R75, RZ, 0x7610, R75 ;  /* 0x00007610ff4b7816 */ /* 0x000fd2000000004b */
[----:B---3--:R-:W3:Y:S04]  /*3e6d0*/  @P4 LDG.E.U16 R74, desc[UR6][R80.64] ;  /* 0x00000006504a4981 */ /* 0x008ee8000c1e1500 */
[----:B--2---:R-:W2:Y:S04]  /*3e6e0*/  @P4 LDG.E.U16 R75, desc[UR6][R78.64] ;  /* 0x000000064e4b4981 */ /* 0x004ea8000c1e1500 */
[----:B----4-:R0:W-:Y:S01]  /*3e6f0*/  STL [R1+0xf70], R0 ;  /* 0x000f700001007387 */ /* 0x0101e20000100800 */
[----:B------:R-:W-:-:S06]  /*3e700*/  PRMT R2, RZ, 0x7610, R2 ;  /* 0x00007610ff027816 */ /* 0x000fcc0000000002 */
[----:B------:R-:W4:Y:S04]  /*3e710*/  @P4 LDG.E.U16 R2, desc[UR6][R76.64] ;  /* 0x000000064c024981 */ /* 0x000f28000c1e1500 */
[----:B0-----:R-:W2:Y:S04]  /*3e720*/  LDL.LU R0, [R1+0x2468] ;  /* 0x0024680001007983 */ /* 0x001ea80000300800 */
[----:B---3--:R0:W-:Y:S04]  /*3e730*/  STL [R1+0xf1c], R74 ;  /* 0x000f1c4a01007387 */ /* 0x0081e80000100800 */
[----:B0-----:R-:W3:Y:S04]  /*3e740*/  LDL.LU R74, [R1+0x2464] ;  /* 0x00246400014a7983 */ /* 0x001ee80000300800 */
[----:B------:R-:W-:Y:S04]  /*3e750*/  STL [R1+0x1f80], R80 ;  /* 0x001f805001007387 */ /* 0x000fe80000100800 */
[----:B------:R-:W-:Y:S04]  /*3e760*/  STL [R1+0x214c], R80 ;  /* 0x00214c5001007387 */ /* 0x000fe80000100800 */
[----:B------:R-:W-:Y:S04]  /*3e770*/  STL [R1+0x1f7c], R81 ;  /* 0x001f7c5101007387 */ /* 0x000fe80000100800 */
[----:B------:R-:W-:Y:S04]  /*3e780*/  STL [R1+0x2150], R81 ;  /* 0x0021505101007387 */ /* 0x000fe80000100800 */
[----:B--2---:R0:W-:Y:S04]  /*3e790*/  STL [R1+0xf18], R75 ;  /* 0x000f184b01007387 */ /* 0x0041e80000100800 */
[----:B0-----:R-:W3:Y:S01]  /*3e7a0*/  LDL.LU R75, [R1+0x2460] ;  /* 0x00246000014b7983 */ /* 0x001ee20000300800 */
[----:B------:R-:W-:-:S03]  /*3e7b0*/  PRMT R0, RZ, 0x7610, R0 ;  /* 0x00007610ff007816 */ /* 0x000fc60000000000 */
[----:B------:R-:W-:Y:S04]  /*3e7c0*/  STL [R1+0x1f88], R78 ;  /* 0x001f884e01007387 */ /* 0x000fe80000100800 */
[----:B------:R-:W-:Y:S04]  /*3e7d0*/  STL [R1+0x2154], R78 ;  /* 0x0021544e01007387 */ /* 0x000fe80000100800 */
[----:B------:R-:W-:Y:S04]  /*3e7e0*/  STL [R1+0x1f84], R79 ;  /* 0x001f844f01007387 */ /* 0x000fe80000100800 */
[----:B------:R-:W-:Y:S04]  /*3e7f0*/  STL [R1+0x2158], R79 ;  /* 0x0021584f01007387 */ /* 0x000fe80000100800 */
[----:B----4-:R0:W-:Y:S04]  /*3e800*/  STL [R1+0xf14], R2 ;  /* 0x000f140201007387 */ /* 0x0101e80000100800 */
[----:B0-----:R-:W2:Y:S04]  /*3e810*/  LDL.LU R2, [R1+0x245c] ;  /* 0x00245c0001027983 */ /* 0x001ea80000300800 */
[----:B---3--:R-:W3:Y:S01]  /*3e820*/  @P4 LDG.E.U16 R0, desc[UR6][R74.64] ;  /* 0x000000064a004981 */ /* 0x008ee2000c1e1500 */
[----:B------:R-:W-:-:S02]  /*3e830*/  ISETP.GT.AND P2, PT, R4, 0x66, PT ;  /* 0x000000660400780c */ /* 0x000fc40003f44270 */
[----:B------:R-:W-:Y:S01]  /*3e840*/  PRMT R27, RZ, 0x7610, R27 ;  /* 0x00007610ff1b7816 */ /* 0x000fe2000000001b */
[----:B------:R-:W-:Y:S04]  /*3e850*/  STL [R1+0x1f90], R76 ;  /* 0x001f904c01007387 */ /* 0x000fe80000100800 */
[----:B------:R-:W-:Y:S01]  /*3e860*/  STL [R1+0x215c], R76 ;  /* 0x00215c4c01007387 */ /* 0x000fe20000100800 */
[----:B------:R-:W-:-:S03]  /*3e870*/  PRMT R5, RZ, 0x7610, R5 ;  /* 0x00007610ff057816 */ /* 0x000fc60000000005 */
[----:B------:R-:W-:Y:S04]  /*3e880*/  STL [R1+0x1f8c], R77 ;  /* 0x001f8c4d01007387 */ /* 0x000fe80000100800 */
[----:B------:R-:W-:Y:S04]  /*3e890*/  STL [R1+0x2160], R77 ;  /* 0x0021604d01007387 */ /* 0x000fe80000100800 */
[----:B------:R-:W4:Y:S04]  /*3e8a0*/  @P2 LDG.E.U16 R27, desc[UR6][R64.64] ;  /* 0x00000006401b2981 */ /* 0x000f28000c1e1500 */
[----:B------:R-:W4:Y:S01]  /*3e8b0*/  @P2 LDG.E.U16 R5, desc[UR6][R24.64] ;  /* 0x0000000618052981 */ /* 0x000f22000c1e1500 */
[----:B--2---:R-:W-:-:S06]  /*3e8c0*/  PRMT R2, RZ, 0x7610, R2 ;  /* 0x00007610ff027816 */ /* 0x004fcc0000000002 */
[----:B------:R-:W2:Y:S04]  /*3e8d0*/  @P2 LDG.E.U16 R2, desc[UR6][R38.64] ;  /* 0x0000000626022981 */ /* 0x000ea8000c1e1500 */
[----:B---3--:R0:W-:Y:S04]  /*3e8e0*/  STL [R1+0xf10], R0 ;  /* 0x000f100001007387 */ /* 0x0081e80000100800 */
[----:B0-----:R-:W3:Y:S04]  /*3e8f0*/  LDL.LU R0, [R1+0x2458] ;  /* 0x0024580001007983 */ /* 0x001ee80000300800 */
[----:B------:R-:W-:Y:S04]  /*3e900*/  STL [R1+0x1f98], R74 ;  /* 0x001f984a01007387 */ /* 0x000fe80000100800 */
[----:B------:R-:W-:Y:S04]  /*3e910*/  STL [R1+0x2164], R74 ;  /* 0x0021644a01007387 */ /* 0x000fe80000100800 */
[----:B------:R-:W-:Y:S04]  /*3e920*/  STL [R1+0x1f94], R75 ;  /* 0x001f944b01007387 */ /* 0x000fe80000100800 */
[----:B------:R-:W-:Y:S04]  /*3e930*/  STL [R1+0x2168], R75 ;  /* 0x0021684b01007387 */ /* 0x000fe80000100800 */
[----:B------:R-:W3:Y:S04]  /*3e940*/  LDL.LU.64 R64, [R1+0x2450] ;  /* 0x0024500001407983 */ /* 0x000ee80000300a00 */
[----:B----4-:R0:W-:Y:S04]  /*3e950*/  STL [R1+0x1788], R27 ;  /* 0x0017881b01007387 */ /* 0x0101e80000100800 */
[----:B0-----:R-:W4:Y:S04]  /*3e960*/  LDL.LU R27, [R1+0x2448] ;  /* 0x00244800011b7983 */ /* 0x001f280000300800 */
[----:B------:R-:W4:Y:S04]  /*3e970*/  LDL.LU.64 R24, [R1+0x2440] ;  /* 0x0024400001187983 */ /* 0x000f280000300a00 */
[----:B------:R0:W-:Y:S04]  /*3e980*/  STL [R1+0x1784], R5 ;  /* 0x0017840501007387 */ /* 0x0001e80000100800 */
[----:B0-----:R-:W4:Y:S04]  /*3e990*/  LDL.LU R5, [R1+0x2438] ;  /* 0x0024380001057983 */ /* 0x001f280000300800 */
[----:B------:R-:W4:Y:S04]  /*3e9a0*/  LDL.LU.64 R38, [R1+0x2430] ;  /* 0x0024300001267983 */ /* 0x000f280000300a00 */
[----:B--2---:R0:W-:Y:S04]  /*3e9b0*/  STL [R1+0x1780], R2 ;  /* 0x0017800201007387 */ /* 0x0041e80000100800 */
[----:B0-----:R-:W2:Y:S01]  /*3e9c0*/  LDL.LU R2, [R1+0x2428] ;  /* 0x0024280001027983 */ /* 0x001ea20000300800 */
[----:B---3--:R-:W-:-:S06]  /*3e9d0*/  PRMT R0, RZ, 0x7610, R0 ;  /* 0x00007610ff007816 */ /* 0x008fcc0000000000 */
[----:B------:R-:W3:Y:S04]  /*3e9e0*/  @P2 LDG.E.U16 R0, desc[UR6][R68.64] ;  /* 0x0000000644002981 */ /* 0x000ee8000c1e1500 */
[----:B------:R-:W3:Y:S01]  /*3e9f0*/  LDL.LU.64 R68, [R1+0x2420] ;  /* 0x0024200001447983 */ /* 0x000ee20000300a00 */
[----:B------:R-:W-:Y:S02]  /*3ea00*/  ISETP.GT.AND P5, PT, R4, 0x67, PT ;  /* 0x000000670400780c */ /* 0x000fe40003fa4270 */
[----:B----4-:R-:W-:-:S11]  /*3ea10*/  PRMT R5, RZ, 0x7610, R5 ;  /* 0x00007610ff057816 */ /* 0x010fd60000000005 */
[----:B------:R-:W4:Y:S01]  /*3ea20*/  @P5 LDG.E.U16 R5, desc[UR6][R66.64] ;  /* 0x0000000642055981 */ /* 0x000f22000c1e1500 */
[----:B--2---:R-:W-:-:S06]  /*3ea30*/  PRMT R2, RZ, 0x7610, R2 ;  /* 0x00007610ff027816 */ /* 0x004fcc0000000002 */
[----:B------:R-:W2:Y:S04]  /*3ea40*/  @P5 LDG.E.U16 R2, desc[UR6][R22.64] ;  /* 0x0000000616025981 */ /* 0x000ea8000c1e1500 */
[----:B---3--:R0:W-:Y:S01]  /*3ea50*/  STL [R1+0x177c], R0 ;  /* 0x00177c0001007387 */ /* 0x0081e20000100800 */
[----:B------:R-:W-:-:S03]  /*3ea60*/  PRMT R69, RZ, 0x7610, R69 ;  /* 0x00007610ff457816 */ /* 0x000fc60000000045 */
[----:B0-----:R-:W3:Y:S04]  /*3ea70*/  LDL.LU R0, [R1+0x2418] ;  /* 0x0024180001007983 */ /* 0x001ee80000300800 */
[----:B------:R-:W2:Y:S04]  /*3ea80*/  @P5 LDG.E.U16 R69, desc[UR6][R72.64] ;  /* 0x0000000648455981 */ /* 0x000ea8000c1e1500 */
[----:B------:R-:W4:Y:S01]  /*3ea90*/  LDL.LU.64 R72, [R1+0x2410] ;  /* 0x0024100001487983 */ /* 0x000f220000300a00 */
[----:B---3--:R-:W-:-:S03]  /*3eaa0*/  PRMT R0, RZ, 0x7610, R0 ;  /* 0x00007610ff007816 */ /* 0x008fc60000000000 */
[----:B--2---:R0:W-:Y:S04]  /*3eab0*/  STL [R1+0x1778], R69 ;  /* 0x0017784501007387 */ /* 0x0041e80000100800 */
[----:B------:R-:W2:Y:S04]  /*3eac0*/  @P5 LDG.E.U16 R0, desc[UR6][R62.64] ;  /* 0x000000063e005981 */ /* 0x000ea8000c1e1500 */
[----:B0-----:R-:W3:Y:S04]  /*3ead0*/  LDL.LU R69, [R1+0x2408] ;  /* 0x0024080001457983 */ /* 0x001ee80000300800 */
[----:B------:R-:W3:Y:S04]  /*3eae0*/  LDL.LU.64 R66, [R1+0x2400] ;  /* 0x0024000001427983 */ /* 0x000ee80000300a00 */
[----:B----4-:R0:W-:Y:S04]  /*3eaf0*/  STL [R1+0x1774], R5 ;  /* 0x0017740501007387 */ /* 0x0101e80000100800 */
[----:B0-----:R-:W4:Y:S04]  /*3eb00*/  LDL.LU R5, [R1+0x23f8] ;  /* 0x0023f80001057983 */ /* 0x001f280000300800 */
[----:B------:R-:W3:Y:S04]  /*3eb10*/  LDL.LU.64 R22, [R1+0x23f0] ;  /* 0x0023f00001167983 */ /* 0x000ee80000300a00 */
[----:B------:R0:W-:Y:S04]  /*3eb20*/  STL [R1+0x1770], R2 ;  /* 0x0017700201007387 */ /* 0x0001e80000100800 */
[----:B0-----:R-:W3:Y:S04]  /*3eb30*/  LDL.LU R2, [R1+0x23e8] ;  /* 0x0023e80001027983 */ /* 0x001ee80000300800 */
[----:B------:R-:W3:Y:S01]  /*3eb40*/  LDL.LU.64 R62, [R1+0x23e0] ;  /* 0x0023e000013e7983 */ /* 0x000ee20000300a00 */
[----:B------:R-:W-:-:S03]  /*3eb50*/  ISETP.GT.AND P1, PT, R4, 0x69, PT ;  /* 0x000000690400780c */ /* 0x000fc60003f24270 */
[----:B--2---:R0:W-:Y:S04]  /*3eb60*/  STL [R1+0x176c], R0 ;  /* 0x00176c0001007387 */ /* 0x0041e80000100800 */
[----:B0-----:R-:W2:Y:S01]  /*3eb70*/  LDL.LU R0, [R1+0x23d8] ;  /* 0x0023d80001007983 */ /* 0x001ea20000300800 */
[----:B----4-:R-:W-:-:S06]  /*3eb80*/  PRMT R5, RZ, 0x7610, R5 ;  /* 0x00007610ff057816 */ /* 0x010fcc0000000005 */
[----:B------:R-:W4:Y:S01]  /*3eb90*/  @P1 LDG.E.U16 R5, desc[UR6][R60.64] ;  /* 0x000000063c051981 */ /* 0x000f22000c1e1500 */
[----:B---3--:R-:W-:Y:S02]  /*3eba0*/  PRMT R63, RZ, 0x7610, R63 ;  /* 0x00007610ff3f7816 */ /* 0x008fe4000000003f */
[----:B------:R-:W-:-:S04]  /*3ebb0*/  PRMT R2, RZ, 0x7610, R2 ;  /* 0x00007610ff027816 */ /* 0x000fc80000000002 */
[----:B------:R-:W3:Y:S04]  /*3ebc0*/  @P1 LDG.E.U16 R63, desc[UR6][R20.64] ;  /* 0x00000006143f1981 */ /* 0x000ee8000c1e1500 */
[----:B------:R-:W4:Y:S04]  /*3ebd0*/  @P1 LDG.E.U16 R2, desc[UR6][R58.64] ;  /* 0x000000063a021981 */ /* 0x000f28000c1e1500 */
[----:B------:R-:W4:Y:S01]  /*3ebe0*/  LDL.LU.64 R20, [R1+0x23d0] ;  /* 0x0023d00001147983 */ /* 0x000f220000300a00 */
[----:B--2---:R-:W-:-:S06]  /*3ebf0*/  PRMT R0, RZ, 0x7610, R0 ;  /* 0x00007610ff007816 */ /* 0x004fcc0000000000 */
[----:B------:R-:W2:Y:S04]  /*3ec00*/  @P1 LDG.E.U16 R0, desc[UR6][R16.64] ;  /* 0x0000000610001981 */ /* 0x000ea8000c1e1500 */
[----:B---3--:R0:W-:Y:S04]  /*3ec10*/  STL [R1+0xfcc], R63 ;  /* 0x000fcc3f01007387 */ /* 0x0081e80000100800 */
        /* <DEDUP_REMOVED lines=60> */
[----:B--2---:R-:W-:-:S06]  /*3efe0*/  PRMT R0, RZ, 0x7610, R0 ;  /* 0x00007610ff007816 */ /* 0x004fcc0000000000 */
[----:B------:R0:W2:Y:S04]  /*3eff0*/  @P2 LDG.E.U16 R0, desc[UR6][R66.64] ;  /* 0x0000000642002981 */ /* 0x0000a8000c1e1500 */
[----:B---3--:R1:W-:Y:S04]  /*3f000*/  STL [R1+0xf6c], R70 ;  /* 0x000f6c4601007387 */ /* 0x0083e80000100800 */
[----:B-1----:R-:W3:Y:S04]  /*3f010*/  LDL.LU R70, [R1+0x2308] ;  /* 0x0023080001467983 */ /* 0x002ee80000300800 */
[----:B------:R-:W2:Y:S04]  /*3f020*/  LDL.LU.64 R72, [R1+0x2300] ;  /* 0x0023000001487983 */ /* 0x000ea80000300a00 */
[----:B----4-:R1:W-:Y:S04]  /*3f030*/  STL [R1+0xf68], R71 ;  /* 0x000f684701007387 */ /* 0x0103e80000100800 */
[----:B-1----:R-:W3:Y:S04]  /*3f040*/  LDL.LU R71, [R1+0x22f8] ;  /* 0x0022f80001477983 */ /* 0x002ee80000300800 */
[----:B------:R-:W4:Y:S04]  /*3f050*/  LDL.LU.64 R68, [R1+0x22f0] ;  /* 0x0022f00001447983 */ /* 0x000f280000300a00 */
[----:B------:R1:W-:Y:S04]  /*3f060*/  STL [R1+0xf64], R2 ;  /* 0x000f640201007387 */ /* 0x0003e80000100800 */
[----:B-1----:R-:W2:Y:S04]  /*3f070*/  LDL.LU R2, [R1+0x22e8] ;  /* 0x0022e80001027983 */ /* 0x002ea80000300800 */
[----:B------:R-:W0:Y:S01]  /*3f080*/  LDL.LU.64 R66, [R1+0x22e0] ;  /* 0x0022e00001427983 */ /* 0x000e220000300a00 */
[----:B------:R-:W-:-:S02]  /*3f090*/  ISETP.GT.AND P5, PT, R4, 0x79, PT ;  /* 0x000000790400780c */ /* 0x000fc40003fa4270 */
[----:B0-----:R-:W-:Y:S02]  /*3f0a0*/  PRMT R66, RZ, 0x7610, R66 ;  /* 0x00007610ff427816 */ /* 0x001fe40000000042 */
[----:B------:R-:W-:-:S09]  /*3f0b0*/  PRMT R67, RZ, 0x7610, R67 ;  /* 0x00007610ff437816 */ /* 0x000fd20000000043 */
[----:B--2---:R-:W2:Y:S04]  /*3f0c0*/  @P5 LDG.E.U16 R66, desc[UR6][R72.64] ;  /* 0x0000000648425981 */ /* 0x004ea8000c1e1500 */
[----:B---3--:R-:W3:Y:S04]  /*3f0d0*/  @P5 LDG.E.U16 R67, desc[UR6][R70.64] ;  /* 0x0000000646435981 */ /* 0x008ee8000c1e1500 */
[----:B------:R0:W-:Y:S04]  /*3f0e0*/  STL [R1+0xf60], R0 ;  /* 0x000f600001007387 */ /* 0x0001e80000100800 */
[----:B0-----:R-:W3:Y:S04]  /*3f0f0*/  LDL.LU R0, [R1+0x22d8] ;  /* 0x0022d80001007983 */ /* 0x001ee80000300800 */
[----:B--2---:R0:W-:Y:S04]  /*3f100*/  STL [R1+0xf0c], R66 ;  /* 0x000f0c4201007387 */ /* 0x0041e80000100800 */
[----:B0-----:R-:W2:Y:S04]  /*3f110*/  LDL.LU R66, [R1+0x22d4] ;  /* 0x0022d40001427983 */ /* 0x001ea80000300800 */
[----:B------:R-:W-:Y:S04]  /*3f120*/  STL [R1+0x1fa0], R72 ;  /* 0x001fa04801007387 */ /* 0x000fe80000100800 */
[----:B------:R-:W-:Y:S04]  /*3f130*/  STL [R1+0x216c], R72 ;  /* 0x00216c4801007387 */ /* 0x000fe80000100800 */
[----:B------:R-:W-:Y:S04]  /*3f140*/  STL [R1+0x1f9c], R73 ;  /* 0x001f9c4901007387 */ /* 0x000fe80000100800 */
[----:B------:R-:W-:Y:S04]  /*3f150*/  STL [R1+0x2170], R73 ;  /* 0x0021704901007387 */ /* 0x000fe80000100800 */
[----:B---3--:R0:W-:Y:S04]  /*3f160*/  STL [R1+0xf08], R67 ;  /* 0x000f084301007387 */ /* 0x0081e80000100800 */
[----:B0-----:R-:W2:Y:S01]  /*3f170*/  LDL.LU R67, [R1+0x22d0] ;  /* 0x0022d00001437983 */ /* 0x001ea20000300800 */
[----:B------:R-:W-:-:S02]  /*3f180*/  PRMT R2, RZ, 0x7610, R2 ;  /* 0x00007610ff027816 */ /* 0x000fc40000000002 */
[C---:B------:R-:W-:Y:S02]  /*3f190*/  ISETP.GT.AND P1, PT, R4.reuse, 0x6c, PT ;  /* 0x0000006c0400780c */ /* 0x040fe40003f24270 */
[----:B------:R-:W-:Y:S02]  /*3f1a0*/  PRMT R0, RZ, 0x7610, R0 ;  /* 0x00007610ff007816 */ /* 0x000fe40000000000 */
[----:B----4-:R-:W3:Y:S04]  /*3f1b0*/  @P5 LDG.E.U16 R2, desc[UR6][R68.64] ;  /* 0x0000000644025981 */ /* 0x010ee8000c1e1500 */
[----:B------:R-:W-:Y:S04]  /*3f1c0*/  STL [R1+0x1fa8], R70 ;  /* 0x001fa84601007387 */ /* 0x000fe80000100800 */
[----:B------:R0:W-:Y:S01]  /*3f1d0*/  STL [R1+0x2174], R70 ;  /* 0x0021744601007387 */ /* 0x0001e20000100800 */
[----:B------:R-:W-:-:S02]  /*3f1e0*/  ISETP.GT.AND P4, PT, R4, 0x6d, PT ;  /* 0x0000006d0400780c */ /* 0x000fc40003f84270 */
[----:B------:R-:W-:Y:S02]  /*3f1f0*/  PRMT R73, RZ, 0x7610, R73 ;  /* 0x00007610ff497816 */ /* 0x000fe40000000049 */
[----:B------:R-:W-:Y:S02]  /*3f200*/  PRMT R72, RZ, 0x7610, R72 ;  /* 0x00007610ff487816 */ /* 0x000fe40000000048 */
[----:B------:R-:W-:Y:S02]  /*3f210*/  PRMT R75, RZ, 0x7610, R75 ;  /* 0x00007610ff4b7816 */ /* 0x000fe4000000004b */
[----:B------:R-:W-:Y:S02]  /*3f220*/  PRMT R90, RZ, 0x7610, R90 ;  /* 0x00007610ff5a7816 */ /* 0x000fe4000000005a */
[----:B------:R-:W-:Y:S01]  /*3f230*/  PRMT R3, RZ, 0x7610, R3 ;  /* 0x00007610ff037816 */ /* 0x000fe20000000003 */
[----:B------:R-:W4:Y:S04]  /*3f240*/  @P1 LDG.E.U16 R73, desc[UR6][R12.64] ;  /* 0x000000060c491981 */ /* 0x000f28000c1e1500 */
[----:B------:R-:W4:Y:S01]  /*3f250*/  @P1 LDG.E.U16 R72, desc[UR6][R10.64] ;  /* 0x000000060a481981 */ /* 0x000f22000c1e1500 */
[----:B0-----:R-:W-:-:S03]  /*3f260*/  PRMT R70, RZ, 0x7610, R70 ;  /* 0x00007610ff467816 */ /* 0x001fc60000000046 */
[----:B------:R-:W4:Y:S01]  /*3f270*/  @P1 LDG.E.U16 R75, desc[UR6][R34.64] ;  /* 0x00000006224b1981 */ /* 0x000f22000c1e1500 */
[----:B------:R-:W-:-:S03]  /*3f280*/  PRMT R92, RZ, 0x7610, R92 ;  /* 0x00007610ff5c7816 */ /* 0x000fc6000000005c */
[----:B------:R-:W4:Y:S04]  /*3f290*/  @P4 LDG.E.U16 R90, desc[UR6][R32.64] ;  /* 0x00000006205a4981 */ /* 0x000f28000c1e1500 */
[----:B------:R-:W4:Y:S04]  /*3f2a0*/  @P1 LDG.E.U16 R70, desc[UR6][R36.64] ;  /* 0x0000000624461981 */ /* 0x000f28000c1e1500 */
[----:B------:R-:W4:Y:S04]  /*3f2b0*/  @P4 LDG.E.U16 R3, desc[UR6][R30.64] ;  /* 0x000000061e034981 */ /* 0x000f28000c1e1500 */
[----:B------:R-:W4:Y:S04]  /*3f2c0*/  @P4 LDG.E.U16 R92, desc[UR6][R28.64] ;  /* 0x000000061c5c4981 */ /* 0x000f28000c1e1500 */
[----:B--2---:R-:W2:Y:S04]  /*3f2d0*/  @P5 LDG.E.U16 R0, desc[UR6][R66.64] ;  /* 0x0000000642005981 */ /* 0x004ea8000c1e1500 */
[----:B------:R-:W-:Y:S04]  /*3f2e0*/  STL [R1+0x1fa4], R71 ;  /* 0x001fa44701007387 */ /* 0x000fe80000100800 */
[----:B------:R-:W-:Y:S04]  /*3f2f0*/  STL [R1+0x2178], R71 ;  /* 0x0021784701007387 */ /* 0x000fe80000100800 */
[----:B---3--:R0:W-:Y:S04]  /*3f300*/  STL [R1+0xf04], R2 ;  /* 0x000f040201007387 */ /* 0x0081e80000100800 */
[----:B0-----:R-:W3:Y:S04]  /*3f310*/  LDL.LU R2, [R1+0x22cc] ;  /* 0x0022cc0001027983 */ /* 0x001ee80000300800 */
[----:B------:R-:W-:Y:S04]  /*3f320*/  STL [R1+0x1fb0], R68 ;  /* 0x001fb04401007387 */ /* 0x000fe80000100800 */
[----:B------:R-:W-:Y:S04]  /*3f330*/  STL [R1+0x217c], R68 ;  /* 0x00217c4401007387 */ /* 0x000fe80000100800 */
[----:B------:R-:W-:Y:S04]  /*3f340*/  STL [R1+0x1fac], R69 ;  /* 0x001fac4501007387 */ /* 0x000fe80000100800 */
[----:B------:R-:W-:Y:S01]  /*3f350*/  STL [R1+0x2180], R69 ;  /* 0x0021804501007387 */ /* 0x000fe20000100800 */
[----:B------:R-:W-:-:S06]  /*3f360*/  PRMT R91, RZ, 0x7610, R91 ;  /* 0x00007610ff5b7816 */ /* 0x000fcc000000005b */
[----:B------:R0:W3:Y:S04]  /*3f370*/  @P4 LDG.E.U16 R91, desc[UR6][R56.64] ;  /* 0x00000006385b4981 */ /* 0x0000e8000c1e1500 */
[----:B--2---:R1:W-:Y:S04]  /*3f380*/  STL [R1+0xf00], R0 ;  /* 0x000f000001007387 */ /* 0x0043e80000100800 */
[----:B-1----:R-:W2:Y:S04]  /*3f390*/  LDL.LU R0, [R1+0x22c8] ;  /* 0x0022c80001007983 */ /* 0x002ea80000300800 */
[----:B------:R-:W-:Y:S04]  /*3f3a0*/  STL [R1+0x1fb8], R66 ;  /* 0x001fb84201007387 */ /* 0x000fe80000100800 */
[----:B------:R-:W-:Y:S04]  /*3f3b0*/  STL [R1+0x2184], R66 ;  /* 0x0021844201007387 */ /* 0x000fe80000100800 */
[----:B------:R-:W-:Y:S04]  /*3f3c0*/  STL [R1+0x1fb4], R67 ;  /* 0x001fb44301007387 */ /* 0x000fe80000100800 */
[----:B------:R1:W-:Y:S04]  /*3f3d0*/  STL [R1+0x2188], R67 ;  /* 0x0021884301007387 */ /* 0x0003e80000100800 */
[----:B------:R-:W2:Y:S04]  /*3f3e0*/  LDL.LU.64 R36, [R1+0x22c0] ;  /* 0x0022c00001247983 */ /* 0x000ea80000300a00 */
[----:B----4-:R-:W-:Y:S04]  /*3f3f0*/  STL [R1+0x218c], R70 ;  /* 0x00218c4601007387 */ /* 0x010fe80000100800 */
[----:B------:R-:W4:Y:S04]  /*3f400*/  LDL.LU.64 R12, [R1+0x22b8] ;  /* 0x0022b800010c7983 */ /* 0x000f280000300a00 */
[----:B------:R-:W-:Y:S04]  /*3f410*/  STL [R1+0x2190], R73 ;  /* 0x0021904901007387 */ /* 0x000fe80000100800 */
        /* <DEDUP_REMOVED lines=10> */
[----:B------:R-:W0:Y:S01]  /*3f4c0*/  LDL.LU.64 R56, [R1+0x2288] ;  /* 0x0022880001387983 */ /* 0x000e220000300a00 */
[----:B------:R-:W-:-:S02]  /*3f4d0*/  ISETP.GT.AND P2, PT, R4, 0x6e, PT ;  /* 0x0000006e0400780c */ /* 0x000fc40003f44270 */
[----:B---3--:R-:W-:-:S11]  /*3f4e0*/  PRMT R2, RZ, 0x7610, R2 ;  /* 0x00007610ff027816 */ /* 0x008fd60000000002 */
[----:B------:R-:W3:Y:S01]  /*3f4f0*/  @P2 LDG.E.U16 R2, desc[UR6][R54.64] ;  /* 0x0000000636022981 */ /* 0x000ee2000c1e1500 */
[----:B--2---:R-:W-:-:S06]  /*3f500*/  PRMT R0, RZ, 0x7610, R0 ;  /* 0x00007610ff007816 */ /* 0x004fcc0000000000 */
[----:B------:R-:W2:Y:S01]  /*3f510*/  @P2 LDG.E.U16 R0, desc[UR6][R52.64] ;  /* 0x0000000634002981 */ /* 0x000ea2000c1e1500 */
[----:B0-----:R-:W-:Y:S02]  /*3f520*/  PRMT R56, RZ, 0x7610, R56 ;  /* 0x00007610ff387816 */ /* 0x001fe40000000038 */
[----:B------:R-:W-:-:S04]  /*3f530*/  PRMT R57, RZ, 0x7610, R57 ;  /* 0x00007610ff397816 */ /* 0x000fc80000000039 */
[----:B------:R-:W2:Y:S04]  /*3f540*/  @P2 LDG.E.U16 R56, desc[UR6][R8.64] ;  /* 0x0000000608382981 */ /* 0x000ea8000c1e1500 */
[----:B------:R-:W3:Y:S01]  /*3f550*/  @P2 LDG.E.U16 R57, desc[UR6][R6.64] ;  /* 0x0000000606392981 */ /* 0x000ee2000c1e1500 */
[----:B------:R-:W-:-:S03]  /*3f560*/  ISETP.GT.AND P5, PT, R4, 0x6f, PT ;  /* 0x0000006f0400780c */ /* 0x000fc60003fa4270 */
[----:B------:R-:W-:Y:S01]  /*3f570*/  STL [R1+0x21a8], R91 ;  /* 0x0021a85b01007387 */ /* 0x000fe20000100800 */
[----:B------:R-:W-:Y:S02]  /*3f580*/  ISETP.GT.AND P1, PT, R4, 0x72, PT ;  /* 0x000000720400780c */ /* 0x000fe40003f24270 */
[----:B------:R-:W-:Y:S01]  /*3f590*/  PRMT R71, RZ, 0x7610, R71 ;  /* 0x00007610ff477816 */ /* 0x000fe20000000047 */
[----:B------:R-:W3:Y:S01]  /*3f5a0*/  LDL.LU.64 R8, [R1+0x2280] ;  /* 0x0022800001087983 */ /* 0x000ee20000300a00 */
[----:B------:R-:W-:Y:S02]  /*3f5b0*/  PRMT R69, RZ, 0x7610, R69 ;  /* 0x00007610ff457816 */ /* 0x000fe40000000045 */
[----:B------:R-:W-:Y:S02]  /*3f5c0*/  PRMT R68, RZ, 0x7610, R68 ;  /* 0x00007610ff447816 */ /* 0x000fe40000000044 */
[----:B-1----:R-:W-:Y:S01]  /*3f5d0*/  PRMT R67, RZ, 0x7610, R67 ;  /* 0x00007610ff437816 */ /* 0x002fe20000000043 */
[----:B------:R-:W3:Y:S04]  /*3f5e0*/  @P5 LDG.E.U16 R71, desc[UR6][R50.64] ;  /* 0x0000000632475981 */ /* 0x000ee8000c1e1500 */
[----:B------:R-:W4:Y:S04]  /*3f5f0*/  @P5 LDG.E.U16 R69, desc[UR6][R64.64] ;  /* 0x0000000640455981 */ /* 0x000f28000c1e1500 */
[----:B------:R-:W4:Y:S04]  /*3f600*/  @P1 LDG.E.U16 R68, desc[UR6][R20.64] ;  /* 0x0000000614441981 */ /* 0x000f28000c1e1500 */
[----:B------:R-:W4:Y:S04]  /*3f610*/  @P1 LDG.E.U16 R67, desc[UR6][R62.64] ;  /* 0x000000063e431981 */ /* 0x000f28000c1e1500 */
[----:B--2---:R0:W-:Y:S04]  /*3f620*/  STL [R1+0x1768], R56 ;  /* 0x0017683801007387 */ /* 0x0041e80000100800 */
[----:B0-----:R-:W2:Y:S04]  /*3f630*/  LDL.LU R56, [R1+0x2278] ;  /* 0x0022780001387983 */ /* 0x001ea80000300800 */
[----:B------:R-:W2:Y:S04]  /*3f640*/  LDL.LU.64 R6, [R1+0x2270] ;  /* 0x0022700001067983 */ /* 0x000ea80000300a00 */
[----:B---3--:R0:W-:Y:S04]  /*3f650*/  STL [R1+0x1764], R57 ;  /* 0x0017643901007387 */ /* 0x0081e80000100800 */
[----:B0-----:R-:W3:Y:S04]  /*3f660*/  LDL.LU R57, [R1+0x2268] ;  /* 0x0022680001397983 */ /* 0x001ee80000300800 */
[----:B------:R-:W2:Y:S04]  /*3f670*/  LDL.LU.64 R54, [R1+0x2260] ;  /* 0x0022600001367983 */ /* 0x000ea80000300a00 */
[----:B------:R0:W-:Y:S04]  /*3f680*/  STL [R1+0x1760], R2 ;  /* 0x0017600201007387 */ /* 0x0001e80000100800 */
[----:B0-----:R-:W2:Y:S04]  /*3f690*/  LDL.LU R2, [R1+0x2258] ;  /* 0x0022580001027983 */ /* 0x001ea80000300800 */
[----:B------:R-:W2:Y:S04]  /*3f6a0*/  LDL.LU.64 R52, [R1+0x2250] ;  /* 0x0022500001347983 */ /* 0x000ea80000300a00 */
[----:B------:R0:W-:Y:S04]  /*3f6b0*/  STL [R1+0x175c], R0 ;  /* 0x00175c0001007387 */ /* 0x0001e80000100800 */
[----:B0-----:R-:W2:Y:S04]  /*3f6c0*/  LDL.LU R0, [R1+0x2248] ;  /* 0x0022480001007983 */ /* 0x001ea80000300800 */
[----:B------:R-:W2:Y:S04]  /*3f6d0*/  LDL.LU.64 R50, [R1+0x2240] ;  /* 0x0022400001327983 */ /* 0x000ea80000300a00 */
[----:B------:R-:W2:Y:S01]  /*3f6e0*/  LDL.LU.64 R64, [R1+0x2238] ;  /* 0x0022380001407983 */ /* 0x000ea20000300a00 */
[----:B------:R-:W-:-:S02]  /*3f6f0*/  PRMT R23, RZ, 0x7610, R23 ;  /* 0x00007610ff177816 */ /* 0x000fc40000000017 */
[----:B------:R-:W-:-:S04]  /*3f700*/  PRMT R22, RZ, 0x7610, R22 ;  /* 0x00007610ff167816 */ /* 0x000fc80000000016 */
[----:B------:R-:W3:Y:S04]  /*3f710*/  @P5 LDG.E.U16 R23, desc[UR6][R26.64] ;  /* 0x000000061a175981 */ /* 0x000ee8000c1e1500 */
[----:B------:R-:W3:Y:S01]  /*3f720*/  @P5 LDG.E.U16 R22, desc[UR6][R24.64] ;  /* 0x0000000618165981 */ /* 0x000ee2000c1e1500 */
[----:B------:R-:W-:Y:S02]  /*3f730*/  ISETP.GT.AND P5, PT, R4, 0x7a, PT ;  /* 0x0000007a0400780c */ /* 0x000fe40003fa4270 */
[----:B------:R-:W-:Y:S02]  /*3f740*/  PRMT R14, RZ, 0x7610, R14 ;  /* 0x00007610ff0e7816 */ /* 0x000fe4000000000e */
[----:B------:R-:W-:Y:S02]  /*3f750*/  PRMT R66, RZ, 0x7610, R66 ;  /* 0x00007610ff427816 */ /* 0x000fe40000000042 */
[----:B------:R-:W-:Y:S01]  /*3f760*/  PRMT R19, RZ, 0x7610, R19 ;  /* 0x00007610ff137816 */ /* 0x000fe20000000013 */
[----:B----4-:R-:W-:Y:S04]  /*3f770*/  STL [R1+0x21b4], R68 ;  /* 0x0021b44401007387 */ /* 0x010fe80000100800 */
[----:B------:R-:W4:Y:S04]  /*3f780*/  LDL.LU.64 R62, [R1+0x2230] ;  /* 0x00223000013e7983 */ /* 0x000f280000300a00 */
[----:B------:R-:W-:Y:S04]  /*3f790*/  STL [R1+0x21b8], R67 ;  /* 0x0021b84301007387 */ /* 0x000fe80000100800 */
[----:B------:R-:W3:Y:S04]  /*3f7a0*/  @P1 LDG.E.U16 R66, desc[UR6][R60.64] ;  /* 0x000000063c421981 */ /* 0x000ee8000c1e1500 */
[----:B------:R-:W3:Y:S04]  /*3f7b0*/  @P1 LDG.E.U16 R19, desc[UR6][R58.64] ;  /* 0x000000063a131981 */ /* 0x000ee8000c1e1500 */
[----:B------:R-:W3:Y:S04]  /*3f7c0*/  LDL.LU.64 R60, [R1+0x2228] ;  /* 0x00222800013c7983 */ /* 0x000ee80000300a00 */
[----:B------:R-:W3:Y:S04]  /*3f7d0*/  LDL.LU.64 R58, [R1+0x2220] ;  /* 0x00222000013a7983 */ /* 0x000ee80000300a00 */
[----:B--2---:R-:W2:Y:S01]  /*3f7e0*/  @P5 LDG.E.U16 R14, desc[UR6][R64.64] ;  /* 0x00000006400e5981 */ /* 0x004ea2000c1e1500 */
[----:B------:R-:W-:-:S02]  /*3f7f0*/  PRMT R18, RZ, 0x7610, R18 ;  /* 0x00007610ff127816 */ /* 0x000fc40000000012 */
[----:B------:R-:W-:-:S03]  /*3f800*/  PRMT R15, RZ, 0x7610, R15 ;  /* 0x00007610ff0f7816 */ /* 0x000fc6000000000f */
[----:B------:R-:W-:Y:S04]  /*3f810*/  STL.S16 [R1+0xef4], R18 ;  /* 0x000ef41201007387 */ /* 0x000fe80000100600 */
[----:B------:R-:W-:Y:S04]  /*3f820*/  STL [R1+0x1fc0], R64 ;  /* 0x001fc04001007387 */ /* 0x000fe80000100800 */
[----:B------:R-:W-:Y:S04]  /*3f830*/  STL.S16 [R1+0xef0], R15 ;  /* 0x000ef00f01007387 */ /* 0x000fe80000100600 */
[----:B------:R0:W-:Y:S01]  /*3f840*/  STL [R1+0x21ac], R64 ;  /* 0x0021ac4001007387 */ /* 0x0001e20000100800 */
[----:B------:R-:W-:-:S03]  /*3f850*/  ISETP.GT.AND P4, PT, R4, 0x73, PT ;  /* 0x000000730400780c */ /* 0x000fc60003f84270 */
[----:B0-----:R-:W4:Y:S04]  /*3f860*/  LDL.LU R64, [R1+0xef0] ;  /* 0x000ef00001407983 */ /* 0x001f280000300800 */
[----:B------:R-:W-:Y:S04]  /*3f870*/  STL [R1+0x1fbc], R65 ;  /* 0x001fbc4101007387 */ /* 0x000fe80000100800 */
[----:B------:R-:W-:Y:S04]  /*3f880*/  STL [R1+0x1758], R71 ;  /* 0x0017584701007387 */ /* 0x000fe80000100800 */
[----:B------:R0:W-:Y:S01]  /*3f890*/  STL [R1+0x21b0], R65 ;  /* 0x0021b04101007387 */ /* 0x0001e20000100800 */
[----:B------:R-:W-:-:S02]  /*3f8a0*/  PRMT R92, RZ, 0x7610, R92 ;  /* 0x00007610ff5c7816 */ /* 0x000fc4000000005c */
[----:B------:R-:W-:Y:S02]  /*3f8b0*/  PRMT R3, RZ, 0x7610, R3 ;  /* 0x00007610ff037816 */ /* 0x000fe40000000003 */
[----:B------:R-:W-:Y:S02]  /*3f8c0*/  PRMT R90, RZ, 0x7610, R90 ;  /* 0x00007610ff5a7816 */ /* 0x000fe4000000005a */
[----:B------:R-:W4:Y:S04]  /*3f8d0*/  @P4 LDG.E.U16 R92, desc[UR6][R48.64] ;  /* 0x00000006305c4981 */ /* 0x000f28000c1e1500 */
[----:B0-----:R-:W4:Y:S04]  /*3f8e0*/  LDL.LU R65, [R1+0xef4] ;  /* 0x000ef40001417983 */ /* 0x001f280000300800 */
[----:B------:R-:W-:Y:S04]  /*3f8f0*/  STL [R1+0x1754], R69 ;  /* 0x0017544501007387 */ /* 0x000fe80000100800 */
[----:B---3--:R-:W-:Y:S04]  /*3f900*/  STL [R1+0x1750], R23 ;  /* 0x0017501701007387 */ /* 0x008fe80000100800 */
[----:B------:R-:W3:Y:S04]  /*3f910*/  @P4 LDG.E.U16 R3, desc[UR6][R46.64] ;  /* 0x000000062e034981 */ /* 0x000ee8000c1e1500 */
[----:B------:R-:W3:Y:S04]  /*3f920*/  @P4 LDG.E.U16 R90, desc[UR6][R44.64] ;  /* 0x000000062c5a4981 */ /* 0x000ee8000c1e1500 */
[----:B--2---:R0:W-:Y:S04]  /*3f930*/  STL [R1+0xefc], R14 ;  /* 0x000efc0e01007387 */ /* 0x0041e80000100800 */
[----:B------:R-:W-:Y:S04]  /*3f940*/  STL [R1+0x174c], R22 ;  /* 0x00174c1601007387 */ /* 0x000fe80000100800 */
[----:B0-----:R-:W2:Y:S04]  /*3f950*/  LDL.64 R14, [R1] ;  /* 0x00000000010e7983 */ /* 0x001ea80000100a00 */
[----:B----4-:R-:W-:Y:S04]  /*3f960*/  STL [R1+0x1fc8], R62 ;  /* 0x001fc83e01007387 */ /* 0x010fe80000100800 */
[----:B------:R-:W-:Y:S04]  /*3f970*/  STL [R1+0x1fc4], R63 ;  /* 0x001fc43f01007387 */ /* 0x000fe80000100800 */
[----:B------:R-:W-:Y:S04]  /*3f980*/  STL [R1+0x1fd0], R60 ;  /* 0x001fd03c01007387 */ /* 0x000fe80000100800 */
[----:B------:R-:W-:Y:S04]  /*3f990*/  STL [R1+0x1fcc], R61 ;  /* 0x001fcc3d01007387 */ /* 0x000fe80000100800 */
[----:B------:R-:W-:Y:S04]  /*3f9a0*/  STL [R1+0x1fd8], R58 ;  /* 0x001fd83a01007387 */ /* 0x000fe80000100800 */
[----:B------:R-:W-:Y:S04]  /*3f9b0*/  STL [R1+0x1fd4], R59 ;  /* 0x001fd43b01007387 */ /* 0x000fe80000100800 */
[----:B------:R-:W-:Y:S04]  /*3f9c0*/  STL [R1+0xf50], R19 ;  /* 0x000f501301007387 */ /* 0x000fe80000100800 */
[----:B------:R-:W4:Y:S04]  /*3f9d0*/  LDL.LU.64 R48, [R1+0x2218] ;  /* 0x0022180001307983 */ /* 0x000f280000300a00 */
[----:B------:R-:W3:Y:S04]  /*3f9e0*/  LDL.LU.64 R46, [R1+0x2210] ;  /* 0x00221000012e7983 */ /* 0x000ee80000300a00 */
[----:B------:R-:W3:Y:S01]  /*3f9f0*/  LDL.LU.64 R44, [R1+0x2208] ;  /* 0x00220800012c7983 */ /* 0x000ee20000300a00 */
[----:B------:R-:W-:-:S02]  /*3fa00*/  ISETP.GT.AND P2, PT, R4, 0x74, PT ;  /* 0x000000740400780c */ /* 0x000fc40003f44270 */
[----:B------:R-:W-:Y:S02]  /*3fa10*/  PRMT R13, RZ, 0x7610, R13 ;  /* 0x00007610ff0d7816 */ /* 0x000fe4000000000d */
[----:B------:R-:W-:Y:S02]  /*3fa20*/  PRMT R74, RZ, 0x7610, R74 ;  /* 0x00007610ff4a7816 */ /* 0x000fe4000000004a */
[----:B------:R-:W-:Y:S02]  /*3fa30*/  PRMT R93, RZ, 0x7610, R93 ;  /* 0x00007610ff5d7816 */ /* 0x000fe4000000005d */
[----:B------:R-:W-:Y:S02]  /*3fa40*/  PRMT R77, RZ, 0x7610, R77 ;  /* 0x00007610ff4d7816 */ /* 0x000fe4000000004d */
[----:B------:R-:W-:Y:S02]  /*3fa50*/  PRMT R76, RZ, 0x7610, R76 ;  /* 0x00007610ff4c7816 */ /* 0x000fe4000000004c */
[----:B------:R-:W-:Y:S01]  /*3fa60*/  PRMT R91, RZ, 0x7610, R91 ;  /* 0x00007610ff5b7816 */ /* 0x000fe2000000005b */
[----:B------:R-:W3:Y:S01]  /*3fa70*/  @P5 LDG.E.U16 R13, desc[UR6][R62.64] ;  /* 0x000000063e0d5981 */ /* 0x000ee2000c1e1500 */
[----:B------:R-:W-:-:S02]  /*3fa80*/  PRMT R5, RZ, 0x7610, R5 ;  /* 0x00007610ff057816 */ /* 0x000fc40000000005 */
[----:B------:R-:W-:Y:S02]  /*3fa90*/  PRMT R7, RZ, 0x7610, R7 ;  /* 0x00007610ff077816 */ /* 0x000fe40000000007 */
[----:B------:R-:W-:Y:S02]  /*3faa0*/  PRMT R6, RZ, 0x7610, R6 ;  /* 0x00007610ff067816 */ /* 0x000fe40000000006 */
[----:B------:R-:W-:Y:S01]  /*3fab0*/  PRMT R12, RZ, 0x7610, R12 ;  /* 0x00007610ff0c7816 */ /* 0x000fe2000000000c */
[----:B------:R-:W3:Y:S04]  /*3fac0*/  @P4 LDG.E.U16 R91, desc[UR6][R16.64] ;  /* 0x00000006105b4981 */ /* 0x000ee8000c1e1500 */
[----:B------:R-:W3:Y:S04]  /*3fad0*/  @P2 LDG.E.U16 R74, desc[UR6][R42.64] ;  /* 0x000000062a4a2981 */ /* 0x000ee8000c1e1500 */
[----:B------:R-:W3:Y:S04]  /*3fae0*/  @P2 LDG.E.U16 R93, desc[UR6][R40.64] ;  /* 0x00000006285d2981 */ /* 0x000ee8000c1e1500 */
[----:B------:R-:W3:Y:S04]  /*3faf0*/  @P2 LDG.E.U16 R77, desc[UR6][R38.64] ;  /* 0x00000006264d2981 */ /* 0x000ee8000c1e1500 */
[----:B------:R-:W3:Y:S01]  /*3fb00*/  @P2 LDG.E.U16 R76, desc[UR6][R36.64] ;  /* 0x00000006244c2981 */ /* 0x000ee2000c1e1500 */
[----:B------:R-:W-:-:S02]  /*3fb10*/  ISETP.GT.AND P2, PT, R4, 0x77, PT ;  /* 0x000000770400780c */ /* 0x000fc40003f44270 */
[C---:B------:R-:W-:Y:S02]  /*3fb20*/  ISETP.GT.AND P4, PT, R4.reuse, 0x76, PT ;  /* 0x000000760400780c */ /* 0x040fe40003f84270 */
[----:B------:R-:W-:Y:S02]  /*3fb30*/  PRMT R9, RZ, 0x7610, R9 ;  /* 0x00007610ff097816 */ /* 0x000fe40000000009 */
[----:B------:R-:W-:Y:S02]  /*3fb40*/  PRMT R11, RZ, 0x7610, R11 ;  /* 0x00007610ff0b7816 */ /* 0x000fe4000000000b */
[----:B------:R-:W-:Y:S02]  /*3fb50*/  PRMT R8, RZ, 0x7610, R8 ;  /* 0x00007610ff087816 */ /* 0x000fe40000000008 */
[----:B------:R-:W-:Y:S02]  /*3fb60*/  PRMT R10, RZ, 0x7610, R10 ;  /* 0x00007610ff0a7816 */ /* 0x000fe4000000000a */
[----:B------:R-:W-:-:S02]  /*3fb70*/  ISETP.GT.AND P1, PT, R4, 0x75, PT ;  /* 0x000000750400780c */ /* 0x000fc40003f24270 */
[----:B------:R-:W-:Y:S02]  /*3fb80*/  PRMT R88, RZ, 0x7610, R88 ;  /* 0x00007610ff587816 */ /* 0x000fe40000000058 */
[----:B------:R-:W-:Y:S01]  /*3fb90*/  PRMT R89, RZ, 0x7610, R89 ;  /* 0x00007610ff597816 */ /* 0x000fe20000000059 */
[----:B------:R-:W3:Y:S01]  /*3fba0*/  LDL.LU.64 R42, [R1+0x2200] ;  /* 0x00220000012a7983 */ /* 0x000ee20000300a00 */
[----:B------:R-:W-:-:S03]  /*3fbb0*/  PRMT R86, RZ, 0x7610, R86 ;  /* 0x00007610ff567816 */ /* 0x000fc60000000056 */
[----:B------:R-:W3:Y:S01]  /*3fbc0*/  LDL.LU.64 R40, [R1+0x21f8] ;  /* 0x0021f80001287983 */ /* 0x000ee20000300a00 */
[----:B------:R-:W-:-:S03]  /*3fbd0*/  PRMT R87, RZ, 0x7610, R87 ;  /* 0x00007610ff577816 */ /* 0x000fc60000000057 */
[----:B------:R-:W3:Y:S04]  /*3fbe0*/  @P2 LDG.E.U16 R8, desc[UR6][R50.64] ;  /* 0x0000000632082981 */ /* 0x000ee8000c1e1500 */
[----:B------:R-:W3:Y:S04]  /*3fbf0*/  @P4 LDG.E.U16 R9, desc[UR6][R52.64] ;  /* 0x0000000634094981 */ /* 0x000ee8000c1e1500 */
[----:B------:R-:W3:Y:S04]  /*3fc00*/  @P4 LDG.E.U16 R11, desc[UR6][R56.64] ;  /* 0x00000006380b4981 */ /* 0x000ee8000c1e1500 */
[----:B------:R-:W3:Y:S04]  /*3fc10*/  @P4 LDG.E.U16 R10, desc[UR6][R54.64] ;  /* 0x00000006360a4981 */ /* 0x000ee8000c1e1500 */
[----:B------:R-:W3:Y:S04]  /*3fc20*/  LDL.LU.64 R38, [R1+0x21f0] ;  /* 0x0021f00001267983 */ /* 0x000ee80000300a00 */
[----:B------:R-:W3:Y:S04]  /*3fc30*/  @P1 LDG.E.U16 R88, desc[UR6][R34.64] ;  /* 0x0000000622581981 */ /* 0x000ee8000c1e1500 */
[----:B------:R-:W3:Y:S04]  /*3fc40*/  @P1 LDG.E.U16 R89, desc[UR6][R32.64] ;  /* 0x0000000620591981 */ /* 0x000ee8000c1e1500 */
[----:B------:R-:W3:Y:S04]  /*3fc50*/  @P1 LDG.E.U16 R86, desc[UR6][R30.64] ;  /* 0x000000061e561981 */ /* 0x000ee8000c1e1500 */
[----:B------:R-:W3:Y:S01]  /*3fc60*/  @P1 LDG.E.U16 R87, desc[UR6][R28.64] ;  /* 0x000000061c571981 */ /* 0x000ee2000c1e1500 */
[----:B------:R-:W0:Y:S01]  /*3fc70*/  S2R R27, SR_TID.X ;  /* 0x00000000001b7919 */ /* 0x000e220000002100 */
[----:B------:R-:W-:-:S02]  /*3fc80*/  PRMT R79, RZ, 0x7610, R79 ;  /* 0x00007610ff4f7816 */ /* 0x000fc4000000004f */
[----:B------:R-:W-:Y:S02]  /*3fc90*/  PRMT R78, RZ, 0x7610, R78 ;  /* 0x00007610ff4e7816 */ /* 0x000fe4000000004e */
[----:B------:R-:W-:Y:S02]  /*3fca0*/  PRMT R81, RZ, 0x7610, R81 ;  /* 0x00007610ff517816 */ /* 0x000fe40000000051 */
[----:B------:R-:W-:Y:S01]  /*3fcb0*/  PRMT R80, RZ, 0x7610, R80 ;  /* 0x00007610ff507816 */ /* 0x000fe20000000050 */
[----:B------:R-:W3:Y:S04]  /*3fcc0*/  @P5 LDG.E.U16 R65, desc[UR6][R60.64] ;  /* 0x000000063c415981 */ /* 0x000ee8000c1e1500 */
[----:B------:R-:W3:Y:S04]  /*3fcd0*/  @P5 LDG.E.U16 R64, desc[UR6][R58.64] ;  /* 0x000000063a405981 */ /* 0x000ee8000c1e1500 */
[----:B--2---:R-:W2:Y:S04]  /*3fce0*/  @P4 LDG.E.U16 R12, desc[UR6][R14.64] ;  /* 0x000000060e0c4981 */ /* 0x004ea8000c1e1500 */
[----:B----4-:R-:W4:Y:S04]  /*3fcf0*/  @P2 LDG.E.U16 R7, desc[UR6][R48.64] ;  /* 0x0000000630072981 */ /* 0x010f28000c1e1500 */
[----:B---3--:R-:W3:Y:S04]  /*3fd00*/  @P2 LDG.E.U16 R5, desc[UR6][R44.64] ;  /* 0x000000062c052981 */ /* 0x008ee8000c1e1500 */
[----:B------:R-:W2:Y:S04]  /*3fd10*/  @P2 LDG.E.U16 R6, desc[UR6][R46.64] ;  /* 0x000000062e062981 */ /* 0x000ea8000c1e1500 */
[----:B------:R-:W-:Y:S04]  /*3fd20*/  STL [R1+0xef8], R13 ;  /* 0x000ef80d01007387 */ /* 0x000fe80000100800 */
[----:B------:R-:W2:Y:S04]  /*3fd30*/  LDL.LU.64 R36, [R1+0x21e8] ;  /* 0x0021e80001247983 */ /* 0x000ea80000300a00 */
[----:B------:R-:W2:Y:S04]  /*3fd40*/  LDL.LU.64 R34, [R1+0x21e0] ;  /* 0x0021e00001227983 */ /* 0x000ea80000300a00 */
[----:B------:R-:W2:Y:S04]  /*3fd50*/  LDL.LU.64 R32, [R1+0x21d8] ;  /* 0x0021d80001207983 */ /* 0x000ea80000300a00 */
[----:B------:R-:W2:Y:S04]  /*3fd60*/  LDL.LU.64 R30, [R1+0x21d0] ;  /* 0x0021d000011e7983 */ /* 0x000ea80000300a00 */
[----:B------:R-:W2:Y:S04]  /*3fd70*/  LDL.LU.64 R28, [R1+0x21c8] ;  /* 0x0021c800011c7983 */ /* 0x000ea80000300a00 */
        /* <DEDUP_REMOVED lines=12> */
[----:B------:R-:W2:Y:S04]  /*3fe40*/  LDL.LU R26, [R1+0x1ec0] ;  /* 0x001ec000011a7983 */ /* 0x000ea80000300800 */
[----:B---3--:R1:W-:Y:S04]  /*3fe50*/  STL [R1+0x172c], R5 ;  /* 0x00172c0501007387 */ /* 0x0083e80000100800 */
[----:B-1----:R-:W3:Y:S04]  /*3fe60*/  LDL.LU R5, [R1+0x1ef0] ;  /* 0x001ef00001057983 */ /* 0x002ee80000300800 */
[----:B----4-:R1:W-:Y:S04]  /*3fe70*/  STL [R1+0x1734], R7 ;  /* 0x0017340701007387 */ /* 0x0103e80000100800 */
[----:B-1----:R-:W4:Y:S04]  /*3fe80*/  LDL.LU R7, [R1+0x1ec4] ;  /* 0x001ec40001077983 */ /* 0x002f280000300800 */
[----:B--2---:R1:W-:Y:S04]  /*3fe90*/  STL [R1+0x1730], R6 ;  /* 0x0017300601007387 */ /* 0x0043e80000100800 */
[----:B-1----:R-:W4:Y:S04]  /*3fea0*/  LDL.LU R6, [R1+0x1ef4] ;  /* 0x001ef40001067983 */ /* 0x002f280000300800 */
[----:B------:R-:W-:Y:S04]  /*3feb0*/  STL [R1+0x1748], R12 ;  /* 0x0017480c01007387 */ /* 0x000fe80000100800 */
[----:B------:R1:W-:Y:S04]  /*3fec0*/  STL [R1+0x173c], R9 ;  /* 0x00173c0901007387 */ /* 0x0003e80000100800 */
[----:B------:R-:W-:Y:S04]  /*3fed0*/  STL [R1+0x1744], R11 ;  /* 0x0017440b01007387 */ /* 0x000fe80000100800 */
[----:B-1----:R-:W2:Y:S04]  /*3fee0*/  LDL.LU R9, [R1+0x1ec8] ;  /* 0x001ec80001097983 */ /* 0x002ea80000300800 */
[----:B------:R1:W-:Y:S04]  /*3fef0*/  STL [R1+0x1738], R8 ;  /* 0x0017380801007387 */ /* 0x0003e80000100800 */
[----:B-1----:R-:W2:Y:S04]  /*3ff00*/  LDL.LU R8, [R1+0x1ef8] ;  /* 0x001ef80001087983 */ /* 0x002ea80000300800 */
[----:B------:R1:W-:Y:S04]  /*3ff10*/  STL [R1+0x1740], R10 ;  /* 0x0017400a01007387 */ /* 0x0003e80000100800 */
[----:B------:R-:W2:Y:S04]  /*3ff20*/  LDL.LU R11, [R1+0x1ecc] ;  /* 0x001ecc00010b7983 */ /* 0x000ea80000300800 */
[----:B-1----:R-:W2:Y:S04]  /*3ff30*/  LDL.LU R10, [R1+0x1efc] ;  /* 0x001efc00010a7983 */ /* 0x002ea80000300800 */
[----:B------:R-:W2:Y:S04]  /*3ff40*/  LDL.LU R13, [R1+0x1ed0] ;  /* 0x001ed000010d7983 */ /* 0x000ea80000300800 */
[----:B------:R-:W2:Y:S04]  /*3ff50*/  LDL.LU R12, [R1+0x1f00] ;  /* 0x001f0000010c7983 */ /* 0x000ea80000300800 */
[----:B------:R-:W2:Y:S04]  /*3ff60*/  LDL.LU R15, [R1+0x1ed4] ;  /* 0x001ed400010f7983 */ /* 0x000ea80000300800 */
[----:B------:R-:W2:Y:S04]  /*3ff70*/  LDL.LU R14, [R1+0x1f04] ;  /* 0x001f0400010e7983 */ /* 0x000ea80000300800 */
[----:B------:R-:W2:Y:S04]  /*3ff80*/  LDL.LU R17, [R1+0x1ed8] ;  /* 0x001ed80001117983 */ /* 0x000ea80000300800 */
[----:B------:R-:W2:Y:S04]  /*3ff90*/  LDL.LU R16, [R1+0x1f08] ;  /* 0x001f080001107983 */ /* 0x000ea80000300800 */
[----:B------:R-:W2:Y:S04]  /*3ffa0*/  LDL.LU R19, [R1+0x1edc] ;  /* 0x001edc0001137983 */ /* 0x000ea80000300800 */
[----:B------:R-:W2:Y:S04]  /*3ffb0*/  LDL.LU R18, [R1+0x1f0c] ;  /* 0x001f0c0001127983 */ /* 0x000ea80000300800 */
[----:B------:R-:W3:Y:S04]  /*3ffc0*/  LDL.LU R21, [R1+0x1ee0] ;  /* 0x001ee00001157983 */ /* 0x000ee80000300800 */
[----:B------:R-:W3:Y:S04]  /*3ffd0*/  LDL.LU R20, [R1+0x1f10] ;  /* 0x001f100001147983 */ /* 0x000ee80000300800 */
[----:B------:R-:W4:Y:S04]  /*3ffe0*/  LDL.LU R23, [R1+0x1ee4] ;  /* 0x001ee40001177983 */ /* 0x000f280000300800 */
[----:B------:R-:W4:Y:S04]  /*3fff0*/  LDL.LU R22, [R1+0x1f14] ;  /* 0x001f140001167983 */ /* 0x000f280000300800 */
[----:B------:R-:W4:Y:S04]  /*40000*/  LDL.LU R25, [R1+0x1ee8] ;  /* 0x001ee80001197983 */ /* 0x000f280000300800 */
[----:B------:R-:W4:Y:S04]  /*40010*/  LDL.LU R24, [R1+0x1f18] ;  /* 0x001f180001187983 */ /* 0x000f280000300800 */
[----:B------:R-:W-:Y:S04]  /*40020*/  STL [R1+0x2010], R44 ;  /* 0x0020102c01007387 */ /* 0x000fe80000100800 */
[----:B------:R-:W-:Y:S01]  /*40030*/  STL [R1+0x200c], R45 ;  /* 0x00200c2d01007387 */ /* 0x000fe20000100800 */
[----:B------:R-:W-:-:S03]  /*40040*/  ISETP.GT.AND P4, PT, R4, 0x7c, PT ;  /* 0x0000007c0400780c */ /* 0x000fc60003f84270 */
        /* <DEDUP_REMOVED lines=10> */
[----:B------:R-:W-:Y:S01]  /*400f0*/  STL [R1+0x2040], R32 ;  /* 0x0020402001007387 */ /* 0x000fe20000100800 */
[----:B0-----:R-:W-:-:S03]  /*40100*/  LOP3.LUT R27, R27, 0x7f, RZ, 0xc0, !PT ;  /* 0x0000007f1b1b7812 */ /* 0x001fc600078ec0ff */
[----:B------:R-:W-:Y:S04]  /*40110*/  STL [R1+0x203c], R33 ;  /* 0x00203c2101007387 */ /* 0x000fe80000100800 */
[----:B------:R0:W-:Y:S04]  /*40120*/  STL [R1+0x204c], R30 ;  /* 0x00204c1e01007387 */ /* 0x0001e80000100800 */
[----:B------:R-:W4:Y:S04]  /*40130*/  @P4 LDG.E.U16 R79, desc[UR6][R34.64] ;  /* 0x00000006224f4981 */ /* 0x000f28000c1e1500 */
[----:B------:R-:W4:Y:S04]  /*40140*/  @P4 LDG.E.U16 R78, desc[UR6][R32.64] ;  /* 0x00000006204e4981 */ /* 0x000f28000c1e1500 */
[----:B------:R0:W4:Y:S04]  /*40150*/  @P4 LDG.E.U16 R81, desc[UR6][R30.64] ;  /* 0x000000061e514981 */ /* 0x000128000c1e1500 */
[----:B------:R-:W-:Y:S04]  /*40160*/  STL [R1+0x2044], R31 ;  /* 0x0020441f01007387 */ /* 0x000fe80000100800 */
[----:B------:R1:W4:Y:S04]  /*40170*/  @P4 LDG.E.U16 R80, desc[UR6][R28.64] ;  /* 0x000000061c504981 */ /* 0x000328000c1e1500 */
[----:B------:R1:W-:Y:S01]  /*40180*/  STL [R1+0x2054], R28 ;  /* 0x0020541c01007387 */ /* 0x0003e20000100800 */
[----:B------:R-:W-:-:S03]  /*40190*/  ISETP.GE.AND P4, PT, R27, R4, PT ;  /* 0x000000041b00720c */ /* 0x000fc60003f86270 */
[----:B------:R1:W-:Y:S01]  /*401a0*/  STL [R1+0x2050], R29 ;  /* 0x0020501d01007387 */ /* 0x0003e20000100800 */
[----:B------:R-:W-:-:S03]  /*401b0*/  IMAD.MOV.U32 R27, RZ, RZ, R2 ;  /* 0x000000ffff1b7224 */ /* 0x000fc600078e0002 */
[----:B------:R-:W4:Y:S01]  /*401c0*/  LDL.LU R2, [R1+0x21c0] ;  /* 0x0021c00001027983 */ /* 0x000f220000300800 */
[C---:B------:R-:W-:Y:S02]  /*401d0*/  ISETP.GT.AND P5, PT, R4.reuse, 0x7e, PT ;  /* 0x0000007e0400780c */ /* 0x040fe40003fa4270 */
[----:B0-----:R-:W-:Y:S02]  /*401e0*/  PRMT R30, RZ, 0x7610, R30 ;  /* 0x00007610ff1e7816 */ /* 0x001fe4000000001e */
[----:B------:R-:W-:Y:S02]  /*401f0*/  PRMT R67, RZ, 0x7610, R67 ;  /* 0x00007610ff437816 */ /* 0x000fe40000000043 */
[----:B------:R-:W-:Y:S02]  /*40200*/  PRMT R68, RZ, 0x7610, R68 ;  /* 0x00007610ff447816 */ /* 0x000fe40000000044 */
[----:B------:R-:W-:Y:S02]  /*40210*/  ISETP.GT.AND P1, PT, R4, 0x7b, PT ;  /* 0x0000007b0400780c */ /* 0x000fe40003f24270 */
[----:B------:R-:W-:-:S02]  /*40220*/  PRMT R75, RZ, 0x7610, R75 ;  /* 0x00007610ff4b7816 */ /* 0x000fc4000000004b */
[----:B------:R-:W-:Y:S02]  /*40230*/  PRMT R72, RZ, 0x7610, R72 ;  /* 0x00007610ff487816 */ /* 0x000fe40000000048 */
[----:B------:R-:W-:Y:S02]  /*40240*/  PRMT R73, RZ, 0x7610, R73 ;  /* 0x00007610ff497816 */ /* 0x000fe40000000049 */
[----:B------:R-:W-:Y:S02]  /*40250*/  PRMT R70, RZ, 0x7610, R70 ;  /* 0x00007610ff467816 */ /* 0x000fe40000000046 */
[C---:B------:R-:W-:Y:S02]  /*40260*/  ISETP.GT.AND P2, PT, R4.reuse, 0x7d, PT ;  /* 0x0000007d0400780c */ /* 0x040fe40003f44270 */
[----:B------:R-:W-:Y:S01]  /*40270*/  PRMT R84, RZ, 0x7610, R84 ;  /* 0x00007610ff547816 */ /* 0x000fe20000000054 */
[----:B------:R-:W4:Y:S04]  /*40280*/  @P1 LDG.E.U16 R75, desc[UR6][R42.64] ;  /* 0x000000062a4b1981 */ /* 0x000f28000c1e1500 */
[----:B------:R-:W4:Y:S04]  /*40290*/  @P1 LDG.E.U16 R72, desc[UR6][R40.64] ;  /* 0x0000000628481981 */ /* 0x000f28000c1e1500 */
[----:B------:R-:W4:Y:S04]  /*402a0*/  @P1 LDG.E.U16 R73, desc[UR6][R38.64] ;  /* 0x0000000626491981 */ /* 0x000f28000c1e1500 */
[----:B------:R-:W4:Y:S04]  /*402b0*/  @P1 LDG.E.U16 R70, desc[UR6][R36.64] ;  /* 0x0000000624461981 */ /* 0x000f28000c1e1500 */
[----:B--2---:R-:W2:Y:S04]  /*402c0*/  @P5 LDG.E.U16 R30, desc[UR6][R18.64] ;  /* 0x00000006121e5981 */ /* 0x004ea8000c1e1500 */
[----:B------:R-:W2:Y:S04]  /*402d0*/  @P5 LDG.E.U16 R67, desc[UR6][R12.64] ;  /* 0x000000060c435981 */ /* 0x000ea8000c1e1500 */
[----:B------:R-:W2:Y:S01]  /*402e0*/  @P5 LDG.E.U16 R68, desc[UR6][R14.64] ;  /* 0x000000060e445981 */ /* 0x000ea2000c1e1500 */
[----:B------:R-:W-:Y:S01]  /*402f0*/  ISETP.GT.AND P1, PT, R4, 0x7f, PT ;  /* 0x0000007f0400780c */ /* 0x000fe20003f24270 */
[----:B---3--:R-:W-:-:S02]  /*40300*/  IMAD.MOV.U32 R4, RZ, RZ, R5 ;  /* 0x000000ffff047224 */ /* 0x008fc400078e0005 */
[----:B------:R-:W-:Y:S02]  /*40310*/  IMAD.MOV.U32 R5, RZ, RZ, R26 ;  /* 0x000000ffff057224 */ /* 0x000fe400078e001a */
[----:B------:R-:W-:Y:S02]  /*40320*/  IMAD.MOV.U32 R26, RZ, RZ, R0 ;  /* 0x000000ffff1a7224 */ /* 0x000fe400078e0000 */
[----:B------:R-:W3:Y:S04]  /*40330*/  LDL.LU R0, [R1+0x21bc] ;  /* 0x0021bc0001007983 */ /* 0x000ee80000300800 */
[----:B------:R-:W-:Y:S04]  /*40340*/  STL [R1+0x205c], R26 ;  /* 0x00205c1a01007387 */ /* 0x000fe80000100800 */
[----:B------:R0:W3:Y:S04]  /*40350*/  @P2 LDG.E.U16 R84, desc[UR6][R26.64] ;  /* 0x000000061a542981 */ /* 0x0000e8000c1e1500 */
[----:B------:R0:W-:Y:S01]  /*40360*/  STL [R1+0x2058], R27 ;  /* 0x0020581b01007387 */ /* 0x0001e20000100800 */
[----:B-1----:R-:W-:-:S02]  /*40370*/  PRMT R28, RZ, 0x7610, R28 ;  /* 0x00007610ff1c7816 */ /* 0x002fc4000000001c */
[----:B------:R-:W-:-:S04]  /*40380*/  PRMT R29, RZ, 0x7610, R29 ;  /* 0x00007610ff1d7816 */ /* 0x000fc8000000001d */
[----:B------:R-:W3:Y:S04]  /*40390*/  @P1 LDG.E.U16 R28, desc[UR6][R8.64] ;  /* 0x00000006081c1981 */ /* 0x000ee8000c1e1500 */
[----:B----4-:R-:W4:Y:S01]  /*403a0*/  @P1 LDG.E.U16 R29, desc[UR6][R6.64] ;  /* 0x00000006061d1981 */ /* 0x010f22000c1e1500 */
[----:B0-----:R-:W-:-:S06]  /*403b0*/  PRMT R27, RZ, 0x7610, R27 ;  /* 0x00007610ff1b7816 */ /* 0x001fcc000000001b */
[----:B------:R-:W3:Y:S01]  /*403c0*/  @P1 LDG.E.U16 R27, desc[UR6][R10.64] ;  /* 0x000000060a1b1981 */ /* 0x000ee2000c1e1500 */
[----:B------:R-:W-:-:S06]  /*403d0*/  PRMT R2, RZ, 0x7610, R2 ;  /* 0x00007610ff027816 */ /* 0x000fcc0000000002 */
[----:B------:R-:W3:Y:S04]  /*403e0*/  @P1 LDG.E.U16 R2, desc[UR6][R4.64] ;  /* 0x0000000604021981 */ /* 0x000ee8000c1e1500 */
[----:B------:R-:W-:Y:S04]  /*403f0*/  STL [R1+0x2064], R24 ;  /* 0x0020641801007387 */ /* 0x000fe80000100800 */
[----:B------:R-:W-:Y:S04]  /*40400*/  STL [R1+0x2060], R25 ;  /* 0x0020601901007387 */ /* 0x000fe80000100800 */
[----:B------:R-:W-:Y:S04]  /*40410*/  STL [R1+0x206c], R22 ;  /* 0x00206c1601007387 */ /* 0x000fe80000100800 */
[----:B------:R-:W-:Y:S04]  /*40420*/  STL [R1+0x2068], R23 ;  /* 0x0020681701007387 */ /* 0x000fe80000100800 */
[----:B------:R-:W-:Y:S04]  /*40430*/  STL [R1+0x2074], R20 ;  /* 0x0020741401007387 */ /* 0x000fe80000100800 */
[----:B------:R-:W-:Y:S01]  /*40440*/  STL [R1+0x2070], R21 ;  /* 0x0020701501007387 */ /* 0x000fe20000100800 */
[----:B------:R-:W-:-:S02]  /*40450*/  PRMT R26, RZ, 0x7610, R26 ;  /* 0x00007610ff1a7816 */ /* 0x000fc4000000001a */
[----:B------:R-:W-:Y:S02]  /*40460*/  PRMT R83, RZ, 0x7610, R83 ;  /* 0x00007610ff537816 */ /* 0x000fe40000000053 */
[----:B------:R-:W-:Y:S02]  /*40470*/  PRMT R82, RZ, 0x7610, R82 ;  /* 0x00007610ff527816 */ /* 0x000fe40000000052 */
[----:B------:R-:W-:Y:S01]  /*40480*/  PRMT R85, RZ, 0x7610, R85 ;  /* 0x00007610ff557816 */ /* 0x000fe20000000055 */
[----:B------:R-:W4:Y:S04]  /*40490*/  @P5 LDG.E.U16 R26, desc[UR6][R16.64] ;  /* 0x00000006101a5981 */ /* 0x000f28000c1e1500 */
[----:B------:R-:W4:Y:S04]  /*404a0*/  @P2 LDG.E.U16 R83, desc[UR6][R20.64] ;  /* 0x0000000614532981 */ /* 0x000f28000c1e1500 */
[----:B------:R-:W4:Y:S04]  /*404b0*/  @P2 LDG.E.U16 R82, desc[UR6][R22.64] ;  /* 0x0000000616522981 */ /* 0x000f28000c1e1500 */
[----:B------:R-:W4:Y:S01]  /*404c0*/  @P2 LDG.E.U16 R85, desc[UR6][R24.64] ;  /* 0x0000000618552981 */ /* 0x000f22000c1e1500 */
[----:B------:R-:W-:Y:S06]  /*404d0*/  BAR.SYNC.DEFER_BLOCKING 0x0 ;  /* 0x0000000000007b1d */ /* 0x000fec0000010000 */
[----:B--2---:R-:W-:Y:S04]  /*404e0*/  STL [R1+0x20dc], R30 ;  /* 0x0020dc1e01007387 */ /* 0x004fe80000100800 */
[----:B------:R-:W-:Y:S04]  /*404f0*/  STL [R1+0x207c], R18 ;  /* 0x00207c1201007387 */ /* 0x000fe80000100800 */
[----:B------:R-:W-:Y:S04]  /*40500*/  STL [R1+0x2078], R19 ;  /* 0x0020781301007387 */ /* 0x000fe80000100800 */
[----:B------:R-:W-:Y:S04]  /*40510*/  STL [R1+0x2084], R16 ;  /* 0x0020841001007387 */ /* 0x000fe80000100800 */
[----:B------:R-:W-:Y:S04]  /*40520*/  STL [R1+0x2080], R17 ;  /* 0x0020801101007387 */ /* 0x000fe80000100800 */
[----:B------:R-:W-:Y:S04]  /*40530*/  STL [R1+0x208c], R14 ;  /* 0x00208c0e01007387 */ /* 0x000fe80000100800 */
[----:B------:R0:W-:Y:S04]  /*40540*/  STL [R1+0x2088], R15 ;  /* 0x0020880f01007387 */ /* 0x0001e80000100800 */
[----:B------:R-:W2:Y:S04]  /*40550*/  LDL.LU R69, [R1+0x14f8] ;  /* 0x0014f80001457983 */ /* 0x000ea80000300800 */
[----:B0-----:R-:W2:Y:S04]  /*40560*/  LDL.LU R15, [R1+0x13a4] ;  /* 0x0013a400010f7983 */ /* 0x001ea80000300800 */
        /* <DEDUP_REMOVED lines=12> */
[----:B------:R0:W-:Y:S04]  /*40630*/  STL [R1+0x171c], R67 ;  /* 0x00171c4301007387 */ /* 0x0001e80000100800 */
[----:B0-----:R-:W2:Y:S04]  /*40640*/  LDL.LU R67, [R1+0x1274] ;  /* 0x0012740001437983 */ /* 0x001ea80000300800 */
[----:B------:R0:W-:Y:S04]  /*40650*/  STL [R1+0x1720], R68 ;  /* 0x0017204401007387 */ /* 0x0001e80000100800 */
[----:B0-----:R-:W2:Y:S04]  /*40660*/  LDL.LU R68, [R1+0x1270] ;  /* 0x0012700001447983 */ /* 0x001ea80000300800 */
[----:B------:R-:W2:Y:S04]  /*40670*/  LDL.LU R71, [R1+0x121c] ;  /* 0x00121c0001477983 */ /* 0x000ea80000300800 */
[----:B------:R0:W-:Y:S04]  /*40680*/  STL [R1+0x2094], R12 ;  /* 0x0020940c01007387 */ /* 0x0001e80000100800 */
[----:B0-----:R-:W2:Y:S04]  /*40690*/  LDL.LU R12, [R1+0x13a8] ;  /* 0x0013a800010c7983 */ /* 0x001ea80000300800 */
[----:B------:R0:W-:Y:S04]  /*406a0*/  STL [R1+0x2090], R13 ;  /* 0x0020900d01007387 */ /* 0x0001e80000100800 */
[----:B0-----:R-:W2:Y:S04]  /*406b0*/  LDL.LU R13, [R1+0x140c] ;  /* 0x00140c00010d7983 */ /* 0x001ea80000300800 */
[----:B---3--:R0:W-:Y:S04]  /*406c0*/  STL [R1+0x20a0], R27 ;  /* 0x0020a01b01007387 */ /* 0x0081e80000100800 */
[----:B0-----:R-:W3:Y:S04]  /*406d0*/  LDL.LU R27, [R1+0x1410] ;  /* 0x00141000011b7983 */ /* 0x001ee80000300800 */
[----:B------:R0:W-:Y:S04]  /*406e0*/  STL [R1+0x209c], R10 ;  /* 0x00209c0a01007387 */ /* 0x0001e80000100800 */
        /* <DEDUP_REMOVED lines=9> */
[----:B----4-:R0:W-:Y:S04]  /*40780*/  STL [R1+0x20b8], R29 ;  /* 0x0020b81d01007387 */ /* 0x0101e80000100800 */
[----:B0-----:R-:W4:Y:S04]  /*40790*/  LDL.LU R29, [R1+0x1488] ;  /* 0x00148800011d7983 */ /* 0x001f280000300800 */
        /* <DEDUP_REMOVED lines=8> */
[----:B--2---:R0:W-:Y:S04]  /*40820*/  STS.U16 [R0+UR76+0x20000], R69 ;  /* 0x0200004500007988 */ /* 0x0041e8000800044c */
[----:B0-----:R-:W2:Y:S04]  /*40830*/  LDL.LU R69, [R1+0x1218] ;  /* 0x0012180001457983 */ /* 0x001ea80000300800 */
[----:B------:R-:W2:Y:S04]  /*40840*/  LDL.LU R4, [R1+0x1214] ;  /* 0x0012140001047983 */ /* 0x000ea80000300800 */
[----:B------:R0:W-:Y:S04]  /*40850*/  STS.U16 [R0+UR76+0x21c00], R71 ;  /* 0x021c004700007988 */ /* 0x0001e8000800044c */
        /* <DEDUP_REMOVED lines=10> */
[----:B---3--:R-:W-:Y:S04]  /*40900*/  STS.U16 [R0+UR76+0x30800], R27 ;  /* 0x0308001b00007988 */ /* 0x008fe8000800044c */
[----:B------:R-:W-:Y:S04]  /*40910*/  STS.U16 [R0+UR76+0x28800], R10 ;  /* 0x0288000a00007988 */ /* 0x000fe8000800044c */
[----:B------:R-:W-:Y:S04]  /*40920*/  STS.U16 [R0+UR76+0x20800], R11 ;  /* 0x0208000b00007988 */ /* 0x000fe8000800044c */
[----:B------:R-:W-:Y:S04]  /*40930*/  STS.U16 [R0+UR76+0x38400], R28 ;  /* 0x0384001c00007988 */ /* 0x000fe8000800044c */
[----:B------:R-:W-:Y:S04]  /*40940*/  STS.U16 [R0+UR76+0x30400], R8 ;  /* 0x0304000800007988 */ /* 0x000fe8000800044c */
[----:B------:R-:W-:Y:S04]  /*40950*/  STS.U16 [R0+UR76+0x28400], R9 ;  /* 0x0284000900007988 */ /* 0x000fe8000800044c */
[----:B----4-:R-:W-:Y:S04]  /*40960*/  STS.U16 [R0+UR76+0x20400], R29 ;  /* 0x0204001d00007988 */ /* 0x010fe8000800044c */
[----:B------:R-:W-:Y:S04]  /*40970*/  STS.U16 [R0+UR76+0x38000], R6 ;  /* 0x0380000600007988 */ /* 0x000fe8000800044c */
[----:B------:R-:W-:Y:S04]  /*40980*/  STS.U16 [R0+UR76+0x30000], R7 ;  /* 0x0300000700007988 */ /* 0x000fe8000800044c */
[----:B------:R0:W-:Y:S04]  /*40990*/  STS.U16 [R0+UR76+0x28000], R2 ;  /* 0x0280000200007988 */ /* 0x0001e8000800044c */
[----:B0-----:R-:W3:Y:S04]  /*409a0*/  LDL.LU R2, [R1+0x11bc] ;  /* 0x0011bc0001027983 */ /* 0x001ee80000300800 */
[----:B------:R-:W4:Y:S04]  /*409b0*/  LDL.LU R7, [R1+0x11b8] ;  /* 0x0011b80001077983 */ /* 0x000f280000300800 */
        /* <DEDUP_REMOVED lines=16> */
[----:B------:R0:W-:Y:S04]  /*40ac0*/  STS.U16 [R0+UR76+0x21400], R21 ;  /* 0x0214001500007988 */ /* 0x0001e8000800044c */
[----:B------:R-:W3:Y:S04]  /*40ad0*/  LDL.LU R30, [R1+0x1034] ;  /* 0x00103400011e7983 */ /* 0x000ee80000300800 */
[----:B------:R1:W-:Y:S04]  /*40ae0*/  STS.U16 [R0+UR76+0x29400], R20 ;  /* 0x0294001400007988 */ /* 0x0003e8000800044c */
[----:B------:R0:W-:Y:S04]  /*40af0*/  STS.U16 [R0+UR76+0x31400], R23 ;  /* 0x0314001700007988 */ /* 0x0001e8000800044c */
[----:B------:R0:W-:Y:S04]  /*40b00*/  STS.U16 [R0+UR76+0x39400], R22 ;  /* 0x0394001600007988 */ /* 0x0001e8000800044c */
[----:B------:R1:W-:Y:S04]  /*40b10*/  STS.U16 [R0+UR76+0x21800], R25 ;  /* 0x0218001900007988 */ /* 0x0003e8000800044c */
[----:B------:R1:W-:Y:S04]  /*40b20*/  STS.U16 [R0+UR76+0x29800], R24 ;  /* 0x0298001800007988 */ /* 0x0003e8000800044c */
[----:B0-----:R-:W3:Y:S04]  /*40b30*/  LDL.LU R21, [R1+0x1030] ;  /* 0x0010300001157983 */ /* 0x001ee80000300800 */
[----:B-1----:R-:W3:Y:S04]  /*40b40*/  LDL.LU R20, [R1+0xfdc] ;  /* 0x000fdc0001147983 */ /* 0x002ee80000300800 */
[----:B------:R-:W3:Y:S04]  /*40b50*/  LDL.LU R23, [R1+0xfd8] ;  /* 0x000fd80001177983 */ /* 0x000ee80000300800 */
[----:B------:R-:W3:Y:S04]  /*40b60*/  LDL.LU R22, [R1+0xfd4] ;  /* 0x000fd40001167983 */ /* 0x000ee80000300800 */
[----:B------:R-:W3:Y:S04]  /*40b70*/  LDL.LU R25, [R1+0xfd0] ;  /* 0x000fd00001197983 */ /* 0x000ee80000300800 */
[----:B------:R0:W-:Y:S04]  /*40b80*/  STS.U16 [R0+UR76+0x31800], R67 ;  /* 0x0318004300007988 */ /* 0x0001e8000800044c */
[----:B------:R-:W3:Y:S04]  /*40b90*/  LDL.LU R24, [R1+0xf7c] ;  /* 0x000f7c0001187983 */ /* 0x000ee80000300800 */
[----:B------:R1:W-:Y:S04]  /*40ba0*/  STS.U16 [R0+UR76+0x39800], R68 ;  /* 0x0398004400007988 */ /* 0x0003e8000800044c */
[----:B0-----:R-:W3:Y:S04]  /*40bb0*/  LDL.LU R67, [R1+0xf78] ;  /* 0x000f780001437983 */ /* 0x001ee80000300800 */
[----:B-1----:R-:W3:Y:S04]  /*40bc0*/  LDL.LU R68, [R1+0xf74] ;  /* 0x000f740001447983 */ /* 0x002ee80000300800 */
[----:B--2---:R0:W-:Y:S04]  /*40bd0*/  STS.U16 [R0+UR76+0x29c00], R69 ;  /* 0x029c004500007988 */ /* 0x0041e8000800044c */
[----:B0-----:R-:W2:Y:S04]  /*40be0*/  LDL.LU R69, [R1+0xf70] ;  /* 0x000f700001457983 */ /* 0x001ea80000300800 */
[----:B------:R0:W-:Y:S04]  /*40bf0*/  STS.U16 [R0+UR76+0x39c00], R71 ;  /* 0x039c004700007988 */ /* 0x0001e8000800044c */
[----:B0-----:R-:W2:Y:S04]  /*40c00*/  LDL.LU R71, [R1+0xf1c] ;  /* 0x000f1c0001477983 */ /* 0x001ea80000300800 */
[----:B------:R-:W-:Y:S04]  /*40c10*/  STS.U16 [R0+UR76+0x31c00], R4 ;  /* 0x031c000400007988 */ /* 0x000fe8000800044c */
[----:B----4-:R-:W-:Y:S04]  /*40c20*/  STS.U16 [R0+UR76+0x2a000], R7 ;  /* 0x02a0000700007988 */ /* 0x010fe8000800044c */
        /* <DEDUP_REMOVED lines=18> */
[----:B0-----:R-:W3:Y:S04]  /*40d50*/  LDL.LU R67, [R1+0xf18] ;  /* 0x000f180001437983 */ /* 0x001ee80000300800 */
[----:B------:R-:W-:Y:S04]  /*40d60*/  STS.U16 [R0+UR76+0x3b000], R21 ;  /* 0x03b0001500007988 */ /* 0x000fe8000800044c */
[----:B------:R-:W-:Y:S04]  /*40d70*/  STS.U16 [R0+UR76+0x23400], R20 ;  /* 0x0234001400007988 */ /* 0x000fe8000800044c */
[----:B------:R-:W-:Y:S04]  /*40d80*/  STS.U16 [R0+UR76+0x2b400], R23 ;  /* 0x02b4001700007988 */ /* 0x000fe8000800044c */
[----:B------:R-:W-:Y:S04]  /*40d90*/  STS.U16 [R0+UR76+0x33400], R22 ;  /* 0x0334001600007988 */ /* 0x000fe8000800044c */
[----:B------:R-:W-:Y:S04]  /*40da0*/  STS.U16 [R0+UR76+0x3b400], R25 ;  /* 0x03b4001900007988 */ /* 0x000fe8000800044c */
[----:B------:R-:W-:Y:S04]  /*40db0*/  STS.U16 [R0+UR76+0x23800], R24 ;  /* 0x0238001800007988 */ /* 0x000fe8000800044c */
[----:B------:R-:W-:Y:S04]  /*40dc0*/  STS.U16 [R0+UR76+0x33800], R68 ;  /* 0x0338004400007988 */ /* 0x000fe8000800044c */
[----:B--2---:R0:W-:Y:S04]  /*40dd0*/  STS.U16 [R0+UR76+0x3b800], R69 ;  /* 0x03b8004500007988 */ /* 0x0041e8000800044c */
[----:B0-----:R-:W2:Y:S04]  /*40de0*/  LDL.LU R69, [R1+0xf14] ;  /* 0x000f140001457983 */ /* 0x001ea80000300800 */
        /* <DEDUP_REMOVED lines=27> */
[----:B0-----:R-:W4:Y:S04]  /*40fa0*/  LDL.LU R71, [R1+0x1268] ;  /* 0x0012680001477983 */ /* 0x001f280000300800 */
[----:B------:R0:W-:Y:S02]  /*40fb0*/  STS.U16 [R0+UR76+0x22000], R2 ;  /* 0x0220000200007988 */ /* 0x0001e4000800044c */
[----:B0-----:R-:W-:-:S02]  /*40fc0*/  LOP3.LUT R2, R0, 0x10, RZ, 0x3c, !PT ;  /* 0x0000001000027812 */ /* 0x001fc400078e3cff */
[----:B---3--:R0:W-:Y:S04]  /*40fd0*/  STS.U16 [R0+UR76+0x2bc00], R67 ;  /* 0x02bc004300007988 */ /* 0x0081e8000800044c */
[----:B0-----:R-:W3:Y:S04]  /*40fe0*/  LDL.LU R67, [R1+0x1264] ;  /* 0x0012640001437983 */ /* 0x001ee80000300800 */
[----:B--2---:R0:W-:Y:S04]  /*40ff0*/  STS.U16 [R0+UR76+0x33c00], R69 ;  /* 0x033c004500007988 */ /* 0x0041e8000800044c */
[----:B----4-:R-:W-:Y:S04]  /*41000*/  STS.U16 [R0+UR76+0x3bc00], R4 ;  /* 0x03bc000400007988 */ /* 0x010fe8000800044c */
[----:B------:R-:W-:Y:S04]  /*41010*/  STS.U16 [R2+UR76+0x20080], R7 ;  /* 0x0200800702007988 */ /* 0x000fe8000800044c */
[----:B------:R-:W-:Y:S04]  /*41020*/  STS.U16 [R2+UR76+0x28080], R6 ;  /* 0x0280800602007988 */ /* 0x000fe8000800044c */
[----:B------:R-:W-:Y:S04]  /*41030*/  STS.U16 [R2+UR76+0x30080], R29 ;  /* 0x0300801d02007988 */ /* 0x000fe8000800044c */
[----:B------:R-:W-:Y:S04]  /*41040*/  STS.U16 [R2+UR76+0x38080], R9 ;  /* 0x0380800902007988 */ /* 0x000fe8000800044c */
        /* <DEDUP_REMOVED lines=22> */
[----:B0-----:R-:W4:Y:S04]  /*411b0*/  LDL.LU R68, [R1+0x120c] ;  /* 0x00120c0001447983 */ /* 0x001f280000300800 */
        /* <DEDUP_REMOVED lines=27> */
[----:B---3--:R0:W-:Y:S04]  /*41370*/  STS.U16 [R2+UR76+0x31880], R67 ;  /* 0x0318804302007988 */ /* 0x0081e8000800044c */
[----:B0-----:R-:W3:Y:S04]  /*41380*/  LDL.LU R67, [R1+0xfc0] ;  /* 0x000fc00001437983 */ /* 0x001ee80000300800 */
[----:B--2---:R0:W-:Y:S04]  /*41390*/  STS.U16 [R2+UR76+0x39880], R69 ;  /* 0x0398804502007988 */ /* 0x0041e8000800044c */
[----:B0-----:R-:W2:Y:S04]  /*413a0*/  LDL.LU R69, [R1+0xf6c] ;  /* 0x000f6c0001457983 */ /* 0x001ea80000300800 */
[----:B----4-:R0:W-:Y:S04]  /*413b0*/  STS.U16 [R2+UR76+0x21c80], R68 ;  /* 0x021c804402007988 */ /* 0x0101e8000800044c */
[----:B0-----:R-:W4:Y:S04]  /*413c0*/  LDL.LU R68, [R1+0xf68] ;  /* 0x000f680001447983 */ /* 0x001f280000300800 */
[----:B------:R0:W-:Y:S04]  /*413d0*/  STS.U16 [R2+UR76+0x29c80], R71 ;  /* 0x029c804702007988 */ /* 0x0001e8000800044c */
[----:B0-----:R-:W4:Y:S04]  /*413e0*/  LDL.LU R71, [R1+0xf64] ;  /* 0x000f640001477983 */ /* 0x001f280000300800 */
[----:B------:R0:W-:Y:S04]  /*413f0*/  STS.U16 [R2+UR76+0x31c80], R4 ;  /* 0x031c800402007988 */ /* 0x0001e8000800044c */
        /* <DEDUP_REMOVED lines=24> */
[----:B0-----:R-:W4:Y:S04]  /*41580*/  LDL.LU R4, [R1+0xf60] ;  /* 0x000f600001047983 */ /* 0x001f280000300800 */
[----:B---3--:R-:W-:Y:S04]  /*41590*/  STS.U16 [R2+UR76+0x3b480], R67 ;  /* 0x03b4804302007988 */ /* 0x008fe8000800044c */
[----:B--2---:R0:W-:Y:S04]  /*415a0*/  STS.U16 [R2+UR76+0x23880], R69 ;  /* 0x0238804502007988 */ /* 0x0041e8000800044c */
[----:B0-----:R-:W2:Y:S04]  /*415b0*/  LDL.LU R69, [R1+0xf0c] ;  /* 0x000f0c0001457983 */ /* 0x001ea80000300800 */
        /* <DEDUP_REMOVED lines=26> */
[----:B------:R1:W-:Y:S04]  /*41760*/  STS.U16 [R2+UR76+0x33880], R71 ;  /* 0x0338804702007988 */ /* 0x0003e8000800044c */
[----:B0-----:R-:W4:Y:S04]  /*41770*/  LDL.LU R68, [R1+0x12b4] ;  /* 0x0012b40001447983 */ /* 0x001f280000300800 */
[----:B-1----:R-:W4:Y:S04]  /*41780*/  LDL.LU R71, [R1+0x12b0] ;  /* 0x0012b00001477983 */ /* 0x002f280000300800 */
[----:B------:R0:W-:Y:S02]  /*41790*/  STS.U16 [R2+UR76+0x3b880], R4 ;  /* 0x03b8800402007988 */ /* 0x0001e4000800044c */
[----:B0-----:R-:W-:-:S02]  /*417a0*/  LOP3.LUT R4, R0, 0x20, RZ, 0x3c, !PT ;  /* 0x0000002000047812 */ /* 0x001fc400078e3cff */
[----:B--2---:R0:W-:Y:S04]  /*417b0*/  STS.U16 [R2+UR76+0x23c80], R69 ;  /* 0x023c804502007988 */ /* 0x0041e8000800044c */
        /* <DEDUP_REMOVED lines=24> */
[----:B----4-:R1:W-:Y:S04]  /*41940*/  STS.U16 [R4+UR76+0x29500], R67 ;  /* 0x0295004304007988 */ /* 0x0103e8000800044c */
[----:B0-----:R-:W2:Y:S04]  /*41950*/  LDL.LU R69, [R1+0x125c] ;  /* 0x00125c0001457983 */ /* 0x001ea80000300800 */
[----:B------:R-:W-:Y:S04]  /*41960*/  STS.U16 [R4+UR76+0x31500], R68 ;  /* 0x0315004404007988 */ /* 0x000fe8000800044c */
[----:B-1----:R-:W3:Y:S04]  /*41970*/  LDL.LU R67, [R1+0x1258] ;  /* 0x0012580001437983 */ /* 0x002ee80000300800 */
        /* <DEDUP_REMOVED lines=29> */
[----:B--2---:R0:W-:Y:S04]  /*41b50*/  STS.U16 [R4+UR76+0x21900], R69 ;  /* 0x0219004504007988 */ /* 0x0041e8000800044c */
[----:B---3--:R1:W-:Y:S04]  /*41b60*/  STS.U16 [R4+UR76+0x29900], R67 ;  /* 0x0299004304007988 */ /* 0x0083e8000800044c */
[----:B0-----:R-:W2:Y:S04]  /*41b70*/  LDL.LU R69, [R1+0xfb4] ;  /* 0x000fb40001457983 */ /* 0x001ea80000300800 */
[----:B-1----:R-:W3:Y:S04]  /*41b80*/  LDL.LU R67, [R1+0x21b8] ;  /* 0x0021b80001437983 */ /* 0x002ee80000300800 */
[----:B----4-:R0:W-:Y:S04]  /*41b90*/  STS.U16 [R4+UR76+0x31900], R71 ;  /* 0x0319004704007988 */ /* 0x0101e8000800044c */
[----:B0-----:R-:W4:Y:S04]  /*41ba0*/  LDL.LU R71, [R1+0xfb0] ;  /* 0x000fb00001477983 */ /* 0x001f280000300800 */
[----:B------:R0:W-:Y:S04]  /*41bb0*/  STS.U16 [R4+UR76+0x39900], R68 ;  /* 0x0399004404007988 */ /* 0x0001e8000800044c */
[----:B------:R-:W-:Y:S04]  /*41bc0*/  STS.U16 [R4+UR76+0x21d00], R5 ;  /* 0x021d000504007988 */ /* 0x000fe8000800044c */
[----:B------:R-:W-:Y:S04]  /*41bd0*/  STS.U16 [R4+UR76+0x29d00], R2 ;  /* 0x029d000204007988 */ /* 0x000fe8000800044c */
[----:B------:R-:W-:Y:S04]  /*41be0*/  STS.U16 [R4+UR76+0x31d00], R7 ;  /* 0x031d000704007988 */ /* 0x000fe8000800044c */
[----:B------:R-:W-:Y:S04]  /*41bf0*/  STS.U16 [R4+UR76+0x39d00], R6 ;  /* 0x039d000604007988 */ /* 0x000fe8000800044c */
[----:B------:R1:W-:Y:S04]  /*41c00*/  STS.U16 [R4+UR76+0x22100], R29 ;  /* 0x0221001d04007988 */ /* 0x0003e8000800044c */
[----:B------:R1:W-:Y:S04]  /*41c10*/  STS.U16 [R4+UR76+0x2a100], R9 ;  /* 0x02a1000904007988 */ /* 0x0003e8000800044c */
[----:B------:R1:W-:Y:S04]  /*41c20*/  STS.U16 [R4+UR76+0x32100], R8 ;  /* 0x0321000804007988 */ /* 0x0003e8000800044c */
[----:B0-----:R-:W3:Y:S04]  /*41c30*/  LDL.LU R68, [R1+0x21b4] ;  /* 0x0021b40001447983 */ /* 0x001ee80000300800 */
[----:B------:R0:W-:Y:S04]  /*41c40*/  STS.U16 [R4+UR76+0x3a100], R28 ;  /* 0x03a1001c04007988 */ /* 0x0001e8000800044c */
[----:B------:R0:W-:Y:S04]  /*41c50*/  STS.U16 [R4+UR76+0x22500], R11 ;  /* 0x0225000b04007988 */ /* 0x0001e8000800044c */
[----:B------:R0:W-:Y:S04]  /*41c60*/  STS.U16 [R4+UR76+0x2a500], R10 ;  /* 0x02a5000a04007988 */ /* 0x0001e8000800044c */
[----:B------:R0:W-:Y:S04]  /*41c70*/  STS.U16 [R4+UR76+0x32500], R27 ;  /* 0x0325001b04007988 */ /* 0x0001e8000800044c */
[----:B-1----:R-:W3:Y:S04]  /*41c80*/  LDL.LU R29, [R1+0xf50] ;  /* 0x000f5000011d7983 */ /* 0x002ee80000300800 */
[----:B------:R-:W3:Y:S04]  /*41c90*/  LDL.LU R9, [R1+0xefc] ;  /* 0x000efc0001097983 */ /* 0x000ee80000300800 */
[----:B------:R1:W-:Y:S04]  /*41ca0*/  STS.U16 [R4+UR76+0x3a500], R13 ;  /* 0x03a5000d04007988 */ /* 0x0003e8000800044c */
[----:B------:R0:W-:Y:S04]  /*41cb0*/  STS.U16 [R4+UR76+0x22900], R12 ;  /* 0x0229000c04007988 */ /* 0x0001e8000800044c */
[----:B------:R-:W3:Y:S04]  /*41cc0*/  LDL.LU R8, [R1+0xef8] ;  /* 0x000ef80001087983 */ /* 0x000ee80000300800 */
[----:B------:R1:W-:Y:S04]  /*41cd0*/  STS.U16 [R4+UR76+0x2a900], R15 ;  /* 0x02a9000f04007988 */ /* 0x0003e8000800044c */
[----:B------:R1:W-:Y:S04]  /*41ce0*/  STS.U16 [R4+UR76+0x32900], R14 ;  /* 0x0329000e04007988 */ /* 0x0003e8000800044c */
[----:B0-----:R-:W3:Y:S04]  /*41cf0*/  LDL.LU R28, [R1+0x14c8] ;  /* 0x0014c800011c7983 */ /* 0x001ee80000300800 */
[----:B------:R0:W-:Y:S04]  /*41d00*/  STS.U16 [R4+UR76+0x3a900], R17 ;  /* 0x03a9001104007988 */ /* 0x0001e8000800044c */
[----:B------:R-:W3:Y:S04]  /*41d10*/  LDL.LU R11, [R1+0x14c4] ;  /* 0x0014c400010b7983 */ /* 0x000ee80000300800 */
[----:B------:R0:W-:Y:S04]  /*41d20*/  STS.U16 [R4+UR76+0x22d00], R16 ;  /* 0x022d001004007988 */ /* 0x0001e8000800044c */
[----:B------:R-:W3:Y:S04]  /*41d30*/  LDL.LU R10, [R1+0x14c0] ;  /* 0x0014c000010a7983 */ /* 0x000ee80000300800 */
[----:B------:R0:W-:Y:S04]  /*41d40*/  STS.U16 [R4+UR76+0x2ad00], R19 ;  /* 0x02ad001304007988 */ /* 0x0001e8000800044c */
[----:B------:R-:W3:Y:S04]  /*41d50*/  LDL.LU R27, [R1+0x14bc] ;  /* 0x0014bc00011b7983 */ /* 0x000ee80000300800 */
[----:B------:R0:W-:Y:S04]  /*41d60*/  STS.U16 [R4+UR76+0x32d00], R18 ;  /* 0x032d001204007988 */ /* 0x0001e8000800044c */
[----:B-1----:R-:W3:Y:S04]  /*41d70*/  LDL.LU R13, [R1+0x1458] ;  /* 0x00145800010d7983 */ /* 0x002ee80000300800 */
[----:B------:R1:W-:Y:S04]  /*41d80*/  STS.U16 [R4+UR76+0x3ad00], R30 ;  /* 0x03ad001e04007988 */ /* 0x0003e8000800044c */
[----:B------:R-:W3:Y:S04]  /*41d90*/  LDL.LU R12, [R1+0x1454] ;  /* 0x00145400010c7983 */ /* 0x000ee80000300800 */
[----:B------:R0:W-:Y:S04]  /*41da0*/  STS.U16 [R4+UR76+0x23100], R21 ;  /* 0x0231001504007988 */ /* 0x0001e8000800044c */
[----:B------:R-:W3:Y:S04]  /*41db0*/  LDL.LU R15, [R1+0x1450] ;  /* 0x00145000010f7983 */ /* 0x000ee80000300800 */
[----:B------:R-:W-:Y:S04]  /*41dc0*/  STS.U16 [R4+UR76+0x2b100], R20 ;  /* 0x02b1001404007988 */ /* 0x000fe8000800044c */
[----:B------:R-:W3:Y:S04]  /*41dd0*/  LDL.LU R14, [R1+0x144c] ;  /* 0x00144c00010e7983 */ /* 0x000ee80000300800 */
[----:B------:R-:W-:Y:S04]  /*41de0*/  STS.U16 [R4+UR76+0x33100], R23 ;  /* 0x0331001704007988 */ /* 0x000fe8000800044c */
[----:B0-----:R-:W3:Y:S04]  /*41df0*/  LDL.LU R17, [R1+0x13e8] ;  /* 0x0013e80001117983 */ /* 0x001ee80000300800 */
[----:B------:R-:W-:Y:S04]  /*41e00*/  STS.U16 [R4+UR76+0x3b100], R22 ;  /* 0x03b1001604007988 */ /* 0x000fe8000800044c */
[----:B------:R-:W3:Y:S04]  /*41e10*/  LDL.LU R16, [R1+0x13e4] ;  /* 0x0013e40001107983 */ /* 0x000ee80000300800 */
[----:B------:R-:W-:Y:S04]  /*41e20*/  STS.U16 [R4+UR76+0x23500], R25 ;  /* 0x0235001904007988 */ /* 0x000fe8000800044c */
[----:B------:R-:W3:Y:S04]  /*41e30*/  LDL.LU R19, [R1+0x13e0] ;  /* 0x0013e00001137983 */ /* 0x000ee80000300800 */
[----:B------:R-:W-:Y:S04]  /*41e40*/  STS.U16 [R4+UR76+0x2b500], R24 ;  /* 0x02b5001804007988 */ /* 0x000fe8000800044c */
[----:B------:R-:W3:Y:S04]  /*41e50*/  LDL.LU R18, [R1+0x13dc] ;  /* 0x0013dc0001127983 */ /* 0x000ee80000300800 */
[----:B-1----:R-:W3:Y:S04]  /*41e60*/  LDL.LU R30, [R1+0x1378] ;  /* 0x00137800011e7983 */ /* 0x002ee80000300800 */
[----:B------:R-:W3:Y:S04]  /*41e70*/  LDL.LU R21, [R1+0x1374] ;  /* 0x0013740001157983 */ /* 0x000ee80000300800 */
[----:B--2---:R-:W-:Y:S04]  /*41e80*/  STS.U16 [R4+UR76+0x33500], R69 ;  /* 0x0335004504007988 */ /* 0x004fe8000800044c */
[----:B----4-:R0:W-:Y:S04]  /*41e90*/  STS.U16 [R4+UR76+0x3b500], R71 ;  /* 0x03b5004704007988 */ /* 0x0101e8000800044c */
[----:B0-----:R-:W2:Y:S04]  /*41ea0*/  LDL.LU R71, [R1+0x1370] ;  /* 0x0013700001477983 */ /* 0x001ea80000300800 */
[----:B---3--:R-:W-:Y:S04]  /*41eb0*/  STS.U16 [R4+UR76+0x23900], R68 ;  /* 0x0239004404007988 */ /* 0x008fe8000800044c */
[----:B------:R0:W-:Y:S04]  /*41ec0*/  STS.U16 [R4+UR76+0x2b900], R67 ;  /* 0x02b9004304007988 */ /* 0x0001e8000800044c */
[----:B------:R1:W-:Y:S04]  /*41ed0*/  STS.U16 [R4+UR76+0x33900], R66 ;  /* 0x0339004204007988 */ /* 0x0003e8000800044c */
[----:B------:R-:W-:Y:S01]  /*41ee0*/  STS.U16 [R4+UR76+0x3b900], R29 ;  /* 0x03b9001d04007988 */ /* 0x000fe2000800044c */
[----:B------:R-:W-:-:S03]  /*41ef0*/  LOP3.LUT R2, R0, 0x30, RZ, 0x3c, !PT ;  /* 0x0000003000027812 */ /* 0x000fc600078e3cff */
[----:B------:R-:W-:Y:S04]  /*41f00*/  STS.U16 [R4+UR76+0x23d00], R9 ;  /* 0x023d000904007988 */ /* 0x000fe8000800044c */
[----:B------:R-:W-:Y:S04]  /*41f10*/  STS.U16 [R4+UR76+0x2bd00], R8 ;  /* 0x02bd000804007988 */ /* 0x000fe8000800044c */
[----:B------:R3:W-:Y:S04]  /*41f20*/  STS.U16 [R4+UR76+0x33d00], R65 ;  /* 0x033d004104007988 */ /* 0x0007e8000800044c */
[----:B------:R4:W-:Y:S04]  /*41f30*/  STS.U16 [R4+UR76+0x3bd00], R64 ;  /* 0x03bd004004007988 */ /* 0x0009e8000800044c */
[----:B------:R-:W2:Y:S04]  /*41f40*/  LDL.LU R20, [R1+0x136c] ;  /* 0x00136c0001147983 */ /* 0x000ea80000300800 */
[----:B------:R-:W-:Y:S04]  /*41f50*/  STS.U16 [R2+UR76+0x20180], R28 ;  /* 0x0201801c02007988 */ /* 0x000fe8000800044c */
[----:B------:R-:W-:Y:S04]  /*41f60*/  STS.U16 [R2+UR76+0x28180], R11 ;  /* 0x0281800b02007988 */ /* 0x000fe8000800044c */
[----:B------:R-:W2:Y:S04]  /*41f70*/  LDL.LU R23, [R1+0x130c] ;  /* 0x00130c0001177983 */ /* 0x000ea80000300800 */
[----:B------:R-:W2:Y:S04]  /*41f80*/  LDL.LU R22, [R1+0x1308] ;  /* 0x0013080001167983 */ /* 0x000ea80000300800 */
[----:B------:R-:W-:Y:S04]  /*41f90*/  STS.U16 [R2+UR76+0x30180], R10 ;  /* 0x0301800a02007988 */ /* 0x000fe8000800044c */
[----:B------:R-:W-:Y:S04]  /*41fa0*/  STS.U16 [R2+UR76+0x38180], R27 ;  /* 0x0381801b02007988 */ /* 0x000fe8000800044c */
[----:B------:R-:W2:Y:S04]  /*41fb0*/  LDL.LU R25, [R1+0x1304] ;  /* 0x0013040001197983 */ /* 0x000ea80000300800 */
[----:B------:R-:W-:Y:S04]  /*41fc0*/  STS.U16 [R2+UR76+0x20580], R13 ;  /* 0x0205800d02007988 */ /* 0x000fe8000800044c */
[----:B------:R-:W-:Y:S04]  /*41fd0*/  STS.U16 [R2+UR76+0x28580], R12 ;  /* 0x0285800c02007988 */ /* 0x000fe8000800044c */
[----:B------:R-:W2:Y:S04]  /*41fe0*/  LDL.LU R24, [R1+0x1300] ;  /* 0x0013000001187983 */ /* 0x000ea80000300800 */
[----:B0-----:R-:W2:Y:S04]  /*41ff0*/  LDL.LU R67, [R1+0x12ac] ;  /* 0x0012ac0001437983 */ /* 0x001ea80000300800 */
[----:B-1----:R-:W2:Y:S04]  /*42000*/  LDL.LU R66, [R1+0x12a8] ;  /* 0x0012a80001427983 */ /* 0x002ea80000300800 */
[----:B------:R-:W-:Y:S04]  /*42010*/  STS.U16 [R2+UR76+0x30580], R15 ;  /* 0x0305800f02007988 */ /* 0x000fe8000800044c */
[----:B------:R-:W-:Y:S04]  /*42020*/  STS.U16 [R2+UR76+0x38580], R14 ;  /* 0x0385800e02007988 */ /* 0x000fe8000800044c */
[----:B------:R-:W2:Y:S04]  /*42030*/  LDL.LU R69, [R1+0x12a4] ;  /* 0x0012a40001457983 */ /* 0x000ea80000300800 */
[----:B------:R-:W2:Y:S04]  /*42040*/  LDL.LU R68, [R1+0x12a0] ;  /* 0x0012a00001447983 */ /* 0x000ea80000300800 */
[----:B------:R-:W-:Y:S04]  /*42050*/  STS.U16 [R2+UR76+0x20980], R17 ;  /* 0x0209801102007988 */ /* 0x000fe8000800044c */
[----:B------:R-:W-:Y:S04]  /*42060*/  STS.U16 [R2+UR76+0x28980], R16 ;  /* 0x0289801002007988 */ /* 0x000fe8000800044c */
[----:B---3--:R-:W3:Y:S04]  /*42070*/  LDL.LU R65, [R1+0x21b0] ;  /* 0x0021b00001417983 */ /* 0x008ee80000300800 */
[----:B------:R-:W-:Y:S04]  /*42080*/  STS.U16 [R2+UR76+0x30980], R19 ;  /* 0x0309801302007988 */ /* 0x000fe8000800044c */
[----:B------:R-:W-:Y:S04]  /*42090*/  STS.U16 [R2+UR76+0x38980], R18 ;  /* 0x0389801202007988 */ /* 0x000fe8000800044c */
[----:B----4-:R-:W4:Y:S04]  /*420a0*/  LDL.LU R64, [R1+0x21ac] ;  /* 0x0021ac0001407983 */ /* 0x010f280000300800 */
[----:B------:R-:W-:Y:S04]  /*420b0*/  STS.U16 [R2+UR76+0x20d80], R30 ;  /* 0x020d801e02007988 */ /* 0x000fe8000800044c */
[----:B------:R-:W-:Y:S04]  /*420c0*/  STS.U16 [R2+UR76+0x28d80], R21 ;  /* 0x028d801502007988 */ /* 0x000fe8000800044c */
[----:B--2---:R0:W-:Y:S04]  /*420d0*/  STS.U16 [R2+UR76+0x30d80], R71 ;  /* 0x030d804702007988 */ /* 0x0041e8000800044c */
[----:B0-----:R-:W2:Y:S04]  /*420e0*/  LDL.LU R71, [R1+0x124c] ;  /* 0x00124c0001477983 */ /* 0x001ea80000300800 */
[----:B------:R-:W3:Y:S04]  /*420f0*/  LDL.LU R4, [R1+0x1248] ;  /* 0x0012480001047983 */ /* 0x000ee80000300800 */
[----:B------:R-:W3:Y:S04]  /*42100*/  LDL.LU R7, [R1+0x1244] ;  /* 0x0012440001077983 */ /* 0x000ee80000300800 */
[----:B------:R-:W3:Y:S04]  /*42110*/  LDL.LU R6, [R1+0x1240] ;  /* 0x0012400001067983 */ /* 0x000ee80000300800 */
        /* <DEDUP_REMOVED lines=19> */
[----:B------:R0:W-:Y:S04]  /*42250*/  STS.U16 [R2+UR76+0x29180], R22 ;  /* 0x0291801602007988 */ /* 0x0001e8000800044c */
[----:B------:R0:W-:Y:S04]  /*42260*/  STS.U16 [R2+UR76+0x31180], R25 ;  /* 0x0311801902007988 */ /* 0x0001e8000800044c */
[----:B------:R1:W-:Y:S04]  /*42270*/  STS.U16 [R2+UR76+0x39180], R24 ;  /* 0x0391801802007988 */ /* 0x0003e8000800044c */
[----:B------:R1:W-:Y:S04]  /*42280*/  STS.U16 [R2+UR76+0x21580], R67 ;  /* 0x0215804302007988 */ /* 0x0003e8000800044c */
[----:B0-----:R-:W4:Y:S04]  /*42290*/  LDL.LU R20, [R1+0x1068] ;  /* 0x0010680001147983 */ /* 0x001f280000300800 */
[----:B-1----:R-:W4:Y:S04]  /*422a0*/  LDL.LU R23, [R1+0x1064] ;  /* 0x0010640001177983 */ /* 0x002f280000300800 */
[----:B------:R-:W4:Y:S04]  /*422b0*/  LDL.LU R22, [R1+0x1060] ;  /* 0x0010600001167983 */ /* 0x000f280000300800 */
[----:B------:R-:W4:Y:S04]  /*422c0*/  LDL.LU R25, [R1+0x100c] ;  /* 0x00100c0001197983 */ /* 0x000f280000300800 */
[----:B------:R-:W4:Y:S04]  /*422d0*/  LDL.LU R24, [R1+0x1008] ;  /* 0x0010080001187983 */ /* 0x000f280000300800 */
[----:B------:R0:W-:Y:S04]  /*422e0*/  STS.U16 [R2+UR76+0x29580], R66 ;  /* 0x0295804202007988 */ /* 0x0001e8000800044c */
[----:B------:R-:W4:Y:S04]  /*422f0*/  LDL.LU R67, [R1+0x1004] ;  /* 0x0010040001437983 */ /* 0x000f280000300800 */
[----:B------:R1:W-:Y:S04]  /*42300*/  STS.U16 [R2+UR76+0x31580], R69 ;  /* 0x0315804502007988 */ /* 0x0003e8000800044c */
[----:B------:R1:W-:Y:S04]  /*42310*/  STS.U16 [R2+UR76+0x39580], R68 ;  /* 0x0395804402007988 */ /* 0x0003e8000800044c */
[----:B0-----:R-:W4:Y:S04]  /*42320*/  LDL.LU R66, [R1+0x1000] ;  /* 0x0010000001427983 */ /* 0x001f280000300800 */
[----:B-1----:R-:W4:Y:S04]  /*42330*/  LDL.LU R69, [R1+0xfac] ;  /* 0x000fac0001457983 */ /* 0x002f280000300800 */
[----:B------:R-:W4:Y:S04]  /*42340*/  LDL.LU R68, [R1+0xfa8] ;  /* 0x000fa80001447983 */ /* 0x000f280000300800 */
[----:B--2---:R0:W-:Y:S04]  /*42350*/  STS.U16 [R2+UR76+0x21980], R71 ;  /* 0x0219804702007988 */ /* 0x0041e8000800044c */
[----:B0-----:R-:W2:Y:S04]  /*42360*/  LDL.LU R71, [R1+0xfa4] ;  /* 0x000fa40001477983 */ /* 0x001ea80000300800 */
[----:B---3--:R-:W-:Y:S04]  /*42370*/  STS.U16 [R2+UR76+0x29980], R4 ;  /* 0x0299800402007988 */ /* 0x008fe8000800044c */
[----:B------:R-:W-:Y:S04]  /*42380*/  STS.U16 [R2+UR76+0x31980], R7 ;  /* 0x0319800702007988 */ /* 0x000fe8000800044c */
[----:B------:R-:W-:Y:S04]  /*42390*/  STS.U16 [R2+UR76+0x39980], R6 ;  /* 0x0399800602007988 */ /* 0x000fe8000800044c */
[----:B----4-:R-:W-:Y:S04]  /*423a0*/  STS.U16 [R2+UR76+0x21d80], R29 ;  /* 0x021d801d02007988 */ /* 0x010fe8000800044c */
[----:B------:R-:W-:Y:S04]  /*423b0*/  STS.U16 [R2+UR76+0x29d80], R9 ;  /* 0x029d800902007988 */ /* 0x000fe8000800044c */
[----:B------:R-:W-:Y:S04]  /*423c0*/  STS.U16 [R2+UR76+0x31d80], R8 ;  /* 0x031d800802007988 */ /* 0x000fe8000800044c */
[----:B------:R-:W-:Y:S04]  /*423d0*/  STS.U16 [R2+UR76+0x39d80], R28 ;  /* 0x039d801c02007988 */ /* 0x000fe8000800044c */
[----:B------:R-:W-:Y:S04]  /*423e0*/  STS.U16 [R2+UR76+0x22180], R11 ;  /* 0x0221800b02007988 */ /* 0x000fe8000800044c */
[----:B------:R0:W-:Y:S04]  /*423f0*/  STS.U16 [R2+UR76+0x2a180], R10 ;  /* 0x02a1800a02007988 */ /* 0x0001e8000800044c */
[----:B------:R1:W-:Y:S04]  /*42400*/  STS.U16 [R2+UR76+0x32180], R27 ;  /* 0x0321801b02007988 */ /* 0x0003e8000800044c */
[----:B0-----:R-:W3:Y:S04]  /*42410*/  LDL.LU R10, [R1+0xfa0] ;  /* 0x000fa000010a7983 */ /* 0x001ee80000300800 */
[----:B------:R0:W-:Y:S04]  /*42420*/  STS.U16 [R2+UR76+0x3a180], R13 ;  /* 0x03a1800d02007988 */ /* 0x0001e8000800044c */
[----:B-1----:R-:W4:Y:S04]  /*42430*/  LDL.LU R27, [R1+0x14b8] ;  /* 0x0014b800011b7983 */ /* 0x002f280000300800 */
        /* <DEDUP_REMOVED lines=36> */
[----:B0-----:R-:W4:Y:S04]  /*42680*/  LDL.LU R68, [R1+0x12f0] ;  /* 0x0012f00001447983 */ /* 0x001f280000300800 */
[----:B--2---:R0:W-:Y:S04]  /*42690*/  STS.U16 [R2+UR76+0x33580], R71 ;  /* 0x0335804702007988 */ /* 0x0041e8000800044c */
[----:B0-----:R-:W2:Y:S01]  /*426a0*/  LDL.LU R71, [R1+0x129c] ;  /* 0x00129c0001477983 */ /* 0x001ea20000300800 */
[----:B------:R-:W-:-:S03]  /*426b0*/  LOP3.LUT R4, R0, 0x40, RZ, 0x3c, !PT ;  /* 0x0000004000047812 */ /* 0x000fc600078e3cff */
[----:B---3--:R-:W-:Y:S04]  /*426c0*/  STS.U16 [R2+UR76+0x3b580], R10 ;  /* 0x03b5800a02007988 */ /* 0x008fe8000800044c */
[----:B------:R0:W-:Y:S04]  /*426d0*/  STS.U16 [R2+UR76+0x23980], R91 ;  /* 0x0239805b02007988 */ /* 0x0001e8000800044c */
[----:B------:R1:W-:Y:S04]  /*426e0*/  STS.U16 [R2+UR76+0x2b980], R92 ;  /* 0x02b9805c02007988 */ /* 0x0003e8000800044c */
[----:B------:R3:W-:Y:S04]  /*426f0*/  STS.U16 [R2+UR76+0x33980], R3 ;  /* 0x0339800302007988 */ /* 0x0007e8000800044c */
[----:B------:R0:W-:Y:S04]  /*42700*/  STS.U16 [R2+UR76+0x3b980], R90 ;  /* 0x03b9805a02007988 */ /* 0x0001e8000800044c */
[----:B------:R0:W-:Y:S04]  /*42710*/  STS.U16 [R2+UR76+0x23d80], R75 ;  /* 0x023d804b02007988 */ /* 0x0001e8000800044c */
[----:B------:R0:W-:Y:S04]  /*42720*/  STS.U16 [R2+UR76+0x2bd80], R72 ;  /* 0x02bd804802007988 */ /* 0x0001e8000800044c */
[----:B------:R0:W-:Y:S04]  /*42730*/  STS.U16 [R2+UR76+0x33d80], R73 ;  /* 0x033d804902007988 */ /* 0x0001e8000800044c */
[----:B------:R0:W-:Y:S04]  /*42740*/  STS.U16 [R2+UR76+0x3bd80], R70 ;  /* 0x03bd804602007988 */ /* 0x0001e8000800044c */
[----:B----4-:R-:W-:Y:S04]  /*42750*/  STS.U16 [R4+UR76+0x20200], R27 ;  /* 0x0202001b04007988 */ /* 0x010fe8000800044c */
[----:B------:R-:W-:Y:S04]  /*42760*/  STS.U16 [R4+UR76+0x28200], R13 ;  /* 0x0282000d04007988 */ /* 0x000fe8000800044c */
[----:B0-----:R-:W4:Y:S04]  /*42770*/  LDL.LU R91, [R1+0x21a8] ;  /* 0x0021a800015b7983 */ /* 0x001f280000300800 */
[----:B------:R-:W-:Y:S04]  /*42780*/  STS.U16 [R4+UR76+0x30200], R12 ;  /* 0x0302000c04007988 */ /* 0x000fe8000800044c */
[----:B------:R-:W-:Y:S04]  /*42790*/  STS.U16 [R4+UR76+0x38200], R15 ;  /* 0x0382000f04007988 */ /* 0x000fe8000800044c */
[----:B------:R-:W-:Y:S04]  /*427a0*/  STS.U16 [R4+UR76+0x20600], R14 ;  /* 0x0206000e04007988 */ /* 0x000fe8000800044c */
[----:B-1----:R-:W4:Y:S04]  /*427b0*/  LDL.LU R92, [R1+0x21a4] ;  /* 0x0021a400015c7983 */ /* 0x002f280000300800 */
[----:B------:R-:W-:Y:S04]  /*427c0*/  STS.U16 [R4+UR76+0x28600], R17 ;  /* 0x0286001104007988 */ /* 0x000fe8000800044c */
[----:B------:R-:W-:Y:S04]  /*427d0*/  STS.U16 [R4+UR76+0x30600], R16 ;  /* 0x0306001004007988 */ /* 0x000fe8000800044c */
[----:B---3--:R-:W3:Y:S04]  /*427e0*/  LDL.LU R3, [R1+0x21a0] ;  /* 0x0021a00001037983 */ /* 0x008ee80000300800 */
[----:B------:R-:W3:Y:S04]  /*427f0*/  LDL.LU R90, [R1+0x219c] ;  /* 0x00219c00015a7983 */ /* 0x000ee80000300800 */
[----:B------:R-:W3:Y:S04]  /*42800*/  LDL.LU R75, [R1+0x2198] ;  /* 0x00219800014b7983 */ /* 0x000ee80000300800 */
[----:B------:R-:W3:Y:S04]  /*42810*/  LDL.LU R72, [R1+0x2194] ;  /* 0x0021940001487983 */ /* 0x000ee80000300800 */
[----:B------:R-:W3:Y:S04]  /*42820*/  LDL.LU R73, [R1+0x2190] ;  /* 0x0021900001497983 */ /* 0x000ee80000300800 */
[----:B------:R-:W3:Y:S04]  /*42830*/  LDL.LU R70, [R1+0x218c] ;  /* 0x00218c0001467983 */ /* 0x000ee80000300800 */
        /* <DEDUP_REMOVED lines=13> */
[----:B-1----:R-:W4:Y:S04]  /*42910*/  LDL.LU R66, [R1+0x1294] ;  /* 0x0012940001427983 */ /* 0x002f280000300800 */
[----:B------:R0:W-:Y:S04]  /*42920*/  STS.U16 [R4+UR76+0x39200], R68 ;  /* 0x0392004404007988 */ /* 0x0001e8000800044c */
[----:B------:R-:W4:Y:S04]  /*42930*/  LDL.LU R69, [R1+0x1290] ;  /* 0x0012900001457983 */ /* 0x000f280000300800 */
[----:B0-----:R-:W4:Y:S04]  /*42940*/  LDL.LU R68, [R1+0x123c] ;  /* 0x00123c0001447983 */ /* 0x001f280000300800 */
        /* <DEDUP_REMOVED lines=28> */
[----:B---3--:R0:W-:Y:S04]  /*42b10*/  STS.U16 [R4+UR76+0x29600], R67 ;  /* 0x0296004304007988 */ /* 0x0081e8000800044c */
[----:B----4-:R1:W-:Y:S04]  /*42b20*/  STS.U16 [R4+UR76+0x31600], R66 ;  /* 0x0316004204007988 */ /* 0x0103e8000800044c */
[----:B------:R3:W-:Y:S04]  /*42b30*/  STS.U16 [R4+UR76+0x39600], R69 ;  /* 0x0396004504007988 */ /* 0x0007e8000800044c */
[----:B0-----:R-:W4:Y:S04]  /*42b40*/  LDL.LU R67, [R1+0x2188] ;  /* 0x0021880001437983 */ /* 0x001f280000300800 */
[----:B------:R0:W-:Y:S04]  /*42b50*/  STS.U16 [R4+UR76+0x21a00], R68 ;  /* 0x021a004404007988 */ /* 0x0001e8000800044c */
[----:B-1----:R-:W4:Y:S04]  /*42b60*/  LDL.LU R66, [R1+0x2184] ;  /* 0x0021840001427983 */ /* 0x002f280000300800 */
[----:B---3--:R-:W3:Y:S04]  /*42b70*/  LDL.LU R69, [R1+0x2180] ;  /* 0x0021800001457983 */ /* 0x008ee80000300800 */
[----:B0-----:R-:W3:Y:S04]  /*42b80*/  LDL.LU R68, [R1+0x217c] ;  /* 0x00217c0001447983 */ /* 0x001ee80000300800 */
[----:B--2---:R0:W-:Y:S04]  /*42b90*/  STS.U16 [R4+UR76+0x29a00], R71 ;  /* 0x029a004704007988 */ /* 0x0041e8000800044c */
        /* <DEDUP_REMOVED lines=26> */
[----:B0-----:R-:W2:Y:S04]  /*42d40*/  LDL.LU R71, [R1+0x2178] ;  /* 0x0021780001477983 */ /* 0x001ea80000300800 */
[----:B------:R0:W-:Y:S04]  /*42d50*/  STS.U16 [R4+UR76+0x23600], R70 ;  /* 0x0236004604007988 */ /* 0x0001e8000800044c */
[----:B------:R1:W-:Y:S04]  /*42d60*/  STS.U16 [R4+UR76+0x2b600], R73 ;  /* 0x02b6004904007988 */ /* 0x0003e8000800044c */
[----:B0-----:R-:W2:Y:S04]  /*42d70*/  LDL.LU R70, [R1+0x2174] ;  /* 0x0021740001467983 */ /* 0x001ea80000300800 */
[----:B-1----:R-:W2:Y:S04]  /*42d80*/  LDL.LU R73, [R1+0x2170] ;  /* 0x0021700001497983 */ /* 0x002ea80000300800 */
[----:B------:R-:W2:Y:S04]  /*42d90*/  LDL.LU R28, [R1+0x14a8] ;  /* 0x0014a800011c7983 */ /* 0x000ea80000300800 */
        /* <DEDUP_REMOVED lines=13> */
[----:B------:R-:W4:Y:S04]  /*42e70*/  LDL.LU R20, [R1+0x13c0] ;  /* 0x0013c00001147983 */ /* 0x000f280000300800 */
        /* <DEDUP_REMOVED lines=11> */
[----:B0-----:R-:W4:Y:S04]  /*42f30*/  LDL.LU R93, [R1+0x12e0] ;  /* 0x0012e000015d7983 */ /* 0x001f280000300800 */
[----:B------:R0:W-:Y:S04]  /*42f40*/  STS.U16 [R4+UR76+0x33a00], R77 ;  /* 0x033a004d04007988 */ /* 0x0001e8000800044c */
[----:B------:R1:W-:Y:S01]  /*42f50*/  STS.U16 [R4+UR76+0x3ba00], R76 ;  /* 0x03ba004c04007988 */ /* 0x0003e2000800044c */
[----:B------:R-:W-:-:S03]  /*42f60*/  LOP3.LUT R2, R0, 0x50, RZ, 0x3c, !PT ;  /* 0x0000005000027812 */ /* 0x000fc600078e3cff */
        /* <DEDUP_REMOVED lines=9> */
[----:B------:R-:W4:Y:S04]  /*43000*/  LDL.LU R80, [R1+0x214c] ;  /* 0x00214c0001507983 */ /* 0x000f280000300800 */
[----:B--2---:R-:W-:Y:S04]  /*43010*/  STS.U16 [R2+UR76+0x20280], R28 ;  /* 0x0202801c02007988 */ /* 0x004fe8000800044c */
[----:B---3--:R-:W-:Y:S04]  /*43020*/  STS.U16 [R2+UR76+0x28280], R11 ;  /* 0x0282800b02007988 */ /* 0x008fe8000800044c */
[----:B----4-:R-:W-:Y:S04]  /*43030*/  STS.U16 [R2+UR76+0x30280], R10 ;  /* 0x0302800a02007988 */ /* 0x010fe8000800044c */
[----:B------:R-:W-:Y:S04]  /*43040*/  STS.U16 [R2+UR76+0x38280], R27 ;  /* 0x0382801b02007988 */ /* 0x000fe8000800044c */
[----:B------:R-:W-:Y:S04]  /*43050*/  STS.U16 [R2+UR76+0x20680], R13 ;  /* 0x0206800d02007988 */ /* 0x000fe8000800044c */
[----:B------:R-:W-:Y:S04]  /*43060*/  STS.U16 [R2+UR76+0x28680], R12 ;  /* 0x0286800c02007988 */ /* 0x000fe8000800044c */
[----:B------:R-:W-:Y:S04]  /*43070*/  STS.U16 [R2+UR76+0x30680], R15 ;  /* 0x0306800f02007988 */ /* 0x000fe8000800044c */
[----:B------:R-:W-:Y:S04]  /*43080*/  STS.U16 [R2+UR76+0x38680], R30 ;  /* 0x0386801e02007988 */ /* 0x000fe8000800044c */
[----:B------:R-:W-:Y:S04]  /*43090*/  STS.U16 [R2+UR76+0x20a80], R21 ;  /* 0x020a801502007988 */ /* 0x000fe8000800044c */
[----:B------:R0:W-:Y:S04]  /*430a0*/  STS.U16 [R2+UR76+0x28a80], R24 ;  /* 0x028a801802007988 */ /* 0x0001e8000800044c */
[----:B0-----:R-:W2:Y:S04]  /*430b0*/  LDL.LU R24, [R1+0x128c] ;  /* 0x00128c0001187983 */ /* 0x001ea80000300800 */
[----:B------:R0:W-:Y:S04]  /*430c0*/  STS.U16 [R2+UR76+0x30a80], R20 ;  /* 0x030a801402007988 */ /* 0x0001e8000800044c */
[----:B------:R-:W3:Y:S04]  /*430d0*/  LDL.LU R30, [R1+0x1288] ;  /* 0x00128800011e7983 */ /* 0x000ee80000300800 */
[----:B------:R-:W4:Y:S04]  /*430e0*/  LDL.LU R21, [R1+0x1284] ;  /* 0x0012840001157983 */ /* 0x000f280000300800 */
        /* <DEDUP_REMOVED lines=29> */
[----:B----4-:R2:W-:Y:S04]  /*432c0*/  STS.U16 [R2+UR76+0x31680], R21 ;  /* 0x0316801502007988 */ /* 0x0105e8000800044c */
[----:B0-----:R-:W3:Y:S04]  /*432d0*/  LDL.LU R24, [R1+0x10a8] ;  /* 0x0010a80001187983 */ /* 0x001ee80000300800 */
[----:B------:R-:W4:Y:S04]  /*432e0*/  LDL.LU R15, [R1+0x10a4] ;  /* 0x0010a400010f7983 */ /* 0x000f280000300800 */
[----:B------:R-:W4:Y:S04]  /*432f0*/  LDL.LU R14, [R1+0x10a0] ;  /* 0x0010a000010e7983 */ /* 0x000f280000300800 */
[----:B------:R-:W4:Y:S04]  /*43300*/  LDL.LU R17, [R1+0x104c] ;  /* 0x00104c0001117983 */ /* 0x000f280000300800 */
[----:B------:R-:W4:Y:S04]  /*43310*/  LDL.LU R16, [R1+0x1048] ;  /* 0x0010480001107983 */ /* 0x000f280000300800 */
[----:B------:R-:W4:Y:S04]  /*43320*/  LDL.LU R19, [R1+0x1044] ;  /* 0x0010440001137983 */ /* 0x000f280000300800 */
[----:B------:R-:W4:Y:S04]  /*43330*/  LDL.LU R18, [R1+0x1040] ;  /* 0x0010400001127983 */ /* 0x000f280000300800 */
[----:B-1----:R-:W4:Y:S04]  /*43340*/  LDL.LU R30, [R1+0xfec] ;  /* 0x000fec00011e7983 */ /* 0x002f280000300800 */
[----:B------:R0:W-:Y:S04]  /*43350*/  STS.U16 [R2+UR76+0x39680], R20 ;  /* 0x0396801402007988 */ /* 0x0001e8000800044c */
[----:B--2---:R-:W2:Y:S04]  /*43360*/  LDL.LU R21, [R1+0xfe8] ;  /* 0x000fe80001157983 */ /* 0x004ea80000300800 */
[----:B0-----:R-:W2:Y:S04]  /*43370*/  LDL.LU R20, [R1+0xfe4] ;  /* 0x000fe40001147983 */ /* 0x001ea80000300800 */
        /* <DEDUP_REMOVED lines=18> */
[----:B0-----:R-:W2:Y:S04]  /*434a0*/  LDL.LU R23, [R1+0x1498] ;  /* 0x0014980001177983 */ /* 0x001ea80000300800 */
[----:B-1----:R-:W2:Y:S04]  /*434b0*/  LDL.LU R22, [R1+0x1494] ;  /* 0x0014940001167983 */ /* 0x002ea80000300800 */
[----:B------:R-:W2:Y:S04]  /*434c0*/  LDL.LU R25, [R1+0x1490] ;  /* 0x0014900001197983 */ /* 0x000ea80000300800 */
[----:B---3--:R0:W-:Y:S04]  /*434d0*/  STS.U16 [R2+UR76+0x2aa80], R24 ;  /* 0x02aa801802007988 */ /* 0x0081e8000800044c */
[----:B----4-:R-:W-:Y:S04]  /*434e0*/  STS.U16 [R2+UR76+0x32a80], R15 ;  /* 0x032a800f02007988 */ /* 0x010fe8000800044c */
[----:B------:R-:W-:Y:S04]  /*434f0*/  STS.U16 [R2+UR76+0x3aa80], R14 ;  /* 0x03aa800e02007988 */ /* 0x000fe8000800044c */
[----:B------:R-:W-:Y:S04]  /*43500*/  STS.U16 [R2+UR76+0x22e80], R17 ;  /* 0x022e801102007988 */ /* 0x000fe8000800044c */
[----:B------:R-:W-:Y:S04]  /*43510*/  STS.U16 [R2+UR76+0x2ae80], R16 ;  /* 0x02ae801002007988 */ /* 0x000fe8000800044c */
[----:B------:R-:W-:Y:S04]  /*43520*/  STS.U16 [R2+UR76+0x32e80], R19 ;  /* 0x032e801302007988 */ /* 0x000fe8000800044c */
[----:B------:R-:W-:Y:S04]  /*43530*/  STS.U16 [R2+UR76+0x3ae80], R18 ;  /* 0x03ae801202007988 */ /* 0x000fe8000800044c */
[----:B------:R-:W-:Y:S04]  /*43540*/  STS.U16 [R2+UR76+0x23280], R30 ;  /* 0x0232801e02007988 */ /* 0x000fe8000800044c */
[----:B--2---:R-:W-:Y:S04]  /*43550*/  STS.U16 [R2+UR76+0x2b280], R21 ;  /* 0x02b2801502007988 */ /* 0x004fe8000800044c */
[----:B0-----:R-:W2:Y:S04]  /*43560*/  LDL.LU R24, [R1+0x148c] ;  /* 0x00148c0001187983 */ /* 0x001ea80000300800 */
[----:B------:R-:W-:Y:S04]  /*43570*/  STS.U16 [R2+UR76+0x33280], R20 ;  /* 0x0332801402007988 */ /* 0x000fe8000800044c */
        /* <DEDUP_REMOVED lines=8> */
[----:B---3--:R-:W3:Y:S04]  /*43600*/  LDL.LU R3, [R1+0x213c] ;  /* 0x00213c0001037983 */ /* 0x008ee80000300800 */
[----:B----4-:R-:W4:Y:S04]  /*43610*/  LDL.LU R92, [R1+0x2138] ;  /* 0x00213800015c7983 */ /* 0x010f280000300800 */
[----:B------:R-:W3:Y:S04]  /*43620*/  LDL.LU R91, [R1+0x2134] ;  /* 0x00213400015b7983 */ /* 0x000ee80000300800 */
[----:B------:R-:W3:Y:S04]  /*43630*/  LDL.LU R88, [R1+0x2130] ;  /* 0x0021300001587983 */ /* 0x000ee80000300800 */
[----:B------:R0:W-:Y:S04]  /*43640*/  STS.U16 [R2+UR76+0x2ba80], R89 ;  /* 0x02ba805902007988 */ /* 0x0001e8000800044c */
        /* <DEDUP_REMOVED lines=10> */
[----:B------:R-:W3:Y:S04]  /*436f0*/  LDL.LU R82, [R1+0x2118] ;  /* 0x0021180001527983 */ /* 0x000ee80000300800 */
[----:B------:R0:W-:Y:S04]  /*43700*/  STS.U16 [R2+UR76+0x3be80], R83 ;  /* 0x03be805302007988 */ /* 0x0001e8000800044c */
[----:B0-----:R-:W3:Y:S04]  /*43710*/  LDL.LU R83, [R1+0x2114] ;  /* 0x0021140001537983 */ /* 0x001ee80000300800 */
[----:B------:R-:W3:Y:S04]  /*43720*/  LDL R4, [R1+0x1524] ;  /* 0x0015240001047983 */ /* 0x000ee80000100800 */
[----:B------:R-:W4:Y:S04]  /*43730*/  LDL R2, [R1+0x1528] ;  /* 0x0015280001027983 */ /* 0x000f280000100800 */
[----:B------:R-:W4:Y:S04]  /*43740*/  LDL R7, [R1+0x1568] ;  /* 0x0015680001077983 */ /* 0x000f280000100800 */
[----:B------:R-:W4:Y:S01]  /*43750*/  LDL R8, [R1+0x1564] ;  /* 0x0015640001087983 */ /* 0x000f220000100800 */
[----:B------:R-:W-:-:S02]  /*43760*/  PRMT R31, RZ, 0x7610, R31 ;  /* 0x00007610ff1f7816 */ /* 0x000fc4000000001f */
[----:B------:R-:W-:Y:S01]  /*43770*/  LOP3.LUT R9, R0, 0x60, RZ, 0x3c, !PT ;  /* 0x0000006000097812 */ /* 0x000fe200078e3cff */
[----:B------:R-:W4:Y:S04]  /*43780*/  LDL R5, [R1+0x15a8] ;  /* 0x0015a80001057983 */ /* 0x000f280000100800 */
[----:B------:R-:W-:Y:S04]  /*43790*/  STS.U16 [R9+UR76+0x20300], R23 ;  /* 0x0203001709007988 */ /* 0x000fe8000800044c */
[----:B------:R-:W-:Y:S04]  /*437a0*/  STS.U16 [R9+UR76+0x28300], R22 ;  /* 0x0283001609007988 */ /* 0x000fe8000800044c */
[----:B------:R-:W-:Y:S04]  /*437b0*/  STS.U16 [R9+UR76+0x30300], R25 ;  /* 0x0303001909007988 */ /* 0x000fe8000800044c */
[----:B--2---:R-:W-:Y:S01]  /*437c0*/  STS.U16 [R9+UR76+0x38300], R24 ;  /* 0x0383001809007988 */ /* 0x004fe2000800044c */
[----:B---3--:R-:W-:-:S02]  /*437d0*/  @!P4 IMAD.MOV.U32 R11, RZ, RZ, R4 ;  /* 0x000000ffff0bc224 */ /* 0x008fc400078e0004 */
[----:B----4-:R-:W-:-:S05]  /*437e0*/  @!P4 IMAD.MOV.U32 R10, RZ, RZ, R2 ;  /* 0x000000ffff0ac224 */ /* 0x010fca00078e0002 */
[----:B------:R0:W2:Y:S04]  /*437f0*/  @!P4 LDG.E.U16 R31, desc[UR6][R10.64] ;  /* 0x000000060a1fc981 */ /* 0x0000a8000c1e1500 */
[----:B------:R1:W-:Y:S04]  /*43800*/  STS.U16 [R9+UR76+0x20700], R83 ;  /* 0x0207005309007988 */ /* 0x0003e8000800044c */
[----:B-1----:R-:W3:Y:S04]  /*43810*/  LDL.LU R83, [R1+0x2110] ;  /* 0x0021100001537983 */ /* 0x002ee80000300800 */
[----:B------:R-:W4:Y:S04]  /*43820*/  LDL R6, [R1+0x15a4] ;  /* 0x0015a40001067983 */ /* 0x000f280000100800 */
[----:B------:R1:W-:Y:S04]  /*43830*/  STS.U16 [R9+UR76+0x28700], R82 ;  /* 0x0287005209007988 */ /* 0x0003e8000800044c */
[----:B------:R0:W-:Y:S04]  /*43840*/  STS.U16 [R9+UR76+0x30700], R85 ;  /* 0x0307005509007988 */ /* 0x0001e8000800044c */
[----:B------:R0:W-:Y:S04]  /*43850*/  STS.U16 [R9+UR76+0x38700], R84 ;  /* 0x0387005409007988 */ /* 0x0001e8000800044c */
[----:B------:R0:W-:Y:S04]  /*43860*/  STS.U16 [R9+UR76+0x20b00], R87 ;  /* 0x020b005709007988 */ /* 0x0001e8000800044c */
[----:B------:R0:W-:Y:S04]  /*43870*/  STS.U16 [R9+UR76+0x28b00], R86 ;  /* 0x028b005609007988 */ /* 0x0001e8000800044c */
[----:B------:R0:W-:Y:S04]  /*43880*/  STS.U16 [R9+UR76+0x30b00], R89 ;  /* 0x030b005909007988 */ /* 0x0001e8000800044c */
[----:B-1----:R-:W3:Y:S04]  /*43890*/  LDL.LU R82, [R1+0x210c] ;  /* 0x00210c0001527983 */ /* 0x002ee80000300800 */
[----:B0-----:R-:W3:Y:S04]  /*438a0*/  LDL.LU R85, [R1+0x2108] ;  /* 0x0021080001557983 */ /* 0x001ee80000300800 */
[----:B------:R-:W3:Y:S04]  /*438b0*/  LDL.LU R84, [R1+0x2104] ;  /* 0x0021040001547983 */ /* 0x000ee80000300800 */
[----:B------:R-:W3:Y:S04]  /*438c0*/  LDL.LU R87, [R1+0x2100] ;  /* 0x0021000001577983 */ /* 0x000ee80000300800 */
        /* <DEDUP_REMOVED lines=14> */
[----:B------:R-:W3:Y:S04]  /*439b0*/  LDL R4, [R1+0x15e4] ;  /* 0x0015e40001047983 */ /* 0x000ee80000100800 */
[----:B------:R-:W3:Y:S01]  /*439c0*/  LDL R2, [R1+0x15e8] ;  /* 0x0015e80001027983 */ /* 0x000ee20000100800 */
[----:B------:R-:W-:Y:S01]  /*439d0*/  PRMT R32, RZ, 0x7610, R32 ;  /* 0x00007610ff207816 */ /* 0x000fe20000000020 */
[----:B------:R-:W-:-:S02]  /*439e0*/  @!P4 IMAD.MOV.U32 R10, RZ, RZ, R7 ;  /* 0x000000ffff0ac224 */ /* 0x000fc400078e0007 */
[----:B------:R-:W-:-:S05]  /*439f0*/  @!P4 IMAD.MOV.U32 R11, RZ, RZ, R8 ;  /* 0x000000ffff0bc224 */ /* 0x000fca00078e0008 */
[----:B------:R-:W3:Y:S01]  /*43a00*/  @!P4 LDG.E.U16 R32, desc[UR6][R10.64] ;  /* 0x000000060a20c981 */ /* 0x000ee2000c1e1500 */
[----:B------:R-:W-:Y:S01]  /*43a10*/  PRMT R33, RZ, 0x7610, R33 ;  /* 0x00007610ff217816 */ /* 0x000fe20000000021 */
[----:B------:R-:W-:Y:S02]  /*43a20*/  @!P4 IMAD.MOV.U32 R12, RZ, RZ, R5 ;  /* 0x000000ffff0cc224 */ /* 0x000fe400078e0005 */
[----:B--2---:R-:W-:Y:S04]  /*43a30*/  STL [R1+0x20c8], R31 ;  /* 0x0020c81f01007387 */ /* 0x004fe80000100800 */
[----:B------:R-:W2:Y:S04]  /*43a40*/  LDL R8, [R1+0x1624] ;  /* 0x0016240001087983 */ /* 0x000ea80000100800 */
[----:B------:R-:W2:Y:S01]  /*43a50*/  LDL R7, [R1+0x1628] ;  /* 0x0016280001077983 */ /* 0x000ea20000100800 */
[----:B----4-:R-:W-:-:S05]  /*43a60*/  @!P4 IMAD.MOV.U32 R13, RZ, RZ, R6 ;  /* 0x000000ffff0dc224 */ /* 0x010fca00078e0006 */
[----:B------:R3:W4:Y:S01]  /*43a70*/  @!P4 LDG.E.U16 R33, desc[UR6][R12.64] ;  /* 0x000000060c21c981 */ /* 0x000722000c1e1500 */
[----:B------:R-:W-:Y:S02]  /*43a80*/  PRMT R34, RZ, 0x7610, R34 ;  /* 0x00007610ff227816 */ /* 0x000fe40000000022 */
[----:B------:R-:W-:Y:S01]  /*43a90*/  PRMT R44, RZ, 0x7610, R44 ;  /* 0x00007610ff2c7816 */ /* 0x000fe2000000002c */
[----:B---3--:R-:W-:Y:S02]  /*43aa0*/  @!P4 IMAD.MOV.U32 R13, RZ, RZ, R4 ;  /* 0x000000ffff0dc224 */ /* 0x008fe400078e0004 */
[----:B------:R-:W-:-:S05]  /*43ab0*/  @!P4 IMAD.MOV.U32 R12, RZ, RZ, R2 ;  /* 0x000000ffff0cc224 */ /* 0x000fca00078e0002 */
[----:B------:R2:W3:Y:S04]  /*43ac0*/  @!P4 LDG.E.U16 R34, desc[UR6][R12.64] ;  /* 0x000000060c22c981 */ /* 0x0004e8000c1e1500 */
[----:B------:R-:W-:Y:S04]  /*43ad0*/  STL [R1+0x20cc], R32 ;  /* 0x0020cc2001007387 */ /* 0x000fe80000100800 */
[----:B------:R-:W3:Y:S04]  /*43ae0*/  LDL R10, [R1+0x1664] ;  /* 0x00166400010a7983 */ /* 0x000ee80000100800 */
[----:B------:R-:W3:Y:S04]  /*43af0*/  LDL R9, [R1+0x1668] ;  /* 0x0016680001097983 */ /* 0x000ee80000100800 */
[----:B------:R-:W3:Y:S04]  /*43b00*/  LDL R6, [R1+0x16a4] ;  /* 0x0016a40001067983 */ /* 0x000ee80000100800 */
[----:B------:R-:W3:Y:S01]  /*43b10*/  LDL R5, [R1+0x16a8] ;  /* 0x0016a80001057983 */ /* 0x000ee20000100800 */
[----:B--2---:R-:W-:-:S02]  /*43b20*/  @!P4 IMAD.MOV.U32 R13, RZ, RZ, R8 ;  /* 0x000000ffff0dc224 */ /* 0x004fc400078e0008 */
[----:B------:R-:W-:-:S05]  /*43b30*/  @!P4 IMAD.MOV.U32 R12, RZ, RZ, R7 ;  /* 0x000000ffff0cc224 */ /* 0x000fca00078e0007 */
[----:B------:R-:W2:Y:S04]  /*43b40*/  @!P4 LDG.E.U16 R44, desc[UR6][R12.64] ;  /* 0x000000060c2cc981 */ /* 0x000ea8000c1e1500 */
[----:B----4-:R-:W-:Y:S04]  /*43b50*/  STL [R1+0x20d0], R33 ;  /* 0x0020d02101007387 */ /* 0x010fe80000100800 */
[----:B------:R-:W4:Y:S04]  /*43b60*/  LDL R4, [R1+0x16dc] ;  /* 0x0016dc0001047983 */ /* 0x000f280000100800 */
[----:B------:R-:W4:Y:S01]  /*43b70*/  LDL R2, [R1+0x16e0] ;  /* 0x0016e00001027983 */ /* 0x000f220000100800 */
[----:B------:R-:W-:-:S02]  /*43b80*/  PRMT R35, RZ, 0x7610, R35 ;  /* 0x00007610ff237816 */ /* 0x000fc40000000023 */
[----:B------:R-:W-:Y:S01]  /*43b90*/  PRMT R36, RZ, 0x7610, R36 ;  /* 0x00007610ff247816 */ /* 0x000fe20000000024 */
[----:B---3--:R0:W-:Y:S04]  /*43ba0*/  STL [R1+0x20d4], R34 ;  /* 0x0020d42201007387 */ /* 0x0081e80000100800 */
[----:B------:R-:W3:Y:S04]  /*43bb0*/  LDL R8, [R1+0x152c] ;  /* 0x00152c0001087983 */ /* 0x000ee80000100800 */
[----:B------:R-:W3:Y:S01]  /*43bc0*/  LDL R7, [R1+0x1530] ;  /* 0x0015300001077983 */ /* 0x000ee20000100800 */
[----:B------:R-:W-:-:S02]  /*43bd0*/  @!P4 IMAD.MOV.U32 R11, RZ, RZ, R10 ;  /* 0x000000ffff0bc224 */ /* 0x000fc400078e000a */
[----:B------:R-:W-:-:S05]  /*43be0*/  @!P4 IMAD.MOV.U32 R10, RZ, RZ, R9 ;  /* 0x000000ffff0ac224 */ /* 0x000fca00078e0009 */
[----:B------:R1:W3:Y:S02]  /*43bf0*/  @!P4 LDG.E.U16 R35, desc[UR6][R10.64] ;  /* 0x000000060a23c981 */ /* 0x0002e4000c1e1500 */
[----:B-1----:R-:W-:Y:S02]  /*43c00*/  @!P4 IMAD.MOV.U32 R11, RZ, RZ, R6 ;  /* 0x000000ffff0bc224 */ /* 0x002fe400078e0006 */
[----:B------:R-:W-:-:S05]  /*43c10*/  @!P4 IMAD.MOV.U32 R10, RZ, RZ, R5 ;  /* 0x000000ffff0ac224 */ /* 0x000fca00078e0005 */
[----:B------:R4:W3:Y:S04]  /*43c20*/  @!P4 LDG.E.U16 R36, desc[UR6][R10.64] ;  /* 0x000000060a24c981 */ /* 0x0008e8000c1e1500 */
[----:B--2---:R-:W-:Y:S04]  /*43c30*/  STL [R1+0x20d8], R44 ;  /* 0x0020d82c01007387 */ /* 0x004fe80000100800 */
[----:B------:R-:W2:Y:S04]  /*43c40*/  LDL R6, [R1+0x156c] ;  /* 0x00156c0001067983 */ /* 0x000ea80000100800 */
[----:B------:R-:W2:Y:S01]  /*43c50*/  LDL R5, [R1+0x1570] ;  /* 0x0015700001057983 */ /* 0x000ea20000100800 */
[----:B------:R-:W-:-:S03]  /*43c60*/  PRMT R37, RZ, 0x7610, R37 ;  /* 0x00007610ff257816 */ /* 0x000fc60000000025 */
[----:B------:R-:W2:Y:S04]  /*43c70*/  LDL R12, [R1+0x15ec] ;  /* 0x0015ec00010c7983 */ /* 0x000ea80000100800 */
[----:B------:R-:W2:Y:S01]  /*43c80*/  LDL R9, [R1+0x1630] ;  /* 0x0016300001097983 */ /* 0x000ea20000100800 */
[----:B----4-:R-:W-:Y:S02]  /*43c90*/  @!P4 IMAD.MOV.U32 R11, RZ, RZ, R4 ;  /* 0x000000ffff0bc224 */ /* 0x010fe400078e0004 */
[----:B------:R-:W-:Y:S01]  /*43ca0*/  @!P4 IMAD.MOV.U32 R10, RZ, RZ, R2 ;  /* 0x000000ffff0ac224 */ /* 0x000fe200078e0002 */
[----:B------:R-:W4:Y:S04]  /*43cb0*/  LDL R4, [R1+0x15ac] ;  /* 0x0015ac0001047983 */ /* 0x000f280000100800 */
[----:B------:R-:W4:Y:S04]  /*43cc0*/  LDL R2, [R1+0x15b0] ;  /* 0x0015b00001027983 */ /* 0x000f280000100800 */
[----:B------:R-:W4:Y:S04]  /*43cd0*/  @!P4 LDG.E.U16 R37, desc[UR6][R10.64] ;  /* 0x000000060a25c981 */ /* 0x000f28000c1e1500 */
[----:B------:R-:W4:Y:S04]  /*43ce0*/  LDL R11, [R1+0x15f0] ;  /* 0x0015f000010b7983 */ /* 0x000f280000100800 */
[----:B------:R-:W4:Y:S01]  /*43cf0*/  LDL R10, [R1+0x162c] ;  /* 0x00162c00010a7983 */ /* 0x000f220000100800 */
[----:B------:R-:W-:Y:S01]  /*43d00*/  PRMT R38, RZ, 0x7610, R38 ;  /* 0x00007610ff267816 */ /* 0x000fe20000000026 */
[----:B---3--:R-:W-:-:S02]  /*43d10*/  @!P4 IMAD.MOV.U32 R15, RZ, RZ, R8 ;  /* 0x000000ffff0fc224 */ /* 0x008fc400078e0008 */
[----:B------:R-:W-:Y:S01]  /*43d20*/  @!P4 IMAD.MOV.U32 R14, RZ, RZ, R7 ;  /* 0x000000ffff0ec224 */ /* 0x000fe200078e0007 */
[----:B------:R-:W3:Y:S04]  /*43d30*/  LDL R8, [R1+0x166c] ;  /* 0x00166c0001087983 */ /* 0x000ee80000100800 */
[----:B------:R-:W3:Y:S04]  /*43d40*/  LDL R7, [R1+0x1670] ;  /* 0x0016700001077983 */ /* 0x000ee80000100800 */
[----:B------:R2:W3:Y:S01]  /*43d50*/  @!P4 LDG.E.U16 R38, desc[UR6][R14.64] ;  /* 0x000000060e26c981 */ /* 0x0004e2000c1e1500 */
[----:B------:R-:W-:Y:S01]  /*43d60*/  PRMT R39, RZ, 0x7610, R39 ;  /* 0x00007610ff277816 */ /* 0x000fe20000000027 */
[----:B--2---:R-:W-:-:S02]  /*43d70*/  @!P4 IMAD.MOV.U32 R15, RZ, RZ, R6 ;  /* 0x000000ffff0fc224 */ /* 0x004fc400078e0006 */
[----:B------:R-:W-:Y:S01]  /*43d80*/  @!P4 IMAD.MOV.U32 R14, RZ, RZ, R5 ;  /* 0x000000ffff0ec224 */ /* 0x000fe200078e0005 */
[----:B------:R-:W2:Y:S04]  /*43d90*/  LDL R6, [R1+0x16ac] ;  /* 0x0016ac0001067983 */ /* 0x000ea80000100800 */
[----:B------:R-:W2:Y:S04]  /*43da0*/  LDL R5, [R1+0x16b0] ;  /* 0x0016b00001057983 */ /* 0x000ea80000100800 */
[----:B------:R4:W2:Y:S02]  /*43db0*/  @!P4 LDG.E.U16 R39, desc[UR6][R14.64] ;  /* 0x000000060e27c981 */ /* 0x0008a4000c1e1500 */
[----:B----4-:R-:W-:-:S02]  /*43dc0*/  @!P4 IMAD.MOV.U32 R15, RZ, RZ, R4 ;  /* 0x000000ffff0fc224 */ /* 0x010fc400078e0004 */
[----:B------:R-:W-:Y:S01]  /*43dd0*/  @!P4 IMAD.MOV.U32 R14, RZ, RZ, R2 ;  /* 0x000000ffff0ec224 */ /* 0x000fe200078e0002 */
[----:B------:R-:W4:Y:S04]  /*43de0*/  LDL R4, [R1+0x16e4] ;  /* 0x0016e40001047983 */ /* 0x000f280000100800 */
[----:B------:R-:W4:Y:S01]  /*43df0*/  LDL R2, [R1+0x16e8] ;  /* 0x0016e80001027983 */ /* 0x000f220000100800 */
[----:B------:R-:W-:Y:S01]  /*43e00*/  @!P4 IMAD.MOV.U32 R13, RZ, RZ, R12 ;  /* 0x000000ffff0dc224 */ /* 0x000fe200078e000c */
[----:B------:R-:W-:Y:S01]  /*43e10*/  PRMT R52, RZ, 0x7610, R52 ;  /* 0x00007610ff347816 */ /* 0x000fe20000000034 */
[----:B------:R-:W-:Y:S01]  /*43e20*/  @!P4 IMAD.MOV.U32 R12, RZ, RZ, R11 ;  /* 0x000000ffff0cc224 */ /* 0x000fe200078e000b */
[----:B------:R-:W-:Y:S01]  /*43e30*/  @!P4 MOV R11, R10 ;  /* 0x0000000a000bc202 */ /* 0x000fe20000000f00 */
[----:B------:R-:W-:Y:S01]  /*43e40*/  @!P4 IMAD.MOV.U32 R10, RZ, RZ, R9 ;  /* 0x000000ffff0ac224 */ /* 0x000fe200078e0009 */
[----:B------:R-:W-:-:S02]  /*43e50*/  PRMT R42, RZ, 0x7610, R42 ;  /* 0x00007610ff2a7816 */ /* 0x000fc4000000002a */
[----:B------:R-:W-:Y:S02]  /*43e60*/  PRMT R41, RZ, 0x7610, R41 ;  /* 0x00007610ff297816 */ /* 0x000fe40000000029 */
[----:B------:R-:W-:Y:S02]  /*43e70*/  PRMT R43, RZ, 0x7610, R43 ;  /* 0x00007610ff2b7816 */ /* 0x000fe4000000002b */
[----:B------:R-:W-:Y:S01]  /*43e80*/  PRMT R40, RZ, 0x7610, R40 ;  /* 0x00007610ff287816 */ /* 0x000fe20000000028 */
[----:B------:R3:W4:Y:S04]  /*43e90*/  @!P4 LDG.E.U16 R52, desc[UR6][R10.64] ;  /* 0x000000060a34c981 */ /* 0x000728000c1e1500 */
[----:B------:R-:W4:Y:S04]  /*43ea0*/  @!P4 LDG.E.U16 R41, desc[UR6][R12.64] ;  /* 0x000000060c29c981 */ /* 0x000f28000c1e1500 */
[----:B------:R-:W4:Y:S04]  /*43eb0*/  LDL R9, [R1+0x15f8] ;  /* 0x0015f80001097983 */ /* 0x000f280000100800 */
[----:B------:R-:W4:Y:S04]  /*43ec0*/  @!P4 LDG.E.U16 R40, desc[UR6][R14.64] ;  /* 0x000000060e28c981 */ /* 0x000f28000c1e1500 */
[----:B------:R-:W4:Y:S01]  /*43ed0*/  LDL R12, [R1+0x15b4] ;  /* 0x0015b400010c7983 */ /* 0x000f220000100800 */
[----:B---3--:R-:W-:-:S02]  /*43ee0*/  @!P4 IMAD.MOV.U32 R11, RZ, RZ, R8 ;  /* 0x000000ffff0bc224 */ /* 0x008fc400078e0008 */
[----:B------:R-:W-:Y:S01]  /*43ef0*/  @!P4 IMAD.MOV.U32 R10, RZ, RZ, R7 ;  /* 0x000000ffff0ac224 */ /* 0x000fe200078e0007 */
[----:B------:R-:W3:Y:S04]  /*43f00*/  LDL R8, [R1+0x1534] ;  /* 0x0015340001087983 */ /* 0x000ee80000100800 */
[----:B------:R-:W3:Y:S04]  /*43f10*/  LDL R7, [R1+0x1538] ;  /* 0x0015380001077983 */ /* 0x000ee80000100800 */
[----:B------:R2:W3:Y:S02]  /*43f20*/  @!P4 LDG.E.U16 R42, desc[UR6][R10.64] ;  /* 0x000000060a2ac981 */ /* 0x0004e4000c1e1500 */
[----:B--2---:R-:W-:-:S02]  /*43f30*/  @!P4 IMAD.MOV.U32 R11, RZ, RZ, R6 ;  /* 0x000000ffff0bc224 */ /* 0x004fc400078e0006 */
[----:B------:R-:W-:Y:S01]  /*43f40*/  @!P4 IMAD.MOV.U32 R10, RZ, RZ, R5 ;  /* 0x000000ffff0ac224 */ /* 0x000fe200078e0005 */
[----:B------:R-:W2:Y:S04]  /*43f50*/  LDL R6, [R1+0x1574] ;  /* 0x0015740001067983 */ /* 0x000ea80000100800 */
[----:B------:R-:W2:Y:S04]  /*43f60*/  LDL R5, [R1+0x1578] ;  /* 0x0015780001057983 */ /* 0x000ea80000100800 */
[----:B------:R-:W2:Y:S04]  /*43f70*/  @!P4 LDG.E.U16 R43, desc[UR6][R10.64] ;  /* 0x000000060a2bc981 */ /* 0x000ea8000c1e1500 */
[----:B------:R-:W2:Y:S04]  /*43f80*/  LDL R11, [R1+0x15b8] ;  /* 0x0015b800010b7983 */ /* 0x000ea80000100800 */
[----:B------:R-:W2:Y:S01]  /*43f90*/  LDL R10, [R1+0x15f4] ;  /* 0x0015f400010a7983 */ /* 0x000ea20000100800 */
[----:B----4-:R-:W-:-:S02]  /*43fa0*/  @!P4 IMAD.MOV.U32 R15, RZ, RZ, R4 ;  /* 0x000000ffff0fc224 */ /* 0x010fc400078e0004 */
[----:B------:R-:W-:Y:S01]  /*43fb0*/  @!P4 IMAD.MOV.U32 R14, RZ, RZ, R2 ;  /* 0x000000ffff0ec224 */ /* 0x000fe200078e0002 */
[----:B------:R-:W4:Y:S04]  /*43fc0*/  LDL R4, [R1+0x1634] ;  /* 0x0016340001047983 */ /* 0x000f280000100800 */
[----:B------:R-:W4:Y:S01]  /*43fd0*/  LDL R2, [R1+0x1638] ;  /* 0x0016380001027983 */ /* 0x000f220000100800 */
[----:B------:R-:W-:-:S06]  /*43fe0*/  PRMT R45, RZ, 0x7610, R45 ;  /* 0x00007610ff2d7816 */ /* 0x000fcc000000002d */
[----:B------:R3:W4:Y:S01]  /*43ff0*/  @!P4 LDG.E.U16 R45, desc[UR6][R14.64] ;  /* 0x000000060e2dc981 */ /* 0x000722000c1e1500 */
[----:B------:R-:W-:Y:S01]  /*44000*/  PRMT R46, RZ, 0x7610, R46 ;  /* 0x00007610ff2e7816 */ /* 0x000fe2000000002e */
[----:B---3--:R-:W-:Y:S02]  /*44010*/  @!P4 IMAD.MOV.U32 R15, RZ, RZ, R8 ;  /* 0x000000ffff0fc224 */ /* 0x008fe400078e0008 */
[----:B------:R-:W-:Y:S01]  /*44020*/  @!P4 IMAD.MOV.U32 R14, RZ, RZ, R7 ;  /* 0x000000ffff0ec224 */ /* 0x000fe200078e0007 */
[----:B------:R-:W3:Y:S04]  /*44030*/  LDL R8, [R1+0x1674] ;  /* 0x0016740001087983 */ /* 0x000ee80000100800 */
[----:B------:R-:W3:Y:S04]  /*44040*/  LDL R7, [R1+0x1678] ;  /* 0x0016780001077983 */ /* 0x000ee80000100800 */
[----:B------:R2:W3:Y:S01]  /*44050*/  @!P4 LDG.E.U16 R46, desc[UR6][R14.64] ;  /* 0x000000060e2ec981 */ /* 0x0004e2000c1e1500 */
[----:B------:R-:W-:Y:S01]  /*44060*/  @!P4 IMAD.MOV.U32 R13, RZ, RZ, R12 ;  /* 0x000000ffff0dc224 */ /* 0x000fe200078e000c */
[----:B------:R-:W-:Y:S01]  /*44070*/  PRMT R49, RZ, 0x7610, R49 ;  /* 0x00007610ff317816 */ /* 0x000fe20000000031 */
[----:B--2---:R-:W-:-:S02]  /*44080*/  @!P4 IMAD.MOV.U32 R15, RZ, RZ, R6 ;  /* 0x000000ffff0fc224 */ /* 0x004fc400078e0006 */
[----:B------:R-:W-:Y:S01]  /*44090*/  @!P4 IMAD.MOV.U32 R14, RZ, RZ, R5 ;  /* 0x000000ffff0ec224 */ /* 0x000fe200078e0005 */
[----:B------:R-:W2:Y:S04]  /*440a0*/  LDL R6, [R1+0x16b4] ;  /* 0x0016b40001067983 */ /* 0x000ea80000100800 */
[----:B------:R-:W2:Y:S01]  /*440b0*/  LDL R5, [R1+0x16b8] ;  /* 0x0016b80001057983 */ /* 0x000ea20000100800 */
[----:B------:R-:W-:Y:S02]  /*440c0*/  @!P4 IMAD.MOV.U32 R12, RZ, RZ, R11 ;  /* 0x000000ffff0cc224 */ /* 0x000fe400078e000b */
[----:B------:R-:W-:Y:S02]  /*440d0*/  @!P4 IMAD.MOV.U32 R11, RZ, RZ, R10 ;  /* 0x000000ffff0bc224 */ /* 0x000fe400078e000a */
[----:B------:R-:W-:Y:S01]  /*440e0*/  @!P4 IMAD.MOV.U32 R10, RZ, RZ, R9 ;  /* 0x000000ffff0ac224 */ /* 0x000fe200078e0009 */
[----:B------:R-:W-:-:S02]  /*440f0*/  PRMT R60, RZ, 0x7610, R60 ;  /* 0x00007610ff3c7816 */ /* 0x000fc4000000003c */
[----:B------:R-:W-:Y:S02]  /*44100*/  PRMT R48, RZ, 0x7610, R48 ;  /* 0x00007610ff307816 */ /* 0x000fe40000000030 */
[----:B------:R-:W-:Y:S02]  /*44110*/  PRMT R50, RZ, 0x7610, R50 ;  /* 0x00007610ff327816 */ /* 0x000fe40000000032 */
[----:B------:R-:W-:Y:S01]  /*44120*/  PRMT R47, RZ, 0x7610, R47 ;  /* 0x00007610ff2f7816 */ /* 0x000fe2000000002f */
[----:B------:R4:W2:Y:S04]  /*44130*/  @!P4 LDG.E.U16 R49, desc[UR6][R10.64] ;  /* 0x000000060a31c981 */ /* 0x0008a8000c1e1500 */
[----:B------:R-:W2:Y:S04]  /*44140*/  @!P4 LDG.E.U16 R48, desc[UR6][R12.64] ;  /* 0x000000060c30c981 */ /* 0x000ea8000c1e1500 */
[----:B------:R-:W2:Y:S04]  /*44150*/  LDL R9, [R1+0x15c0] ;  /* 0x0015c00001097983 */ /* 0x000ea80000100800 */
[----:B------:R-:W2:Y:S01]  /*44160*/  @!P4 LDG.E.U16 R47, desc[UR6][R14.64] ;  /* 0x000000060e2fc981 */ /* 0x000ea2000c1e1500 */
[----:B----4-:R-:W-:-:S02]  /*44170*/  @!P4 IMAD.MOV.U32 R11, RZ, RZ, R4 ;  /* 0x000000ffff0bc224 */ /* 0x010fc400078e0004 */
[----:B------:R-:W-:Y:S01]  /*44180*/  @!P4 IMAD.MOV.U32 R10, RZ, RZ, R2 ;  /* 0x000000ffff0ac224 */ /* 0x000fe200078e0002 */
[----:B------:R-:W4:Y:S04]  /*44190*/  LDL R4, [R1+0x16ec] ;  /* 0x0016ec0001047983 */ /* 0x000f280000100800 */
[----:B------:R-:W4:Y:S04]  /*441a0*/  LDL R2, [R1+0x16f0] ;  /* 0x0016f00001027983 */ /* 0x000f280000100800 */
[----:B------:R3:W4:Y:S04]  /*441b0*/  @!P4 LDG.E.U16 R60, desc[UR6][R10.64] ;  /* 0x000000060a3cc981 */ /* 0x000728000c1e1500 */
[----:B------:R-:W4:Y:S01]  /*441c0*/  LDL R12, [R1+0x157c] ;  /* 0x00157c00010c7983 */ /* 0x000f220000100800 */
[----:B---3--:R-:W-:-:S02]  /*441d0*/  @!P4 IMAD.MOV.U32 R11, RZ, RZ, R8 ;  /* 0x000000ffff0bc224 */ /* 0x008fc400078e0008 */
[----:B------:R-:W-:Y:S01]  /*441e0*/  @!P4 IMAD.MOV.U32 R10, RZ, RZ, R7 ;  /* 0x000000ffff0ac224 */ /* 0x000fe200078e0007 */
[----:B------:R-:W3:Y:S04]  /*441f0*/  LDL R8, [R1+0x153c] ;  /* 0x00153c0001087983 */ /* 0x000ee80000100800 */
[----:B------:R-:W3:Y:S04]  /*44200*/  LDL R7, [R1+0x1540] ;  /* 0x0015400001077983 */ /* 0x000ee80000100800 */
[----:B------:R-:W3:Y:S04]  /*44210*/  @!P4 LDG.E.U16 R50, desc[UR6][R10.64] ;  /* 0x000000060a32c981 */ /* 0x000ee8000c1e1500 */
[----:B------:R-:W3:Y:S04]  /*44220*/  LDL R11, [R1+0x1580] ;  /* 0x00158000010b7983 */ /* 0x000ee80000100800 */
[----:B------:R-:W3:Y:S01]  /*44230*/  LDL R10, [R1+0x15bc] ;  /* 0x0015bc00010a7983 */ /* 0x000ee20000100800 */
        /* <DEDUP_REMOVED lines=10> */
[----:B------:R-:W-:Y:S01]  /*442e0*/  PRMT R53, RZ, 0x7610, R53 ;  /* 0x00007610ff357816 */ /* 0x000fe20000000035 */
[----:B------:R-:W-:-:S05]  /*442f0*/  @!P4 IMAD.MOV.U32 R13, RZ, RZ, R12 ;  /* 0x000000ffff0dc224 */ /* 0x000fca00078e000c */
[----:B------:R3:W4:Y:S01]  /*44300*/  @!P4 LDG.E.U16 R53, desc[UR6][R14.64] ;  /* 0x000000060e35c981 */ /* 0x000722000c1e1500 */
[----:B------:R-:W-:Y:S01]  /*44310*/  PRMT R56, RZ, 0x7610, R56 ;  /* 0x00007610ff387816 */ /* 0x000fe20000000038 */
[----:B---3--:R-:W-:Y:S02]  /*44320*/  @!P4 IMAD.MOV.U32 R14, RZ, RZ, R7 ;  /* 0x000000ffff0ec224 */ /* 0x008fe400078e0007 */
[----:B------:R-:W-:Y:S01]  /*44330*/  @!P4 IMAD.MOV.U32 R15, RZ, RZ, R8 ;  /* 0x000000ffff0fc224 */ /* 0x000fe200078e0008 */
[----:B------:R-:W3:Y:S04]  /*44340*/  LDL R7, [R1+0x1680] ;  /* 0x0016800001077983 */ /* 0x000ee80000100800 */
[----:B------:R-:W3:Y:S01]  /*44350*/  LDL R8, [R1+0x167c] ;  /* 0x00167c0001087983 */ /* 0x000ee20000100800 */
[----:B------:R-:W-:-:S02]  /*44360*/  @!P4 IMAD.MOV.U32 R12, RZ, RZ, R11 ;  /* 0x000000ffff0cc224 */ /* 0x000fc400078e000b */
[----:B------:R-:W-:Y:S02]  /*44370*/  @!P4 IMAD.MOV.U32 R11, RZ, RZ, R10 ;  /* 0x000000ffff0bc224 */ /* 0x000fe400078e000a */
[----:B------:R-:W-:Y:S01]  /*44380*/  @!P4 IMAD.MOV.U32 R10, RZ, RZ, R9 ;  /* 0x000000ffff0ac224 */ /* 0x000fe200078e0009 */
[----:B------:R-:W-:Y:S02]  /*44390*/  PRMT R57, RZ, 0x7610, R57 ;  /* 0x00007610ff397816 */ /* 0x000fe40000000039 */
[----:B------:R-:W-:Y:S02]  /*443a0*/  PRMT R55, RZ, 0x7610, R55 ;  /* 0x00007610ff377816 */ /* 0x000fe40000000037 */
[----:B------:R-:W-:Y:S02]  /*443b0*/  PRMT R68, RZ, 0x7610, R68 ;  /* 0x00007610ff447816 */ /* 0x000fe40000000044 */
[----:B------:R-:W-:Y:S01]  /*443c0*/  PRMT R54, RZ, 0x7610, R54 ;  /* 0x00007610ff367816 */ /* 0x000fe20000000036 */
[----:B------:R2:W3:Y:S04]  /*443d0*/  @!P4 LDG.E.U16 R56, desc[UR6][R10.64] ;  /* 0x000000060a38c981 */ /* 0x0004e8000c1e1500 */
[----:B------:R-:W3:Y:S04]  /*443e0*/  @!P4 LDG.E.U16 R55, desc[UR6][R12.64] ;  /* 0x000000060c37c981 */ /* 0x000ee8000c1e1500 */
[----:B------:R-:W3:Y:S04]  /*443f0*/  LDL R9, [R1+0x1588] ;  /* 0x0015880001097983 */ /* 0x000ee80000100800 */
[----:B------:R-:W3:Y:S04]  /*44400*/  @!P4 LDG.E.U16 R54, desc[UR6][R14.64] ;  /* 0x000000060e36c981 */ /* 0x000ee8000c1e1500 */
[----:B------:R-:W3:Y:S01]  /*44410*/  LDL R12, [R1+0x1544] ;  /* 0x00154400010c7983 */ /* 0x000ee20000100800 */
[----:B--2---:R-:W-:Y:S01]  /*44420*/  @!P4 MOV R11, R6 ;  /* 0x00000006000bc202 */ /* 0x004fe20000000f00 */
[----:B------:R-:W-:-:S02]  /*44430*/  @!P4 IMAD.MOV.U32 R10, RZ, RZ, R5 ;  /* 0x000000ffff0ac224 */ /* 0x000fc400078e0005 */
[----:B------:R-:W2:Y:S04]  /*44440*/  LDL R6, [R1+0x16bc] ;  /* 0x0016bc0001067983 */ /* 0x000ea80000100800 */
[----:B------:R-:W2:Y:S04]  /*44450*/  LDL R5, [R1+0x16c0] ;  /* 0x0016c00001057983 */ /* 0x000ea80000100800 */
[----:B------:R4:W2:Y:S02]  /*44460*/  @!P4 LDG.E.U16 R57, desc[UR6][R10.64] ;  /* 0x000000060a39c981 */ /* 0x0008a4000c1e1500 */
[----:B----4-:R-:W-:-:S02]  /*44470*/  @!P4 IMAD.MOV.U32 R11, RZ, RZ, R4 ;  /* 0x000000ffff0bc224 */ /* 0x010fc400078e0004 */
[----:B------:R-:W-:Y:S01]  /*44480*/  @!P4 IMAD.MOV.U32 R10, RZ, RZ, R2 ;  /* 0x000000ffff0ac224 */ /* 0x000fe200078e0002 */
[----:B------:R-:W4:Y:S04]  /*44490*/  LDL R4, [R1+0x16f4] ;  /* 0x0016f40001047983 */ /* 0x000f280000100800 */
[----:B------:R-:W4:Y:S04]  /*444a0*/  LDL R2, [R1+0x16f8] ;  /* 0x0016f80001027983 */ /* 0x000f280000100800 */
[----:B------:R-:W4:Y:S04]  /*444b0*/  @!P4 LDG.E.U16 R68, desc[UR6][R10.64] ;  /* 0x000000060a44c981 */ /* 0x000f28000c1e1500 */
[----:B------:R-:W4:Y:S04]  /*444c0*/  LDL R11, [R1+0x1548] ;  /* 0x00154800010b7983 */ /* 0x000f280000100800 */
[----:B------:R-:W4:Y:S01]  /*444d0*/  LDL R10, [R1+0x1584] ;  /* 0x00158400010a7983 */ /* 0x000f220000100800 */
[----:B---3--:R-:W-:-:S02]  /*444e0*/  @!P4 IMAD.MOV.U32 R14, RZ, RZ, R7 ;  /* 0x000000ffff0ec224 */ /* 0x008fc400078e0007 */
[----:B------:R-:W-:Y:S01]  /*444f0*/  @!P4 IMAD.MOV.U32 R15, RZ, RZ, R8 ;  /* 0x000000ffff0fc224 */ /* 0x000fe200078e0008 */
[----:B------:R-:W3:Y:S04]  /*44500*/  LDL R7, [R1+0x15c8] ;  /* 0x0015c80001077983 */ /* 0x000ee80000100800 */
[----:B------:R-:W3:Y:S01]  /*44510*/  LDL R8, [R1+0x15c4] ;  /* 0x0015c40001087983 */ /* 0x000ee20000100800 */
[----:B------:R-:W-:-:S06]  /*44520*/  PRMT R58, RZ, 0x7610, R58 ;  /* 0x00007610ff3a7816 */ /* 0x000fcc000000003a */
[----:B------:R2:W3:Y:S01]  /*44530*/  @!P4 LDG.E.U16 R58, desc[UR6][R14.64] ;  /* 0x000000060e3ac981 */ /* 0x0004e2000c1e1500 */
[----:B------:R-:W-:Y:S01]  /*44540*/  PRMT R59, RZ, 0x7610, R59 ;  /* 0x00007610ff3b7816 */ /* 0x000fe2000000003b */
[----:B--2---:R-:W-:Y:S02]  /*44550*/  @!P4 IMAD.MOV.U32 R15, RZ, RZ, R6 ;  /* 0x000000ffff0fc224 */ /* 0x004fe400078e0006 */
        /* <DEDUP_REMOVED lines=10> */
[----:B------:R-:W-:Y:S02]  /*44600*/  @!P4 IMAD.MOV.U32 R12, RZ, RZ, R11 ;  /* 0x000000ffff0cc224 */ /* 0x000fe400078e000b */
[----:B------:R-:W-:-:S02]  /*44610*/  @!P4 IMAD.MOV.U32 R11, RZ, RZ, R10 ;  /* 0x000000ffff0bc224 */ /* 0x000fc400078e000a */
[----:B------:R-:W-:Y:S01]  /*44620*/  @!P4 IMAD.MOV.U32 R10, RZ, RZ, R9 ;  /* 0x000000ffff0ac224 */ /* 0x000fe200078e0009 */
[----:B------:R-:W-:Y:S02]  /*44630*/  PRMT R64, RZ, 0x7610, R64 ;  /* 0x00007610ff407816 */ /* 0x000fe40000000040 */
[----:B------:R-:W-:Y:S02]  /*44640*/  PRMT R62, RZ, 0x7610, R62 ;  /* 0x00007610ff3e7816 */ /* 0x000fe4000000003e */
[----:B------:R-:W-:Y:S02]  /*44650*/  PRMT R65, RZ, 0x7610, R65 ;  /* 0x00007610ff417816 */ /* 0x000fe40000000041 */
[----:B------:R-:W-:Y:S01]  /*44660*/  PRMT R61, RZ, 0x7610, R61 ;  /* 0x00007610ff3d7816 */ /* 0x000fe2000000003d */
[----:B------:R3:W4:Y:S04]  /*44670*/  @!P4 LDG.E.U16 R63, desc[UR6][R10.64] ;  /* 0x000000060a3fc981 */ /* 0x000728000c1e1500 */
[----:B------:R-:W4:Y:S04]  /*44680*/  @!P4 LDG.E.U16 R62, desc[UR6][R12.64] ;  /* 0x000000060c3ec981 */ /* 0x000f28000c1e1500 */
[----:B------:R-:W4:Y:S04]  /*44690*/  LDL R9, [R1+0x1550] ;  /* 0x0015500001097983 */ /* 0x000f280000100800 */
[----:B------:R-:W4:Y:S01]  /*446a0*/  @!P4 LDG.E.U16 R61, desc[UR6][R14.64] ;  /* 0x000000060e3dc981 */ /* 0x000f22000c1e1500 */
[----:B---3--:R-:W-:-:S02]  /*446b0*/  @!P4 IMAD.MOV.U32 R10, RZ, RZ, R7 ;  /* 0x000000ffff0ac224 */ /* 0x008fc400078e0007 */
[----:B------:R-:W-:Y:S01]  /*446c0*/  @!P4 IMAD.MOV.U32 R11, RZ, RZ, R8 ;  /* 0x000000ffff0bc224 */ /* 0x000fe200078e0008 */
[----:B------:R-:W3:Y:S04]  /*446d0*/  LDL R7, [R1+0x1688] ;  /* 0x0016880001077983 */ /* 0x000ee80000100800 */
[----:B------:R-:W3:Y:S04]  /*446e0*/  LDL R8, [R1+0x1684] ;  /* 0x0016840001087983 */ /* 0x000ee80000100800 */
[----:B------:R2:W3:Y:S04]  /*446f0*/  @!P4 LDG.E.U16 R64, desc[UR6][R10.64] ;  /* 0x000000060a40c981 */ /* 0x0004e8000c1e1500 */
[----:B------:R-:W3:Y:S01]  /*44700*/  LDL R12, [R1+0x16fc] ;  /* 0x0016fc00010c7983 */ /* 0x000ee20000100800 */
        /* <DEDUP_REMOVED lines=50> */
[----:B--2---:R-:W-:Y:S01]  /*44a30*/  @!P4 IMAD.MOV.U32 R15, RZ, RZ, R6 ;  /* 0x000000ffff0fc224 */ /* 0x004fe200078e0006 */
[----:B------:R-:W-:Y:S01]  /*44a40*/  @!P4 MOV R14, R5 ;  /* 0x00000005000ec202 */ /* 0x000fe20000000f00 */
        /* <DEDUP_REMOVED lines=8> */
[----:B------:R-:W-:Y:S01]  /*44ad0*/  @!P4 IMAD.MOV.U32 R13, RZ, RZ, R12 ;  /* 0x000000ffff0dc224 */ /* 0x000fe200078e000c */
[----:B------:R-:W-:-:S04]  /*44ae0*/  PRMT R77, RZ, 0x7610, R77 ;  /* 0x00007610ff4d7816 */ /* 0x000fc8000000004d */
        /* <DEDUP_REMOVED lines=15> */
[----:B------:R-:W3:Y:S04]  /*44be0*/  @!P4 LDG.E.U16 R75, desc[UR6][R12.64] ;  /* 0x000000060c4bc981 */ /* 0x000ee8000c1e1500 */
[----:B------:R-:W3:Y:S04]  /*44bf0*/  LDL R9, [R1+0x16d8] ;  /* 0x0016d80001097983 */ /* 0x000ee80000100800 */
[----:B------:R-:W3:Y:S01]  /*44c00*/  LDL R12, [R1+0x1694] ;  /* 0x00169400010c7983 */ /* 0x000ee20000100800 */
        /* <DEDUP_REMOVED lines=28> */
[----:B------:R-:W-:Y:S02]  /*44dd0*/  PRMT R93, RZ, 0x7610, R93 ;  /* 0x00007610ff5d7816 */ /* 0x000fe4000000005d */
[----:B------:R-:W-:Y:S02]  /*44de0*/  PRMT R81, RZ, 0x7610, R81 ;  /* 0x00007610ff517816 */ /* 0x000fe40000000051 */
[----:B------:R-:W-:-:S02]  /*44df0*/  PRMT R82, RZ, 0x7610, R82 ;  /* 0x00007610ff527816 */ /* 0x000fc40000000052 */
[----:B------:R-:W-:Y:S02]  /*44e00*/  PRMT R84, RZ, 0x7610, R84 ;  /* 0x00007610ff547816 */ /* 0x000fe40000000054 */
[----:B------:R-:W-:Y:S01]  /*44e10*/  PRMT R85, RZ, 0x7610, R85 ;  /* 0x00007610ff557816 */ /* 0x000fe20000000055 */
[----:B------:R-:W4:Y:S01]  /*44e20*/  @!P4 LDG.E.U16 R93, desc[UR6][R14.64] ;  /* 0x000000060e5dc981 */ /* 0x000f22000c1e1500 */
[----:B------:R-:W-:Y:S02]  /*44e30*/  @!P4 IMAD.MOV.U32 R12, RZ, RZ, R11 ;  /* 0x000000ffff0cc224 */ /* 0x000fe400078e000b */
[----:B------:R-:W-:Y:S02]  /*44e40*/  @!P4 IMAD.MOV.U32 R11, RZ, RZ, R10 ;  /* 0x000000ffff0bc224 */ /* 0x000fe400078e000a */
[----:B------:R-:W-:Y:S01]  /*44e50*/  @!P4 IMAD.MOV.U32 R10, RZ, RZ, R9 ;  /* 0x000000ffff0ac224 */ /* 0x000fe200078e0009 */
[----:B------:R-:W4:Y:S04]  /*44e60*/  @!P4 LDG.E.U16 R81, desc[UR6][R12.64] ;  /* 0x000000060c51c981 */ /* 0x000f28000c1e1500 */
[----:B------:R-:W4:Y:S04]  /*44e70*/  @!P4 LDG.E.U16 R82, desc[UR6][R10.64] ;  /* 0x000000060a52c981 */ /* 0x000f28000c1e1500 */
[----:B------:R-:W4:Y:S04]  /*44e80*/  LDL R15, [R1+0x15dc] ;  /* 0x0015dc00010f7983 */ /* 0x000f280000100800 */
[----:B------:R-:W4:Y:S04]  /*44e90*/  LDL R13, [R1+0x15e0] ;  /* 0x0015e000010d7983 */ /* 0x000f280000100800 */
[----:B------:R-:W4:Y:S04]  /*44ea0*/  LDL R12, [R1+0x161c] ;  /* 0x00161c00010c7983 */ /* 0x000f280000100800 */
[----:B------:R-:W4:Y:S01]  /*44eb0*/  LDL R11, [R1+0x1620] ;  /* 0x00162000010b7983 */ /* 0x000f220000100800 */
[----:B---3--:R-:W-:-:S02]  /*44ec0*/  @!P4 IMAD.MOV.U32 R9, RZ, RZ, R8 ;  /* 0x000000ffff09c224 */ /* 0x008fc400078e0008 */
[----:B------:R-:W-:Y:S01]  /*44ed0*/  @!P4 IMAD.MOV.U32 R8, RZ, RZ, R7 ;  /* 0x000000ffff08c224 */ /* 0x000fe200078e0007 */
[----:B------:R-:W3:Y:S04]  /*44ee0*/  LDL R10, [R1+0x165c] ;  /* 0x00165c00010a7983 */ /* 0x000ee80000100800 */
[----:B------:R-:W3:Y:S04]  /*44ef0*/  @!P4 LDG.E.U16 R84, desc[UR6][R8.64] ;  /* 0x000000060854c981 */ /* 0x000ee8000c1e1500 */
[----:B------:R-:W3:Y:S04]  /*44f00*/  LDL R9, [R1+0x1660] ;  /* 0x0016600001097983 */ /* 0x000ee80000100800 */
[----:B------:R-:W3:Y:S01]  /*44f10*/  LDL R8, [R1+0x169c] ;  /* 0x00169c0001087983 */ /* 0x000ee20000100800 */
[----:B--2---:R-:W-:-:S02]  /*44f20*/  @!P4 IMAD.MOV.U32 R7, RZ, RZ, R6 ;  /* 0x000000ffff07c224 */ /* 0x004fc400078e0006 */
[----:B------:R-:W-:Y:S02]  /*44f30*/  @!P4 IMAD.MOV.U32 R6, RZ, RZ, R5 ;  /* 0x000000ffff06c224 */ /* 0x000fe400078e0005 */
[----:B------:R-:W2:Y:S04]  /*44f40*/  LDL R5, [R1+0x1508] ;  /* 0x0015080001057983 */ /* 0x000ea80000100800 */
[----:B------:R-:W2:Y:S04]  /*44f50*/  @!P4 LDG.E.U16 R85, desc[UR6][R6.64] ;  /* 0x000000060655c981 */ /* 0x000ea8000c1e1500 */
[----:B------:R-:W2:Y:S04]  /*44f60*/  LDL R7, [R1+0x16a0] ;  /* 0x0016a00001077983 */ /* 0x000ea80000100800 */
[----:B------:R-:W2:Y:S04]  /*44f70*/  LDL R6, [R1+0x1504] ;  /* 0x0015040001067983 */ /* 0x000ea80000100800 */
        /* <DEDUP_REMOVED lines=10> */
[----:B------:R-:W2:Y:S01]  /*45020*/  LDL.LU R25, [R1+0x183c] ;  /* 0x00183c0001197983 */ /* 0x000ea20000300800 */
[----:B----4-:R-:W-:-:S03]  /*45030*/  @!P4 IMAD.MOV.U32 R29, RZ, RZ, R4 ;  /* 0x000000ffff1dc224 */ /* 0x010fc600078e0004 */
[----:B------:R-:W4:Y:S04]  /*45040*/  LDL.LU R24, [R1+0x1828] ;  /* 0x0018280001187983 */ /* 0x000f280000300800 */
[----:B------:R-:W4:Y:S01]  /*45050*/  LDL R4, [R1+0x1514] ;  /* 0x0015140001047983 */ /* 0x000f220000100800 */
[----:B------:R-:W-:-:S03]  /*45060*/  @!P4 IMAD.MOV.U32 R28, RZ, RZ, R2 ;  /* 0x000000ffff1cc224 */ /* 0x000fc600078e0002 */
[----:B------:R-:W4:Y:S01]  /*45070*/  LDL R2, [R1+0x1518] ;  /* 0x0015180001027983 */ /* 0x000f220000100800 */
[----:B------:R-:W-:Y:S02]  /*45080*/  PRMT R86, RZ, 0x7610, R86 ;  /* 0x00007610ff567816 */ /* 0x000fe40000000056 */
[----:B0-----:R-:W-:-:S04]  /*45090*/  LOP3.LUT R34, R0, 0x60, RZ, 0x3c, !PT ;  /* 0x0000006000227812 */ /* 0x001fc800078e3cff */
[----:B------:R0:W4:Y:S01]  /*450a0*/  @!P4 LDG.E.U16 R86, desc[UR6][R28.64] ;  /* 0x000000061c56c981 */ /* 0x000122000c1e1500 */
[----:B------:R-:W-:Y:S02]  /*450b0*/  PRMT R90, RZ, 0x7610, R90 ;  /* 0x00007610ff5a7816 */ /* 0x000fe4000000005a */
[----:B------:R-:W-:Y:S01]  /*450c0*/  PRMT R92, RZ, 0x7610, R92 ;  /* 0x00007610ff5c7816 */ /* 0x000fe2000000005c */
[----:B0-----:R-:W-:Y:S02]  /*450d0*/  @!P4 IMAD.MOV.U32 R28, RZ, RZ, R13 ;  /* 0x000000ffff1cc224 */ /* 0x001fe400078e000d */
[----:B------:R-:W-:Y:S02]  /*450e0*/  @!P4 IMAD.MOV.U32 R13, RZ, RZ, R12 ;  /* 0x000000ffff0dc224 */ /* 0x000fe400078e000c */
[----:B------:R-:W-:Y:S02]  /*450f0*/  @!P4 IMAD.MOV.U32 R12, RZ, RZ, R11 ;  /* 0x000000ffff0cc224 */ /* 0x000fe400078e000b */
[----:B---3--:R-:W-:Y:S01]  /*45100*/  @!P4 IMAD.MOV.U32 R11, RZ, RZ, R10 ;  /* 0x000000ffff0bc224 */ /* 0x008fe200078e000a */
[----:B------:R-:W-:-:S02]  /*45110*/  PRMT R87, RZ, 0x7610, R87 ;  /* 0x00007610ff577816 */ /* 0x000fc40000000057 */
[----:B------:R-:W-:Y:S02]  /*45120*/  @!P4 MOV R29, R15 ;  /* 0x0000000f001dc202 */ /* 0x000fe40000000f00 */
[----:B------:R-:W-:Y:S02]  /*45130*/  PRMT R91, RZ, 0x7610, R91 ;  /* 0x00007610ff5b7816 */ /* 0x000fe4000000005b */
[----:B------:R-:W-:Y:S01]  /*45140*/  PRMT R89, RZ, 0x7610, R89 ;  /* 0x00007610ff597816 */ /* 0x000fe20000000059 */
[----:B------:R-:W3:Y:S01]  /*45150*/  @!P4 LDG.E.U16 R87, desc[UR6][R28.64] ;  /* 0x000000061c57c981 */ /* 0x000ee2000c1e1500 */
[----:B------:R-:W-:Y:S02]  /*45160*/  @!P4 IMAD.MOV.U32 R10, RZ, RZ, R9 ;  /* 0x000000ffff0ac224 */ /* 0x000fe400078e0009 */
[----:B------:R-:W-:-:S03]  /*45170*/  @!P4 IMAD.MOV.U32 R9, RZ, RZ, R8 ;  /* 0x000000ffff09c224 */ /* 0x000fc600078e0008 */
[----:B------:R-:W3:Y:S04]  /*45180*/  @!P4 LDG.E.U16 R89, desc[UR6][R10.64] ;  /* 0x000000060a59c981 */ /* 0x000ee8000c1e1500 */
[----:B--2---:R-:W-:Y:S04]  /*45190*/  STS.U16 [R34+UR76+0x29300], R14 ;  /* 0x0293000e22007988 */ /* 0x004fe8000800044c */
[----:B------:R-:W-:Y:S04]  /*451a0*/  STS.U16 [R34+UR76+0x31300], R17 ;  /* 0x0313001122007988 */ /* 0x000fe8000800044c */
[----:B------:R-:W-:Y:S04]  /*451b0*/  STS.U16 [R34+UR76+0x39300], R16 ;  /* 0x0393001022007988 */ /* 0x000fe8000800044c */
[----:B------:R-:W-:Y:S01]  /*451c0*/  STS.U16 [R34+UR76+0x21700], R19 ;  /* 0x0217001322007988 */ /* 0x000fe2000800044c */
[----:B------:R-:W-:-:S03]  /*451d0*/  @!P4 IMAD.MOV.U32 R8, RZ, RZ, R7 ;  /* 0x000000ffff08c224 */ /* 0x000fc600078e0007 */
[----:B------:R-:W-:Y:S01]  /*451e0*/  STS.U16 [R34+UR76+0x29700], R18 ;  /* 0x0297001222007988 */ /* 0x000fe2000800044c */
[----:B------:R-:W-:-:S03]  /*451f0*/  @!P4 IMAD.MOV.U32 R7, RZ, RZ, R6 ;  /* 0x000000ffff07c224 */ /* 0x000fc600078e0006 */
[----:B------:R0:W-:Y:S01]  /*45200*/  STS.U16 [R34+UR76+0x31700], R30 ;  /* 0x0317001e22007988 */ /* 0x0001e2000800044c */
[----:B------:R-:W-:-:S03]  /*45210*/  @!P4 IMAD.MOV.U32 R6, RZ, RZ, R5 ;  /* 0x000000ffff06c224 */ /* 0x000fc600078e0005 */
[----:B------:R-:W2:Y:S01]  /*45220*/  @!P4 LDG.E.U16 R91, desc[UR6][R8.64] ;  /* 0x00000006085bc981 */ /* 0x000ea2000c1e1500 */
[----:B----4-:R-:W-:-:S03]  /*45230*/  @!P4 IMAD.MOV.U32 R5, RZ, RZ, R4 ;  /* 0x000000ffff05c224 */ /* 0x010fc600078e0004 */
[----:B------:R-:W4:Y:S04]  /*45240*/  @!P4 LDG.E.U16 R92, desc[UR6][R6.64] ;  /* 0x00000006065cc981 */ /* 0x000f28000c1e1500 */
[----:B0-----:R-:W2:Y:S01]  /*45250*/  LDL.LU R30, [R1+0x1824] ;  /* 0x00182400011e7983 */ /* 0x001ea20000300800 */
[----:B------:R-:W-:-:S03]  /*45260*/  @!P4 IMAD.MOV.U32 R4, RZ, RZ, R2 ;  /* 0x000000ffff04c224 */ /* 0x000fc600078e0002 */
[----:B------:R-:W3:Y:S04]  /*45270*/  LDL.LU R44, [R1+0x1820] ;  /* 0x00182000012c7983 */ /* 0x000ee80000300800 */
[----:B------:R-:W4:Y:S04]  /*45280*/  LDL.LU R33, [R1+0x181c] ;  /* 0x00181c0001217983 */ /* 0x000f280000300800 */
[----:B------:R-:W4:Y:S04]  /*45290*/  LDL.LU R32, [R1+0x1808] ;  /* 0x0018080001207983 */ /* 0x000f280000300800 */
[----:B------:R-:W4:Y:S04]  /*452a0*/  @!P4 LDG.E.U16 R90, desc[UR6][R4.64] ;  /* 0x00000006045ac981 */ /* 0x000f28000c1e1500 */
        /* <DEDUP_REMOVED lines=13> */
[----:B------:R-:W-:-:S06]  /*45380*/  PRMT R88, RZ, 0x7610, R88 ;  /* 0x00007610ff587816 */ /* 0x000fcc0000000058 */
[----:B------:R-:W4:Y:S04]  /*45390*/  @!P4 LDG.E.U16 R88, desc[UR6][R12.64] ;  /* 0x000000060c58c981 */ /* 0x000f28000c1e1500 */
[----:B------:R0:W-:Y:S04]  /*453a0*/  STS.U16 [R34+UR76+0x39700], R21 ;  /* 0x0397001522007988 */ /* 0x0001e8000800044c */
[----:B------:R1:W-:Y:S04]  /*453b0*/  STS.U16 [R34+UR76+0x21b00], R20 ;  /* 0x021b001422007988 */ /* 0x0003e8000800044c */
        /* <DEDUP_REMOVED lines=9> */
[----:B------:R0:W-:Y:S04]  /*45450*/  STS.U16 [R34+UR76+0x29b00], R23 ;  /* 0x029b001722007988 */ /* 0x0001e8000800044c */
[----:B-1----:R-:W4:Y:S04]  /*45460*/  LDL.LU R20, [R1+0x175c] ;  /* 0x00175c0001147983 */ /* 0x002f280000300800 */
[----:B------:R1:W-:Y:S04]  /*45470*/  STS.U16 [R34+UR76+0x31b00], R22 ;  /* 0x031b001622007988 */ /* 0x0003e8000800044c */
[----:B------:R1:W-:Y:S04]  /*45480*/  STS.U16 [R34+UR76+0x39b00], R25 ;  /* 0x039b001922007988 */ /* 0x0003e8000800044c */
[----:B------:R1:W-:Y:S04]  /*45490*/  STS.U16 [R34+UR76+0x21f00], R24 ;  /* 0x021f001822007988 */ /* 0x0003e8000800044c */
[----:B0-----:R-:W4:Y:S04]  /*454a0*/  LDL.LU R23, [R1+0x1748] ;  /* 0x0017480001177983 */ /* 0x001f280000300800 */
[----:B-1----:R-:W4:Y:S04]  /*454b0*/  LDL.LU R22, [R1+0x1744] ;  /* 0x0017440001167983 */ /* 0x002f280000300800 */
[----:B------:R-:W4:Y:S04]  /*454c0*/  LDL.LU R25, [R1+0x1740] ;  /* 0x0017400001197983 */ /* 0x000f280000300800 */
[----:B------:R-:W4:Y:S04]  /*454d0*/  LDL.LU R24, [R1+0x173c] ;  /* 0x00173c0001187983 */ /* 0x000f280000300800 */
[----:B--2---:R0:W-:Y:S04]  /*454e0*/  STS.U16 [R34+UR76+0x29f00], R30 ;  /* 0x029f001e22007988 */ /* 0x0041e8000800044c */
[----:B---3--:R1:W-:Y:S04]  /*454f0*/  STS.U16 [R34+UR76+0x31f00], R44 ;  /* 0x031f002c22007988 */ /* 0x0083e8000800044c */
[----:B----4-:R2:W-:Y:S04]  /*45500*/  STS.U16 [R34+UR76+0x39f00], R33 ;  /* 0x039f002122007988 */ /* 0x0105e8000800044c */
[----:B------:R3:W-:Y:S04]  /*45510*/  STS.U16 [R34+UR76+0x22300], R32 ;  /* 0x0223002022007988 */ /* 0x0007e8000800044c */
[----:B0-----:R-:W4:Y:S04]  /*45520*/  LDL.LU R30, [R1+0x20dc] ;  /* 0x0020dc00011e7983 */ /* 0x001f280000300800 */
[----:B-1----:R-:W4:Y:S04]  /*45530*/  LDL.LU R44, [R1+0x1720] ;  /* 0x00172000012c7983 */ /* 0x002f280000300800 */
[----:B--2---:R-:W2:Y:S04]  /*45540*/  LDL.LU R33, [R1+0x171c] ;  /* 0x00171c0001217983 */ /* 0x004ea80000300800 */
[----:B------:R0:W-:Y:S04]  /*45550*/  STS.U16 [R34+UR76+0x2a300], R31 ;  /* 0x02a3001f22007988 */ /* 0x0001e8000800044c */
[----:B---3--:R-:W3:Y:S04]  /*45560*/  LDL.LU R32, [R1+0x18c4] ;  /* 0x0018c40001207983 */ /* 0x008ee80000300800 */
        /* <DEDUP_REMOVED lines=24> */
[----:B0-----:R-:W3:Y:S04]  /*456f0*/  LDL.LU R27, [R1+0x1890] ;  /* 0x00189000011b7983 */ /* 0x001ee80000300800 */
        /* <DEDUP_REMOVED lines=11> */
[----:B------:R0:W-:Y:S04]  /*457b0*/  STS.U16 [R34+UR76+0x33700], R21 ;  /* 0x0337001522007988 */ /* 0x0001e8000800044c */
        /* <DEDUP_REMOVED lines=10> */
[----:B0-----:R-:W3:Y:S04]  /*45860*/  LDL.LU R21, [R1+0x1850] ;  /* 0x0018500001157983 */ /* 0x001ee80000300800 */
[----:B-1----:R-:W3:Y:S04]  /*45870*/  LDL.LU R20, [R1+0x184c] ;  /* 0x00184c0001147983 */ /* 0x002ee80000300800 */
[----:B------:R-:W3:Y:S04]  /*45880*/  LDL.LU R23, [R1+0x1838] ;  /* 0x0018380001177983 */ /* 0x000ee80000300800 */
[----:B------:R-:W3:Y:S04]  /*45890*/  LDL.LU R22, [R1+0x1834] ;  /* 0x0018340001167983 */ /* 0x000ee80000300800 */
[----:B------:R-:W3:Y:S04]  /*458a0*/  LDL.LU R25, [R1+0x1830] ;  /* 0x0018300001197983 */ /* 0x000ee80000300800 */
[----:B------:R-:W3:Y:S04]  /*458b0*/  LDL.LU R24, [R1+0x182c] ;  /* 0x00182c0001187983 */ /* 0x000ee80000300800 */
[----:B----4-:R0:W-:Y:S04]  /*458c0*/  STS.U16 [R34+UR76+0x23f00], R30 ;  /* 0x023f001e22007988 */ /* 0x0101e8000800044c */
[----:B------:R1:W-:Y:S04]  /*458d0*/  STS.U16 [R34+UR76+0x2bf00], R26 ;  /* 0x02bf001a22007988 */ /* 0x0003e8000800044c */
[----:B------:R4:W-:Y:S04]  /*458e0*/  STS.U16 [R34+UR76+0x33f00], R44 ;  /* 0x033f002c22007988 */ /* 0x0009e8000800044c */
[----:B--2---:R2:W-:Y:S01]  /*458f0*/  STS.U16 [R34+UR76+0x3bf00], R33 ;  /* 0x03bf002122007988 */ /* 0x0045e2000800044c */
[----:B0-----:R-:W-:-:S03]  /*45900*/  LOP3.LUT R30, R0, 0x70, RZ, 0x3c, !PT ;  /* 0x00000070001e7812 */ /* 0x001fc600078e3cff */
[----:B-1----:R-:W3:Y:S04]  /*45910*/  LDL.LU R26, [R1+0x1818] ;  /* 0x00181800011a7983 */ /* 0x002ee80000300800 */
[----:B----4-:R-:W4:Y:S04]  /*45920*/  LDL.LU R44, [R1+0x20d8] ;  /* 0x0020d800012c7983 */ /* 0x010f280000300800 */
[----:B--2---:R-:W2:Y:S04]  /*45930*/  LDL.LU R34, [R1+0x1814] ;  /* 0x0018140001227983 */ /* 0x004ea80000300800 */
[----:B------:R-:W4:Y:S04]  /*45940*/  LDL.LU R33, [R1+0x1810] ;  /* 0x0018100001217983 */ /* 0x000f280000300800 */
[----:B---3--:R0:W-:Y:S04]  /*45950*/  STS.U16 [R30+UR76+0x20380], R32 ;  /* 0x020380201e007988 */ /* 0x0081e8000800044c */
[----:B------:R1:W-:Y:S04]  /*45960*/  STS.U16 [R30+UR76+0x28380], R31 ;  /* 0x0283801f1e007988 */ /* 0x0003e8000800044c */
[----:B------:R-:W-:Y:S04]  /*45970*/  STS.U16 [R30+UR76+0x30380], R5 ;  /* 0x030380051e007988 */ /* 0x000fe8000800044c */
[----:B------:R-:W-:Y:S04]  /*45980*/  STS.U16 [R30+UR76+0x38380], R4 ;  /* 0x038380041e007988 */ /* 0x000fe8000800044c */
[----:B------:R3:W-:Y:S04]  /*45990*/  STS.U16 [R30+UR76+0x20780], R2 ;  /* 0x020780021e007988 */ /* 0x0007e8000800044c */
[----:B------:R-:W-:Y:S04]  /*459a0*/  STS.U16 [R30+UR76+0x28780], R7 ;  /* 0x028780071e007988 */ /* 0x000fe8000800044c */
[----:B------:R-:W-:Y:S04]  /*459b0*/  STS.U16 [R30+UR76+0x30780], R6 ;  /* 0x030780061e007988 */ /* 0x000fe8000800044c */
[----:B0-----:R-:W4:Y:S04]  /*459c0*/  LDL.LU R32, [R1+0x180c] ;  /* 0x00180c0001207983 */ /* 0x001f280000300800 */
[----:B-1----:R-:W4:Y:S04]  /*459d0*/  LDL.LU R31, [R1+0x17f8] ;  /* 0x0017f800011f7983 */ /* 0x002f280000300800 */
[----:B---3--:R-:W3:Y:S04]  /*459e0*/  LDL.LU R2, [R1+0x17f4] ;  /* 0x0017f40001027983 */ /* 0x008ee80000300800 */
[----:B------:R-:W3:Y:S04]  /*459f0*/  LDL.LU R4, [R1+0x17f0] ;  /* 0x0017f00001047983 */ /* 0x000ee80000300800 */
[----:B------:R0:W-:Y:S04]  /*45a00*/  STS.U16 [R30+UR76+0x38780], R29 ;  /* 0x0387801d1e007988 */ /* 0x0001e8000800044c */
[----:B------:R-:W3:Y:S04]  /*45a10*/  LDL.LU R5, [R1+0x17ec] ;  /* 0x0017ec0001057983 */ /* 0x000ee80000300800 */
[----:B------:R-:W-:Y:S04]  /*45a20*/  STS.U16 [R30+UR76+0x20b80], R9 ;  /* 0x020b80091e007988 */ /* 0x000fe8000800044c */
[----:B------:R-:W-:Y:S04]  /*45a30*/  STS.U16 [R30+UR76+0x28b80], R8 ;  /* 0x028b80081e007988 */ /* 0x000fe8000800044c */
[----:B------:R1:W-:Y:S04]  /*45a40*/  STS.U16 [R30+UR76+0x30b80], R28 ;  /* 0x030b801c1e007988 */ /* 0x0003e8000800044c */
[----:B------:R-:W-:Y:S04]  /*45a50*/  STS.U16 [R30+UR76+0x38b80], R11 ;  /* 0x038b800b1e007988 */ /* 0x000fe8000800044c */
[----:B------:R-:W-:Y:S04]  /*45a60*/  STS.U16 [R30+UR76+0x20f80], R10 ;  /* 0x020f800a1e007988 */ /* 0x000fe8000800044c */
[----:B0-----:R-:W3:Y:S04]  /*45a70*/  LDL.LU R29, [R1+0x17d8] ;  /* 0x0017d800011d7983 */ /* 0x001ee80000300800 */
[----:B------:R-:W3:Y:S04]  /*45a80*/  LDL.LU R6, [R1+0x17d4] ;  /* 0x0017d40001067983 */ /* 0x000ee80000300800 */
[----:B------:R-:W3:Y:S04]  /*45a90*/  LDL.LU R7, [R1+0x17d0] ;  /* 0x0017d00001077983 */ /* 0x000ee80000300800 */
[----:B-1----:R-:W3:Y:S04]  /*45aa0*/  LDL.LU R28, [R1+0x17cc] ;  /* 0x0017cc00011c7983 */ /* 0x002ee80000300800 */
[----:B------:R-:W3:Y:S04]  /*45ab0*/  LDL.LU R8, [R1+0x17b8] ;  /* 0x0017b80001087983 */ /* 0x000ee80000300800 */
[----:B------:R0:W-:Y:S04]  /*45ac0*/  STS.U16 [R30+UR76+0x28f80], R27 ;  /* 0x028f801b1e007988 */ /* 0x0001e8000800044c */
[----:B------:R-:W3:Y:S04]  /*45ad0*/  LDL.LU R9, [R1+0x17b4] ;  /* 0x0017b40001097983 */ /* 0x000ee80000300800 */
[----:B0-----:R-:W3:Y:S04]  /*45ae0*/  LDL.LU R27, [R1+0x17b0] ;  /* 0x0017b000011b7983 */ /* 0x001ee80000300800 */
[----:B------:R-:W-:Y:S04]  /*45af0*/  STS.U16 [R30+UR76+0x30f80], R13 ;  /* 0x030f800d1e007988 */ /* 0x000fe8000800044c */
[----:B------:R-:W3:Y:S04]  /*45b00*/  LDL.LU R10, [R1+0x17ac] ;  /* 0x0017ac00010a7983 */ /* 0x000ee80000300800 */
[----:B------:R0:W-:Y:S04]  /*45b10*/  STS.U16 [R30+UR76+0x38f80], R12 ;  /* 0x038f800c1e007988 */ /* 0x0001e8000800044c */
[----:B------:R-:W3:Y:S04]  /*45b20*/  LDL.LU R11, [R1+0x1798] ;  /* 0x00179800010b7983 */ /* 0x000ee80000300800 */
[----:B------:R-:W-:Y:S04]  /*45b30*/  STS.U16 [R30+UR76+0x21380], R15 ;  /* 0x0213800f1e007988 */ /* 0x000fe8000800044c */
[----:B------:R1:W-:Y:S04]  /*45b40*/  STS.U16 [R30+UR76+0x29380], R14 ;  /* 0x0293800e1e007988 */ /* 0x0003e8000800044c */
[----:B------:R-:W-:Y:S04]  /*45b50*/  STS.U16 [R30+UR76+0x31380], R17 ;  /* 0x031380111e007988 */ /* 0x000fe8000800044c */
[----:B------:R0:W-:Y:S04]  /*45b60*/  STS.U16 [R30+UR76+0x39380], R16 ;  /* 0x039380101e007988 */ /* 0x0001e8000800044c */
[----:B------:R-:W-:Y:S04]  /*45b70*/  STS.U16 [R30+UR76+0x21780], R19 ;  /* 0x021780131e007988 */ /* 0x000fe8000800044c */
[----:B0-----:R-:W3:Y:S04]  /*45b80*/  LDL.LU R12, [R1+0x1794] ;  /* 0x00179400010c7983 */ /* 0x001ee80000300800 */
[----:B------:R-:W3:Y:S04]  /*45b90*/  LDL.LU R13, [R1+0x1790] ;  /* 0x00179000010d7983 */ /* 0x000ee80000300800 */
[----:B-1----:R-:W3:Y:S04]  /*45ba0*/  LDL.LU R14, [R1+0x178c] ;  /* 0x00178c00010e7983 */ /* 0x002ee80000300800 */
[----:B------:R-:W3:Y:S04]  /*45bb0*/  LDL.LU R15, [R1+0x1778] ;  /* 0x00177800010f7983 */ /* 0x000ee80000300800 */
[----:B------:R0:W-:Y:S04]  /*45bc0*/  STS.U16 [R30+UR76+0x29780], R18 ;  /* 0x029780121e007988 */ /* 0x0001e8000800044c */
[----:B------:R-:W3:Y:S04]  /*45bd0*/  LDL.LU R16, [R1+0x1774] ;  /* 0x0017740001107983 */ /* 0x000ee80000300800 */
[----:B------:R-:W3:Y:S04]  /*45be0*/  LDL.LU R17, [R1+0x1770] ;  /* 0x0017700001117983 */ /* 0x000ee80000300800 */
[----:B------:R-:W-:Y:S04]  /*45bf0*/  STS.U16 [R30+UR76+0x31780], R21 ;  /* 0x031780151e007988 */ /* 0x000fe8000800044c */
[----:B------:R1:W-:Y:S04]  /*45c00*/  STS.U16 [R30+UR76+0x39780], R20 ;  /* 0x039780141e007988 */ /* 0x0003e8000800044c */
[----:B------:R-:W-:Y:S04]  /*45c10*/  STS.U16 [R30+UR76+0x21b80], R23 ;  /* 0x021b80171e007988 */ /* 0x000fe8000800044c */
[----:B------:R1:W-:Y:S04]  /*45c20*/  STS.U16 [R30+UR76+0x29b80], R22 ;  /* 0x029b80161e007988 */ /* 0x0003e8000800044c */
[----:B0-----:R-:W3:Y:S04]  /*45c30*/  LDL.LU R18, [R1+0x176c] ;  /* 0x00176c0001127983 */ /* 0x001ee80000300800 */
[----:B------:R-:W3:Y:S04]  /*45c40*/  LDL.LU R19, [R1+0x1758] ;  /* 0x0017580001137983 */ /* 0x000ee80000300800 */
[----:B------:R-:W-:Y:S04]  /*45c50*/  STS.U16 [R30+UR76+0x31b80], R25 ;  /* 0x031b80191e007988 */ /* 0x000fe8000800044c */
[----:B-1----:R-:W3:Y:S04]  /*45c60*/  LDL.LU R20, [R1+0x1754] ;  /* 0x0017540001147983 */ /* 0x002ee80000300800 */
[----:B------:R-:W3:Y:S04]  /*45c70*/  LDL.LU R21, [R1+0x1750] ;  /* 0x0017500001157983 */ /* 0x000ee80000300800 */
[----:B------:R-:W3:Y:S04]  /*45c80*/  LDL.LU R22, [R1+0x174c] ;  /* 0x00174c0001167983 */ /* 0x000ee80000300800 */
[----:B------:R0:W-:Y:S04]  /*45c90*/  STS.U16 [R30+UR76+0x39b80], R24 ;  /* 0x039b80181e007988 */ /* 0x0001e8000800044c */
[----:B------:R-:W3:Y:S04]  /*45ca0*/  LDL.LU R23, [R1+0x1738] ;  /* 0x0017380001177983 */ /* 0x000ee80000300800 */
[----:B0-----:R-:W3:Y:S04]  /*45cb0*/  LDL.LU R24, [R1+0x1734] ;  /* 0x0017340001187983 */ /* 0x001ee80000300800 */
[----:B------:R-:W3:Y:S04]  /*45cc0*/  LDL.LU R25, [R1+0x1730] ;  /* 0x0017300001197983 */ /* 0x000ee80000300800 */
[----:B------:R0:W-:Y:S04]  /*45cd0*/  STS.U16 [R30+UR76+0x21f80], R26 ;  /* 0x021f801a1e007988 */ /* 0x0001e8000800044c */
[----:B--2---:R1:W-:Y:S04]  /*45ce0*/  STS.U16 [R30+UR76+0x29f80], R34 ;  /* 0x029f80221e007988 */ /* 0x0043e8000800044c */
[----:B----4-:R2:W-:Y:S04]  /*45cf0*/  STS.U16 [R30+UR76+0x31f80], R33 ;  /* 0x031f80211e007988 */ /* 0x0105e8000800044c */
[----:B0-----:R-:W4:Y:S04]  /*45d00*/  LDL.LU R26, [R1+0x172c] ;  /* 0x00172c00011a7983 */ /* 0x001f280000300800 */
[----:B-1----:R-:W4:Y:S04]  /*45d10*/  LDL.LU R34, [R1+0x20d4] ;  /* 0x0020d40001227983 */ /* 0x002f280000300800 */
[----:B--2---:R-:W2:Y:S04]  /*45d20*/  LDL.LU R33, [R1+0x20d0] ;  /* 0x0020d00001217983 */ /* 0x004ea80000300800 */
[----:B------:R0:W-:Y:S04]  /*45d30*/  STS.U16 [R30+UR76+0x39f80], R32 ;  /* 0x039f80201e007988 */ /* 0x0001e8000800044c */
[----:B------:R1:W-:Y:S04]  /*45d40*/  STS.U16 [R30+UR76+0x22380], R31 ;  /* 0x0223801f1e007988 */ /* 0x0003e8000800044c */
[----:B---3--:R3:W-:Y:S04]  /*45d50*/  STS.U16 [R30+UR76+0x2a380], R2 ;  /* 0x02a380021e007988 */ /* 0x0087e8000800044c */
[----:B------:R0:W-:Y:S04]  /*45d60*/  STS.U16 [R30+UR76+0x32380], R4 ;  /* 0x032380041e007988 */ /* 0x0001e8000800044c */
[----:B------:R3:W-:Y:S04]  /*45d70*/  STS.U16 [R30+UR76+0x3a380], R5 ;  /* 0x03a380051e007988 */ /* 0x0007e8000800044c */
[----:B0-----:R-:W2:Y:S04]  /*45d80*/  LDL.LU R32, [R1+0x20cc] ;  /* 0x0020cc0001207983 */ /* 0x001ea80000300800 */
[----:B-1----:R-:W2:Y:S04]  /*45d90*/  LDL.LU R31, [R1+0x20c8] ;  /* 0x0020c800011f7983 */ /* 0x002ea80000300800 */
[----:B---3--:R-:W3:Y:S04]  /*45da0*/  LDL.LU R2, [R1+0x20c4] ;  /* 0x0020c40001027983 */ /* 0x008ee80000300800 */
[----:B------:R0:W5:Y:S04]  /*45db0*/  LDL.LU R4, [R1+0x20c0] ;  /* 0x0020c00001047983 */ /* 0x0001680000300800 */
[----:B------:R0:W5:Y:S04]  /*45dc0*/  LDL.LU R5, [R1+0x20bc] ;  /* 0x0020bc0001057983 */ /* 0x0001680000300800 */
[----:B------:R1:W-:Y:S04]  /*45dd0*/  STS.U16 [R30+UR76+0x22780], R29 ;  /* 0x0227801d1e007988 */ /* 0x0003e8000800044c */
[----:B------:R0:W-:Y:S04]  /*45de0*/  STS.U16 [R30+UR76+0x2a780], R6 ;  /* 0x02a780061e007988 */ /* 0x0001e8000800044c */
[----:B------:R0:W-:Y:S04]  /*45df0*/  STS.U16 [R30+UR76+0x32780], R7 ;  /* 0x032780071e007988 */ /* 0x0001e8000800044c */
[----:B------:R0:W-:Y:S04]  /*45e00*/  STS.U16 [R30+UR76+0x3a780], R28 ;  /* 0x03a7801c1e007988 */ /* 0x0001e8000800044c */
[----:B------:R0:W-:Y:S04]  /*45e10*/  STS.U16 [R30+UR76+0x22b80], R8 ;  /* 0x022b80081e007988 */ /* 0x0001e8000800044c */
[----:B------:R0:W-:Y:S04]  /*45e20*/  STS.U16 [R30+UR76+0x2ab80], R9 ;  /* 0x02ab80091e007988 */ /* 0x0001e8000800044c */
[----:B-1----:R-:W2:Y:S04]  /*45e30*/  LDL.LU R29, [R1+0x20b8] ;  /* 0x0020b800011d7983 */ /* 0x002ea80000300800 */
[----:B0-----:R0:W5:Y:S04]  /*45e40*/  LDL.LU R6, [R1+0x20b4] ;  /* 0x0020b40001067983 */ /* 0x0011680000300800 */
[----:B------:R0:W5:Y:S04]  /*45e50*/  LDL.LU R7, [R1+0x20b0] ;  /* 0x0020b00001077983 */ /* 0x0001680000300800 */
[----:B------:R-:W2:Y:S04]  /*45e60*/  LDL.LU R28, [R1+0x20ac] ;  /* 0x0020ac00011c7983 */ /* 0x000ea80000300800 */
[----:B------:R0:W5:Y:S04]  /*45e70*/  LDL.LU R8, [R1+0x20a8] ;  /* 0x0020a80001087983 */ /* 0x0001680000300800 */
[----:B------:R0:W5:Y:S04]  /*45e80*/  LDL.LU R9, [R1+0x20a4] ;  /* 0x0020a40001097983 */ /* 0x0001680000300800 */
[----:B------:R1:W-:Y:S04]  /*45e90*/  STS.U16 [R30+UR76+0x32b80], R27 ;  /* 0x032b801b1e007988 */ /* 0x0003e8000800044c */
[----:B-1----:R-:W2:Y:S04]  /*45ea0*/  LDL.LU R27, [R1+0x20a0] ;  /* 0x0020a000011b7983 */ /* 0x002ea80000300800 */
[----:B------:R1:W-:Y:S04]  /*45eb0*/  STS.U16 [R30+UR76+0x3ab80], R10 ;  /* 0x03ab800a1e007988 */ /* 0x0003e8000800044c */
[----:B------:R0:W-:Y:S04]  /*45ec0*/  STS.U16 [R30+UR76+0x22f80], R11 ;  /* 0x022f800b1e007988 */ /* 0x0001e8000800044c */
[----:B------:R0:W-:Y:S04]  /*45ed0*/  STS.U16 [R30+UR76+0x2af80], R12 ;  /* 0x02af800c1e007988 */ /* 0x0001e8000800044c */
[----:B------:R0:W-:Y:S04]  /*45ee0*/  STS.U16 [R30+UR76+0x32f80], R13 ;  /* 0x032f800d1e007988 */ /* 0x0001e8000800044c */
[----:B------:R0:W-:Y:S04]  /*45ef0*/  STS.U16 [R30+UR76+0x3af80], R14 ;  /* 0x03af800e1e007988 */ /* 0x0001e8000800044c */
[----:B------:R0:W-:Y:S04]  /*45f00*/  STS.U16 [R30+UR76+0x23380], R15 ;  /* 0x0233800f1e007988 */ /* 0x0001e8000800044c */
[----:B-1----:R1:W5:Y:S04]  /*45f10*/  LDL.LU R10, [R1+0x209c] ;  /* 0x00209c00010a7983 */ /* 0x0023680000300800 */
[----:B0-----:R1:W5:Y:S04]  /*45f20*/  LDL.LU R11, [R1+0x2098] ;  /* 0x00209800010b7983 */ /* 0x0013680000300800 */
[----:B------:R1:W5:Y:S04]  /*45f30*/  LDL.LU R12, [R1+0x2094] ;  /* 0x00209400010c7983 */ /* 0x0003680000300800 */
[----:B------:R1:W5:Y:S04]  /*45f40*/  LDL.LU R13, [R1+0x2090] ;  /* 0x00209000010d7983 */ /* 0x0003680000300800 */
        /* <DEDUP_REMOVED lines=8> */
[----:B0-----:R0:W5:Y:S04]  /*45fd0*/  LDL.LU R16, [R1+0x2084] ;  /* 0x0020840001107983 */ /* 0x0011680000300800 */
[----:B------:R0:W5:Y:S04]  /*45fe0*/  LDL.LU R17, [R1+0x2080] ;  /* 0x0020800001117983 */ /* 0x0001680000300800 */
[----:B------:R0:W5:Y:S04]  /*45ff0*/  LDL.LU R18, [R1+0x207c] ;  /* 0x00207c0001127983 */ /* 0x0001680000300800 */
[----:B------:R0:W5:Y:S04]  /*46000*/  LDL.LU R19, [R1+0x2078] ;  /* 0x0020780001137983 */ /* 0x0001680000300800 */
[----:B-1----:R0:W5:Y:S04]  /*46010*/  LDL.LU R20, [R1+0x2074] ;  /* 0x0020740001147983 */ /* 0x0021680000300800 */
[----:B------:R0:W5:Y:S04]  /*46020*/  LDL.LU R21, [R1+0x2070] ;  /* 0x0020700001157983 */ /* 0x0001680000300800 */
        /* <DEDUP_REMOVED lines=8> */
[----:B----4-:R0:W-:Y:S04]  /*460b0*/  STS.U16 [R30+UR76+0x3bb80], R26 ;  /* 0x03bb801a1e007988 */ /* 0x0101e8000800044c */
[----:B0-----:R1:W5:Y:S04]  /*460c0*/  LDL.LU R26, [R1+0x205c] ;  /* 0x00205c00011a7983 */ /* 0x0013680000300800 */
[----:B--2---:R0:W-:Y:S04]  /*460d0*/  STS.U16 [R30+UR76+0x23f80], R27 ;  /* 0x023f801b1e007988 */ /* 0x0041e8000800044c */
[----:B------:R2:W-:Y:S04]  /*460e0*/  STS.U16 [R30+UR76+0x2bf80], R28 ;  /* 0x02bf801c1e007988 */ /* 0x0005e8000800044c */
[----:B------:R4:W-:Y:S04]  /*460f0*/  STS.U16 [R30+UR76+0x33f80], R29 ;  /* 0x033f801d1e007988 */ /* 0x0009e8000800044c */
[----:B---3--:R3:W-:Y:S04]  /*46100*/  STS.U16 [R30+UR76+0x3bf80], R2 ;  /* 0x03bf80021e007988 */ /* 0x0087e8000800044c */
[----:B0-----:R1:W5:Y:S04]  /*46110*/  LDL.LU R27, [R1+0x2058] ;  /* 0x00205800011b7983 */ /* 0x0013680000300800 */
[----:B--2---:R1:W5:Y:S04]  /*46120*/  LDL.LU R28, [R1+0x2054] ;  /* 0x00205400011c7983 */ /* 0x0043680000300800 */
[----:B----4-:R1:W5:Y:S04]  /*46130*/  LDL.LU R29, [R1+0x2050] ;  /* 0x00205000011d7983 */ /* 0x0103680000300800 */
[----:B---3--:R1:W5:Y:S04]  /*46140*/  LDL.LU R30, [R1+0x204c] ;  /* 0x00204c00011e7983 */ /* 0x0083680000300800 */
[----:B------:R-:W2:Y:S04]  /*46150*/  LDL.LU R2, [R1+0x2048] ;  /* 0x0020480001027983 */ /* 0x000ea80000300800 */
[----:B--2---:R0:W-:Y:S04]  /*46160*/  STS.U16 [R2+UR76+0x45000], R44 ;  /* 0x0450002c02007988 */ /* 0x0041e8000800044c */
[----:B------:R2:W-:Y:S04]  /*46170*/  STS.U16 [R2+UR76+0x44000], R31 ;  /* 0x0440001f02007988 */ /* 0x0005e8000800044c */
[----:B------:R3:W-:Y:S04]  /*46180*/  STS.U16 [R2+UR76+0x44400], R32 ;  /* 0x0444002002007988 */ /* 0x0007e8000800044c */
[----:B------:R4:W-:Y:S04]  /*46190*/  STS.U16 [R2+UR76+0x44800], R33 ;  /* 0x0448002102007988 */ /* 0x0009e8000800044c */
[----:B------:R1:W-:Y:S04]  /*461a0*/  STS.U16 [R2+UR76+0x44c00], R34 ;  /* 0x044c002202007988 */ /* 0x0003e8000800044c */
[----:B------:R1:W-:Y:S04]  /*461b0*/  STS.U16 [R2+UR76+0x45400], R35 ;  /* 0x0454002302007988 */ /* 0x0003e8000800044c */
[----:B------:R1:W-:Y:S01]  /*461c0*/  STS.U16 [R2+UR76+0x45800], R36 ;  /* 0x0458002402007988 */ /* 0x0003e2000800044c */
[----:B0-----:R-:W-:-:S03]  /*461d0*/  LOP3.LUT R44, R2, 0x10, RZ, 0x3c, !PT ;  /* 0x00000010022c7812 */ /* 0x001fc600078e3cff */
[----:B------:R-:W-:Y:S04]  /*461e0*/  STS.U16 [R2+UR76+0x45c00], R37 ;  /* 0x045c002502007988 */ /* 0x000fe8000800044c */
[----:B--2---:R0:W5:Y:S04]  /*461f0*/  LDL.LU R31, [R1+0x2044] ;  /* 0x00204400011f7983 */ /* 0x0041680000300800 */
[----:B------:R-:W-:Y:S04]  /*46200*/  STS.U16 [R44+UR76+0x44080], R38 ;  /* 0x044080262c007988 */ /* 0x000fe8000800044c */
[----:B------:R-:W-:Y:S04]  /*46210*/  STS.U16 [R44+UR76+0x44480], R39 ;  /* 0x044480272c007988 */ /* 0x000fe8000800044c */
[----:B------:R-:W-:Y:S04]  /*46220*/  STS.U16 [R44+UR76+0x44880], R40 ;  /* 0x044880282c007988 */ /* 0x000fe8000800044c */
[----:B------:R-:W-:Y:S04]  /*46230*/  STS.U16 [R44+UR76+0x44c80], R41 ;  /* 0x044c80292c007988 */ /* 0x000fe8000800044c */
[----:B------:R2:W-:Y:S04]  /*46240*/  STS.U16 [R44+UR76+0x45080], R52 ;  /* 0x045080342c007988 */ /* 0x0005e8000800044c */
[----:B---3--:R0:W5:Y:S04]  /*46250*/  LDL.LU R32, [R1+0x2040] ;  /* 0x0020400001207983 */ /* 0x0081680000300800 */
[----:B----4-:R0:W5:Y:S04]  /*46260*/  LDL.LU R33, [R1+0x203c] ;  /* 0x00203c0001217983 */ /* 0x0101680000300800 */
[----:B-1----:R0:W5:Y:S04]  /*46270*/  LDL.LU R34, [R1+0x2038] ;  /* 0x0020380001227983 */ /* 0x0021680000300800 */
[----:B------:R1:W-:Y:S04]  /*46280*/  STS.U16 [R44+UR76+0x45480], R42 ;  /* 0x0454802a2c007988 */ /* 0x0003e8000800044c */
[----:B------:R0:W5:Y:S04]  /*46290*/  LDL.LU R35, [R1+0x2034] ;  /* 0x0020340001237983 */ /* 0x0001680000300800 */
[----:B------:R3:W-:Y:S04]  /*462a0*/  STS.U16 [R44+UR76+0x45880], R43 ;  /* 0x0458802b2c007988 */ /* 0x0007e8000800044c */
[----:B------:R0:W5:Y:S01]  /*462b0*/  LDL.LU R36, [R1+0x2030] ;  /* 0x0020300001247983 */ /* 0x0001620000300800 */
[----:B--2---:R-:W-:-:S03]  /*462c0*/  LOP3.LUT R52, R2, 0x20, RZ, 0x3c, !PT ;  /* 0x0000002002347812 */ /* 0x004fc600078e3cff */
[----:B------:R2:W-:Y:S04]  /*462d0*/  STS.U16 [R44+UR76+0x45c80], R45 ;  /* 0x045c802d2c007988 */ /* 0x0005e8000800044c */
[----:B------:R0:W5:Y:S04]  /*462e0*/  LDL.LU R37, [R1+0x202c] ;  /* 0x00202c0001257983 */ /* 0x0001680000300800 */
[----:B------:R4:W-:Y:S04]  /*462f0*/  STS.U16 [R52+UR76+0x44100], R46 ;  /* 0x0441002e34007988 */ /* 0x0009e8000800044c */
        /* <DEDUP_REMOVED lines=8> */
[----:B-1----:R1:W5:Y:S04]  /*46380*/  LDL.LU R42, [R1+0x2018] ;  /* 0x00201800012a7983 */ /* 0x0023680000300800 */
[----:B---3--:R1:W5:Y:S04]  /*46390*/  LDL.LU R43, [R1+0x2014] ;  /* 0x00201400012b7983 */ /* 0x0083680000300800 */
[----:B--2---:R1:W5:Y:S04]  /*463a0*/  LDL.LU R44, [R1+0x2010] ;  /* 0x00201000012c7983 */ /* 0x0043680000300800 */
[----:B------:R2:W-:Y:S04]  /*463b0*/  STS.U16 [R52+UR76+0x45500], R50 ;  /* 0x0455003234007988 */ /* 0x0005e8000800044c */
[----:B------:R1:W5:Y:S04]  /*463c0*/  LDL.LU R45, [R1+0x200c] ;  /* 0x00200c00012d7983 */ /* 0x0003680000300800 */
[----:B------:R3:W-:Y:S04]  /*463d0*/  STS.U16 [R52+UR76+0x45900], R51 ;  /* 0x0459003334007988 */ /* 0x0007e8000800044c */
[----:B----4-:R1:W5:Y:S01]  /*463e0*/  LDL.LU R46, [R1+0x2008] ;  /* 0x00200800012e7983 */ /* 0x0103620000300800 */
[----:B0-----:R-:W-:-:S03]  /*463f0*/  LOP3.LUT R60, R2, 0x30, RZ, 0x3c, !PT ;  /* 0x00000030023c7812 */ /* 0x001fc600078e3cff */
[----:B------:R0:W-:Y:S04]  /*46400*/  STS.U16 [R52+UR76+0x45d00], R53 ;  /* 0x045d003534007988 */ /* 0x0001e8000800044c */
[----:B------:R1:W5:Y:S04]  /*46410*/  LDL.LU R47, [R1+0x2004] ;  /* 0x00200400012f7983 */ /* 0x0003680000300800 */
[----:B------:R4:W-:Y:S04]  /*46420*/  STS.U16 [R60+UR76+0x44180], R54 ;  /* 0x044180363c007988 */ /* 0x0009e8000800044c */
[----:B------:R1:W5:Y:S04]  /*46430*/  LDL.LU R48, [R1+0x2000] ;  /* 0x0020000001307983 */ /* 0x0003680000300800 */
[----:B------:R0:W-:Y:S04]  /*46440*/  STS.U16 [R60+UR76+0x44580], R55 ;  /* 0x044580373c007988 */ /* 0x0001e8000800044c */
[----:B------:R1:W5:Y:S04]  /*46450*/  LDL.LU R49, [R1+0x1ffc] ;  /* 0x001ffc0001317983 */ /* 0x0003680000300800 */
[----:B------:R0:W-:Y:S04]  /*46460*/  STS.U16 [R60+UR76+0x44980], R56 ;  /* 0x044980383c007988 */ /* 0x0001e8000800044c */
[----:B--2---:R1:W5:Y:S04]  /*46470*/  LDL.LU R50, [R1+0x1ff8] ;  /* 0x001ff80001327983 */ /* 0x0043680000300800 */
[----:B------:R-:W-:Y:S04]  /*46480*/  STS.U16 [R60+UR76+0x44d80], R57 ;  /* 0x044d80393c007988 */ /* 0x000fe8000800044c */
[----:B---3--:R1:W5:Y:S04]  /*46490*/  LDL.LU R51, [R1+0x1ff4] ;  /* 0x001ff40001337983 */ /* 0x0083680000300800 */
[----:B------:R2:W-:Y:S04]  /*464a0*/  STS.U16 [R60+UR76+0x45180], R68 ;  /* 0x045180443c007988 */ /* 0x0005e8000800044c */
[----:B0-----:R1:W5:Y:S04]  /*464b0*/  LDL.LU R52, [R1+0x1ff0] ;  /* 0x001ff00001347983 */ /* 0x0013680000300800 */
[----:B------:R1:W5:Y:S04]  /*464c0*/  LDL.LU R53, [R1+0x1fec] ;  /* 0x001fec0001357983 */ /* 0x0003680000300800 */
[----:B----4-:R1:W5:Y:S04]  /*464d0*/  LDL.LU R54, [R1+0x1fe8] ;  /* 0x001fe80001367983 */ /* 0x0103680000300800 */
        /* <DEDUP_REMOVED lines=8> */
[----:B0-----:R1:W5:Y:S04]  /*46560*/  LDL.LU R58, [R1+0x1fd8] ;  /* 0x001fd800013a7983 */ /* 0x0013680000300800 */
[----:B------:R0:W-:Y:S04]  /*46570*/  STS.U16 [R68+UR76+0x44600], R63 ;  /* 0x0446003f44007988 */ /* 0x0001e8000800044c */
[----:B---3--:R1:W5:Y:S04]  /*46580*/  LDL.LU R59, [R1+0x1fd4] ;  /* 0x001fd400013b7983 */ /* 0x0083680000300800 */
[----:B------:R3:W-:Y:S04]  /*46590*/  STS.U16 [R68+UR76+0x44a00], R64 ;  /* 0x044a004044007988 */ /* 0x0007e8000800044c */
[----:B------:R0:W-:Y:S04]  /*465a0*/  STS.U16 [R68+UR76+0x44e00], R65 ;  /* 0x044e004144007988 */ /* 0x0001e8000800044c */
[----:B------:R0:W-:Y:S04]  /*465b0*/  STS.U16 [R68+UR76+0x45200], R76 ;  /* 0x0452004c44007988 */ /* 0x0001e8000800044c */
[----:B--2---:R1:W5:Y:S04]  /*465c0*/  LDL.LU R60, [R1+0x1fd0] ;  /* 0x001fd000013c7983 */ /* 0x0043680000300800 */
[----:B------:R1:W5:Y:S04]  /*465d0*/  LDL.LU R61, [R1+0x1fcc] ;  /* 0x001fcc00013d7983 */ /* 0x0003680000300800 */
[----:B----4-:R1:W5:Y:S04]  /*465e0*/  LDL.LU R62, [R1+0x1fc8] ;  /* 0x001fc800013e7983 */ /* 0x0103680000300800 */
[----:B------:R2:W-:Y:S04]  /*465f0*/  STS.U16 [R68+UR76+0x45600], R66 ;  /* 0x0456004244007988 */ /* 0x0005e8000800044c */
[----:B0-----:R1:W5:Y:S04]  /*46600*/  LDL.LU R63, [R1+0x1fc4] ;  /* 0x001fc400013f7983 */ /* 0x0013680000300800 */
[----:B---3--:R1:W5:Y:S04]  /*46610*/  LDL.LU R64, [R1+0x1fc0] ;  /* 0x001fc00001407983 */ /* 0x0083680000300800 */
[----:B------:R1:W5:Y:S01]  /*46620*/  LDL.LU R65, [R1+0x1fbc] ;  /* 0x001fbc0001417983 */ /* 0x0003620000300800 */
[----:B------:R-:W-:-:S03]  /*46630*/  LOP3.LUT R76, R2, 0x50, RZ, 0x3c, !PT ;  /* 0x00000050024c7812 */ /* 0x000fc600078e3cff */
[----:B------:R0:W-:Y:S04]  /*46640*/  STS.U16 [R68+UR76+0x45a00], R67 ;  /* 0x045a004344007988 */ /* 0x0001e8000800044c */
[----:B------:R3:W-:Y:S04]  /*46650*/  STS.U16 [R68+UR76+0x45e00], R69 ;  /* 0x045e004544007988 */ /* 0x0007e8000800044c */
[----:B--2---:R1:W5:Y:S04]  /*46660*/  LDL.LU R66, [R1+0x1fb8] ;  /* 0x001fb80001427983 */ /* 0x0043680000300800 */
[----:B------:R2:W-:Y:S04]  /*46670*/  STS.U16 [R76+UR76+0x44280], R70 ;  /* 0x044280464c007988 */ /* 0x0005e8000800044c */
[----:B------:R4:W-:Y:S04]  /*46680*/  STS.U16 [R76+UR76+0x44680], R71 ;  /* 0x044680474c007988 */ /* 0x0009e8000800044c */
[----:B------:R1:W-:Y:S04]  /*46690*/  STS.U16 [R76+UR76+0x44a80], R72 ;  /* 0x044a80484c007988 */ /* 0x0003e8000800044c */
[----:B0-----:R0:W5:Y:S04]  /*466a0*/  LDL.LU R67, [R1+0x1fb4] ;  /* 0x001fb40001437983 */ /* 0x0011680000300800 */
[----:B---3--:R0:W5:Y:S04]  /*466b0*/  LDL.LU R68, [R1+0x1fb0] ;  /* 0x001fb00001447983 */ /* 0x0081680000300800 */
[----:B------:R0:W5:Y:S04]  /*466c0*/  LDL.LU R69, [R1+0x1fac] ;  /* 0x001fac0001457983 */ /* 0x0001680000300800 */
[----:B------:R3:W-:Y:S04]  /*466d0*/  STS.U16 [R76+UR76+0x44e80], R73 ;  /* 0x044e80494c007988 */ /* 0x0007e8000800044c */
[----:B------:R0:W-:Y:S04]  /*466e0*/  STS.U16 [R76+UR76+0x45280], R83 ;  /* 0x045280534c007988 */ /* 0x0001e8000800044c */
[----:B--2---:R2:W5:Y:S04]  /*466f0*/  LDL.LU R70, [R1+0x1fa8] ;  /* 0x001fa80001467983 */ /* 0x0045680000300800 */
[----:B----4-:R2:W5:Y:S04]  /*46700*/  LDL.LU R71, [R1+0x1fa4] ;  /* 0x001fa40001477983 */ /* 0x0105680000300800 */
[----:B-1----:R2:W5:Y:S04]  /*46710*/  LDL.LU R72, [R1+0x1fa0] ;  /* 0x001fa00001487983 */ /* 0x0025680000300800 */
[----:B------:R1:W-:Y:S04]  /*46720*/  STS.U16 [R76+UR76+0x45680], R74 ;  /* 0x0456804a4c007988 */ /* 0x0003e8000800044c */
[----:B------:R4:W-:Y:S04]  /*46730*/  STS.U16 [R76+UR76+0x45a80], R75 ;  /* 0x045a804b4c007988 */ /* 0x0009e8000800044c */
[----:B------:R2:W-:Y:S04]  /*46740*/  STS.U16 [R76+UR76+0x45e80], R77 ;  /* 0x045e804d4c007988 */ /* 0x0005e8000800044c */
[----:B---3--:R3:W5:Y:S01]  /*46750*/  LDL.LU R73, [R1+0x1f9c] ;  /* 0x001f9c0001497983 */ /* 0x0087620000300800 */
[----:B0-----:R-:W-:-:S03]  /*46760*/  LOP3.LUT R83, R2, 0x60, RZ, 0x3c, !PT ;  /* 0x0000006002537812 */ /* 0x001fc600078e3cff */
[----:B-1----:R3:W5:Y:S04]  /*46770*/  LDL.LU R74, [R1+0x1f98] ;  /* 0x001f9800014a7983 */ /* 0x0027680000300800 */
[----:B----4-:R3:W5:Y:S04]  /*46780*/  LDL.LU R75, [R1+0x1f94] ;  /* 0x001f9400014b7983 */ /* 0x0107680000300800 */
[----:B--2---:R3:W5:Y:S04]  /*46790*/  LDL.LU R76, [R1+0x1f90] ;  /* 0x001f9000014c7983 */ /* 0x0047680000300800 */
[----:B------:R3:W5:Y:S04]  /*467a0*/  LDL.LU R77, [R1+0x1f8c] ;  /* 0x001f8c00014d7983 */ /* 0x0007680000300800 */
[----:B------:R0:W-:Y:S04]  /*467b0*/  STS.U16 [R83+UR76+0x44300], R78 ;  /* 0x0443004e53007988 */ /* 0x0001e8000800044c */
[----:B------:R1:W-:Y:S04]  /*467c0*/  STS.U16 [R83+UR76+0x44700], R3 ;  /* 0x0447000353007988 */ /* 0x0003e8000800044c */
[----:B0-----:R3:W5:Y:S04]  /*467d0*/  LDL.LU R78, [R1+0x1f88] ;  /* 0x001f8800014e7983 */ /* 0x0017680000300800 */
[----:B-1----:R-:W2:Y:S04]  /*467e0*/  LDL R3, [R1+0x1704] ;  /* 0x0017040001037983 */ /* 0x002ea80000100800 */
[----:B------:R0:W-:Y:S04]  /*467f0*/  STS.U16 [R83+UR76+0x44b00], R79 ;  /* 0x044b004f53007988 */ /* 0x0001e8000800044c */
[----:B------:R1:W-:Y:S04]  /*46800*/  STS.U16 [R83+UR76+0x44f00], R80 ;  /* 0x044f005053007988 */ /* 0x0003e8000800044c */
[----:B------:R4:W-:Y:S04]  /*46810*/  STS.U16 [R83+UR76+0x45300], R93 ;  /* 0x0453005d53007988 */ /* 0x0009e8000800044c */
[----:B------:R0:W-:Y:S04]  /*46820*/  STS.U16 [R83+UR76+0x45700], R81 ;  /* 0x0457005153007988 */ /* 0x0001e8000800044c */
[----:B------:R1:W-:Y:S04]  /*46830*/  STS.U16 [R83+UR76+0x45b00], R82 ;  /* 0x045b005253007988 */ /* 0x0003e8000800044c */
[----:B------:R3:W-:Y:S04]  /*46840*/  STS.U16 [R83+UR76+0x45f00], R84 ;  /* 0x045f005453007988 */ /* 0x0007e8000800044c */
[----:B0-----:R0:W5:Y:S04]  /*46850*/  LDL.LU R79, [R1+0x1f84] ;  /* 0x001f8400014f7983 */ /* 0x0011680000300800 */
[----:B-1----:R0:W5:Y:S01]  /*46860*/  LDL.LU R80, [R1+0x1f80] ;  /* 0x001f800001507983 */ /* 0x0021620000300800 */
[----:B----4-:R-:W-:-:S03]  /*46870*/  LOP3.LUT R93, R2, 0x70, RZ, 0x3c, !PT ;  /* 0x00000070025d7812 */ /* 0x010fc600078e3cff */
[----:B------:R0:W5:Y:S04]  /*46880*/  LDL.LU R81, [R1+0x1f7c] ;  /* 0x001f7c0001517983 */ /* 0x0001680000300800 */
[----:B------:R0:W5:Y:S04]  /*46890*/  LDL.LU R82, [R1+0x1f78] ;  /* 0x001f780001527983 */ /* 0x0001680000300800 */
[----:B---3--:R0:W5:Y:S04]  /*468a0*/  LDL.LU R83, [R1+0x1f74] ;  /* 0x001f740001537983 */ /* 0x0081680000300800 */
[----:B------:R0:W5:Y:S04]  /*468b0*/  LDL.LU R84, [R1+0x1f70] ;  /* 0x001f700001547983 */ /* 0x0001680000300800 */
[----:B------:R1:W-:Y:S04]  /*468c0*/  STS.U16 [R93+UR76+0x44380], R85 ;  /* 0x044380555d007988 */ /* 0x0003e8000800044c */
[----:B------:R3:W-:Y:S04]  /*468d0*/  STS.U16 [R93+UR76+0x44780], R86 ;  /* 0x044780565d007988 */ /* 0x0007e8000800044c */
[----:B------:R4:W-:Y:S04]  /*468e0*/  STS.U16 [R93+UR76+0x44b80], R87 ;  /* 0x044b80575d007988 */ /* 0x0009e8000800044c */
[----:B------:R0:W-:Y:S04]  /*468f0*/  STS.U16 [R93+UR76+0x44f80], R88 ;  /* 0x044f80585d007988 */ /* 0x0001e8000800044c */
[----:B------:R0:W-:Y:S04]  /*46900*/  STS.U16 [R93+UR76+0x45380], R89 ;  /* 0x045380595d007988 */ /* 0x0001e8000800044c */
[----:B------:R0:W-:Y:S04]  /*46910*/  STS.U16 [R93+UR76+0x45780], R91 ;  /* 0x0457805b5d007988 */ /* 0x0001e8000800044c */
[----:B-1----:R1:W5:Y:S04]  /*46920*/  LDL.LU R85, [R1+0x1f6c] ;  /* 0x001f6c0001557983 */ /* 0x0023680000300800 */
[----:B---3--:R1:W5:Y:S04]  /*46930*/  LDL.LU R86, [R1+0x1f68] ;  /* 0x001f680001567983 */ /* 0x0083680000300800 */
[----:B----4-:R1:W5:Y:S04]  /*46940*/  LDL.LU R87, [R1+0x1f64] ;  /* 0x001f640001577983 */ /* 0x0103680000300800 */
[----:B0-----:R1:W5:Y:S04]  /*46950*/  LDL.LU R88, [R1+0x1f60] ;  /* 0x001f600001587983 */ /* 0x0013680000300800 */
[----:B------:R1:W5:Y:S04]  /*46960*/  LDL.LU R89, [R1+0x1f5c] ;  /* 0x001f5c0001597983 */ /* 0x0003680000300800 */
[----:B------:R1:W5:Y:S04]  /*46970*/  LDL.LU R91, [R1+0x1f58] ;  /* 0x001f5800015b7983 */ /* 0x0003680000300800 */
[----:B------:R0:W-:Y:S04]  /*46980*/  STS.U16 [R93+UR76+0x45b80], R92 ;  /* 0x045b805c5d007988 */ /* 0x0001e8000800044c */
[----:B------:R3:W-:Y:S01]  /*46990*/  STS.U16 [R93+UR76+0x45f80], R90 ;  /* 0x045f805a5d007988 */ /* 0x0007e2000800044c */
[----:B------:R4:W-:Y:S06]  /*469a0*/  MEMBAR.ALL.CTA ;  /* 0x0000000000007992 */ /* 0x0009ec0000008000 */
[----:B----4-:R-:W4:Y:S04]  /*469b0*/  FENCE.VIEW.ASYNC.S ;  /* 0x00000000000073c6 */ /* 0x010f280000000000 */
[----:B0-----:R1:W5:Y:S04]  /*469c0*/  LDL.LU R92, [R1+0x1f54] ;  /* 0x001f5400015c7983 */ /* 0x0013680000300800 */
[----:B---3--:R1:W5:Y:S04]  /*469d0*/  LDL.LU R93, [R1+0x1f50] ;  /* 0x001f5000015d7983 */ /* 0x0083680000300800 */
[----:B------:R1:W5:Y:S01]  /*469e0*/  LDL.LU R90, [R1+0x1f4c] ;  /* 0x001f4c00015a7983 */ /* 0x0003620000300800 */
[----:B----4-:R-:W-:Y:S01]  /*469f0*/  BAR.SYNC.DEFER_BLOCKING 0x0 ;  /* 0x0000000000007b1d */ /* 0x010fe20000010000 */
[----:B--2---:R-:W-:-:S05]  /*46a00*/  LEA R3, R3, UR76, 0x3 ;  /* 0x0000004c03037c11 */ /* 0x004fca000f8e18ff */
[----:B------:R-:W-:-:S05]  /*46a10*/  VIADD R3, R3, 0x48000 ;  /* 0x0004800003037836 */ /* 0x000fca0000000000 */
[----:B------:R-:W-:Y:S02]  /*46a20*/  R2UR UR4, R3 ;  /* 0x00000000030472ca */ /* 0x000fe400000e0000 */
[----:B------:R1:W5:Y:S01]  /*46a30*/  LDL.LU R3, [R1+0x1f48] ;  /* 0x001f480001037983 */ /* 0x0003620000300800 */
[----:B------:R-:W-:-:S12]  /*46a40*/  @P0 BRA `(.L_x_9) ;  /* 0x0000000400900947 */ /* 0x000fd80003800000 */
[----:B-----5:R0:W-:Y:S04]  /*46a50*/  STL.64 [R1+0x1f60], R6 ;  /* 0x001f600601007387 */ /* 0x0201e80000100a00 */
[----:B0-----:R-:W2:Y:S01]  /*46a60*/  LDL R6, [R1+0x1f20] ;  /* 0x001f200001067983 */ /* 0x001ea20000100800 */
[----:B------:R-:W-:-:S03]  /*46a70*/  ELECT P1, URZ, PT ;  /* 0x0000000000ff782f */ /* 0x000fc60003820000 */
[----:B------:R0:W-:Y:S04]  /*46a80*/  STL [R1+0x1f5c], R5 ;  /* 0x001f5c0501007387 */ /* 0x0001e80000100800 */
[----:B------:R3:W-:Y:S04]  /*46a90*/  STL [R1+0x1f58], R4 ;  /* 0x001f580401007387 */ /* 0x0007e80000100800 */
[----:B------:R4:W-:Y:S02]  /*46aa0*/  STL.64 [R1+0x1f50], R2 ;  /* 0x001f500201007387 */ /* 0x0009e40000100a00 */
[----:B------:R-:W-:Y:S01]  /*46ab0*/  @P1 IMAD.MOV.U32 R7, RZ, RZ, 0x40004040 ;  /* 0x40004040ff071424 */ /* 0x000fe200078e00ff */
[----:B0-----:R-:W-:Y:S01]  /*46ac0*/  MOV.SPILL R5, UR73 ;  /* 0x0000004900057c02 */ /* 0x001fe20009000f00 */
[----:B------:R0:W-:Y:S01]  /*46ad0*/  STL [R1+0x1f48], R0 ;  /* 0x001f480001007387 */ /* 0x0001e20000100800 */
[----:B---3--:R-:W-:-:S02]  /*46ae0*/  MOV.SPILL R4, UR72 ;  /* 0x0000004800047c02 */ /* 0x008fc40009000f00 */
[----:B------:R-:W-:Y:S01]  /*46af0*/  @P1 R2UR UR75, R7 ;  /* 0x00000000074b12ca */ /* 0x000fe200000e0000 */
[----:B------:R-:W-:Y:S01]  /*46b00*/  UMOV UR72, 0x0 ;  /* 0x0000000000487882 */ /* 0x000fe20000000000 */
[----:B------:R-:W-:Y:S01]  /*46b10*/  UMOV UR73, 0x8108490 ;  /* 0x0810849000497882 */ /* 0x000fe20000000000 */
[----:B----4-:R-:W-:Y:S02]  /*46b20*/  MOV.SPILL R2, UR6 ;  /* 0x0000000600027c02 */ /* 0x010fe40009000f00 */
[----:B0-----:R-:W-:Y:S01]  /*46b30*/  MOV.SPILL R0, UR7 ;  /* 0x0000000700007c02 */ /* 0x001fe20009000f00 */
[----:B------:R-:W-:Y:S02]  /*46b40*/  UIADD3.64 UR6, UPT, UPT, UR8, 0x100, URZ ;  /* 0x0000010008067897 */ /* 0x000fe4000fffe0ff */
[----:B------:R-:W-:Y:S01]  /*46b50*/  UIADD3 UR77, UPT, UPT, UR5, 0x40, URZ ;  /* 0x00000040054d7890 */ /* 0x000fe2000fffe0ff */
[----:B------:R-:W-:Y:S01]  /*46b60*/  IMAD.MOV.U32 R3, RZ, RZ, RZ ;  /* 0x000000ffff037224 */ /* 0x000fe200078e00ff */
[----:B--2---:R-:W-:-:S13]  /*46b70*/  R2UR UR74, R6 ;  /* 0x00000000064a72ca */ /* 0x004fda00000e0000 */
[----:B------:R-:W-:-:S05]  /*46b80*/  IMAD.U32 R6, RZ, RZ, UR74 ;  /* 0x0000004aff067e24 */ /* 0x000fca000f8e00ff */
[----:B------:R-:W-:Y:S02]  /*46b90*/  @P1 R2UR UR74, R6 ;  /* 0x00000000064a12ca */ /* 0x000fe400000e0000 */
[----:B------:R0:W5:Y:S11]  /*46ba0*/  LDL.LU.64 R6, [R1+0x1f60] ;  /* 0x001f600001067983 */ /* 0x0001760000300a00 */
[----:B------:R2:W-:Y:S02]  /*46bb0*/  UTCHMMA gdesc[UR74], gdesc[UR12], tmem[UR5], tmem[UR72], idesc[UR73], UPT ;  /* 0x00ff480c4a0075ea */ /* 0x0005e4000b800005 */
[----:B--2---:R-:W-:Y:S01]  /*46bc0*/  UIADD3.64 UR72, UPT, UPT, UR8, 0x80, URZ ;  /* 0x0000008008487897 */ /* 0x004fe2000fffe0ff */
[----:B------:R-:W-:Y:S01]  /*46bd0*/  UMOV UR74, 0x0 ;  /* 0x00000000004a7882 */ /* 0x000fe20000000000 */
[----:B------:R-:W-:-:S02]  /*46be0*/  UMOV UR75, 0x8108490 ;  /* 0x08108490004b7882 */ /* 0x000fc40000000000 */
[----:B------:R-:W-:Y:S05]  /*46bf0*/  UTCHMMA gdesc[UR8], gdesc[UR10], tmem[UR5], tmem[UR74], idesc[UR75], UPT ;  /* 0x00ff4a0a080075ea */ /* 0x000fea000b800005 */
[----:B------:R2:W-:Y:S01]  /*46c00*/  UTCHMMA gdesc[UR72], gdesc[UR14], tmem[UR5], tmem[UR74], idesc[UR75], UPT ;  /* 0x00ff4a0e480075ea */ /* 0x0005e2000b800005 */
[----:B------:R3:W-:Y:S01]  /*46c10*/  UTCHMMA gdesc[UR6], gdesc[UR16], tmem[UR5], tmem[UR74], idesc[UR75], UPT ;  /* 0x00ff4a10060075ea */ /* 0x0007e2000b800005 */
[----:B--2---:R-:W-:Y:S02]  /*46c20*/  UIADD3.64 UR72, UPT, UPT, UR8, 0x180, URZ ;  /* 0x0000018008487897 */ /* 0x004fe4000fffe0ff */
[----:B---3--:R-:W-:-:S07]  /*46c30*/  UIADD3.64 UR6, UPT, UPT, UR8, 0x200, URZ ;  /* 0x0000020008067897 */ /* 0x008fce000fffe0ff */
[----:B------:R2:W-:Y:S02]  /*46c40*/  UTCHMMA gdesc[UR72], gdesc[UR18], tmem[UR5], tmem[UR74], idesc[UR75], UPT ;  /* 0x00ff4a12480075ea */ /* 0x0005e4000b800005 */
[----:B------:R3:W-:Y:S01]  /*46c50*/  UTCHMMA gdesc[UR6], gdesc[UR20], tmem[UR5], tmem[UR74], idesc[UR75], UPT ;  /* 0x00ff4a14060075ea */ /* 0x0007e2000b800005 */
[----:B--2---:R-:W-:Y:S02]  /*46c60*/  UIADD3.64 UR72, UPT, UPT, UR8, 0x280, URZ ;  /* 0x0000028008487897 */ /* 0x004fe4000fffe0ff */
[----:B---3--:R-:W-:-:S07]  /*46c70*/  UIADD3.64 UR6, UPT, UPT, UR8, 0x300, URZ ;  /* 0x0000030008067897 */ /* 0x008fce000fffe0ff */
[----:B------:R2:W-:Y:S02]  /*46c80*/  UTCHMMA gdesc[UR72], gdesc[UR22], tmem[UR5], tmem[UR74], idesc[UR75], UPT ;  /* 0x00ff4a16480075ea */ /* 0x0005e4000b800005 */
[----:B------:R3:W-:Y:S01]  /*46c90*/  UTCHMMA gdesc[UR6], gdesc[UR24], tmem[UR5], tmem[UR74], idesc[UR75], UPT ;  /* 0x00ff4a18060075ea */ /* 0x0007e2000b800005 */
[----:B--2---:R-:W-:Y:S01]  /*46ca0*/  R2UR.FILL UR73, R5 ;  /* 0x00000000054972ca */ /* 0x004fe200004e0000 */
[----:B---3--:R-:W-:Y:S01]  /*46cb0*/  UIADD3 UR74, UPT, UPT, UR5, 0x40, URZ ;  /* 0x00000040054a7890 */ /* 0x008fe2000fffe0ff */
[----:B------:R-:W-:Y:S01]  /*46cc0*/  R2UR.FILL UR72, R4 ;  /* 0x00000000044872ca */ /* 0x000fe200004e0000 */
[----:B------:R-:W-:Y:S01]  /*46cd0*/  UIADD3 UR75, UPT, UPT, UR5, 0x40, URZ ;  /* 0x00000040054b7890 */ /* 0x000fe2000fffe0ff */
[----:B------:R0:W5:Y:S01]  /*46ce0*/  LDL.LU R5, [R1+0x1f5c] ;  /* 0x001f5c0001057983 */ /* 0x0001620000300800 */
[----:B------:R-:W-:Y:S01]  /*46cf0*/  UMOV UR6, 0x0 ;  /* 0x0000000000067882 */ /* 0x000fe20000000000 */
[----:B------:R-:W-:Y:S02]  /*46d00*/  UMOV UR7, 0x8108490 ;  /* 0x0810849000077882 */ /* 0x000fe40000000000 */
[----:B------:R0:W5:Y:S02]  /*46d10*/  LDL.LU R4, [R1+0x1f58] ;  /* 0x001f580001047983 */ /* 0x0001640000300800 */
[----:B------:R2:W-:Y:S02]  /*46d20*/  UTCHMMA gdesc[UR26], gdesc[UR12], tmem[UR74], tmem[UR6], idesc[UR7], UPT ;  /* 0x00ff060c1a0075ea */ /* 0x0005e4000b80004a */
[----:B------:R3:W-:Y:S01]  /*46d30*/  UTCHMMA gdesc[UR28], gdesc[UR10], tmem[UR75], tmem[UR6], idesc[UR7], UPT ;  /* 0x00ff060a1c0075ea */ /* 0x0007e2000b80004b */
[----:B--2---:R-:W-:Y:S01]  /*46d40*/  UMOV UR74, 0x0 ;  /* 0x00000000004a7882 */ /* 0x004fe20000000000 */
[----:B---3--:R-:W-:-:S02]  /*46d50*/  UMOV UR75, 0x8108490 ;  /* 0x08108490004b7882 */ /* 0x008fc40000000000 */
[----:B------:R2:W-:Y:S02]  /*46d60*/  UTCHMMA gdesc[UR30], gdesc[UR14], tmem[UR77], tmem[UR74], idesc[UR75], UPT ;  /* 0x00ff4a0e1e0075ea */ /* 0x0005e4000b80004d */
[----:B--2---:R-:W-:Y:S02]  /*46d70*/  UIADD3 UR74, UPT, UPT, UR5, 0x40, URZ ;  /* 0x00000040054a7890 */ /* 0x004fe4000fffe0ff */
[----:B------:R-:W-:-:S07]  /*46d80*/  UIADD3 UR75, UPT, UPT, UR5, 0x40, URZ ;  /* 0x00000040054b7890 */ /* 0x000fce000fffe0ff */
[----:B------:R-:W-:Y:S02]  /*46d90*/  UTCHMMA gdesc[UR32], gdesc[UR16], tmem[UR74], tmem[UR6], idesc[UR7], UPT ;  /* 0x00ff0610200075ea */ /* 0x000fe4000b80004a */
[----:B------:R-:W-:Y:S01]  /*46da0*/  UTCHMMA gdesc[UR34], gdesc[UR18], tmem[UR75], tmem[UR6], idesc[UR7], UPT ;  /* 0x00ff0612220075ea */ /* 0x000fe2000b80004b */
[----:B------:R2:W-:Y:S01]  /*46db0*/  UTCHMMA gdesc[UR36], gdesc[UR20], tmem[UR74], tmem[UR6], idesc[UR7], UPT ;  /* 0x00ff0614240075ea */ /* 0x0005e2000b80004a */
[----:B------:R3:W-:Y:S01]  /*46dc0*/  UTCHMMA gdesc[UR38], gdesc[UR22], tmem[UR75], tmem[UR6], idesc[UR7], UPT ;  /* 0x00ff0616260075ea */ /* 0x0007e2000b80004b */
[----:B--2---:R-:W-:Y:S01]  /*46dd0*/  UMOV UR74, 0x0 ;  /* 0x00000000004a7882 */ /* 0x004fe20000000000 */
[----:B---3--:R-:W-:Y:S02]  /*46de0*/  UMOV UR75, 0x8108490 ;  /* 0x08108490004b7882 */ /* 0x008fe40000000000 */
[----:B------:R2:W-:Y:S02]  /*46df0*/  UTCHMMA gdesc[UR40], gdesc[UR24], tmem[UR77], tmem[UR74], idesc[UR75], UPT ;  /* 0x00ff4a18280075ea */ /* 0x0005e4000b80004d */
[----:B--2---:R-:W-:-:S02]  /*46e00*/  UIADD3 UR74, UPT, UPT, UR5, 0x80, URZ ;  /* 0x00000080054a7890 */ /* 0x004fc4000fffe0ff */
[----:B------:R-:W-:Y:S02]  /*46e10*/  UIADD3 UR75, UPT, UPT, UR5, 0x80, URZ ;  /* 0x00000080054b7890 */ /* 0x000fe4000fffe0ff */
[----:B------:R-:W-:-:S05]  /*46e20*/  UIADD3 UR77, UPT, UPT, UR5, 0x80, URZ ;  /* 0x00000080054d7890 */ /* 0x000fca000fffe0ff */
        /* <DEDUP_REMOVED lines=11> */
[----:B------:R2:W-:Y:S01]  /*46ee0*/  UTCHMMA gdesc[UR54], gdesc[UR22], tmem[UR75], tmem[UR6], idesc[UR7], UPT ;  /* 0x00ff0616360075ea */ /* 0x0005e2000b80004b */
[----:B------:R3:W-:Y:S01]  /*46ef0*/  UTCHMMA gdesc[UR56], gdesc[UR24], tmem[UR74], tmem[UR6], idesc[UR7], UPT ;  /* 0x00ff0618380075ea */ /* 0x0007e2000b80004a */
[----:B--2---:R-:W-:Y:S01]  /*46f00*/  UIADD3 UR75, UPT, UPT, UR5, 0xc0, URZ ;  /* 0x000000c0054b7890 */ /* 0x004fe2000fffe0ff */
[----:B---3--:R-:W-:-:S08]  /*46f10*/  UMOV UR74, 0x0 ;  /* 0x00000000004a7882 */ /* 0x008fd00000000000 */
[----:B------:R2:W-:Y:S02]  /*46f20*/  UTCHMMA gdesc[UR58], gdesc[UR12], tmem[UR75], tmem[UR6], idesc[UR7], UPT ;  /* 0x00ff060c3a0075ea */ /* 0x0005e4000b80004b */
[----:B--2---:R-:W-:Y:S02]  /*46f30*/  UMOV UR75, 0x8108490 ;  /* 0x08108490004b7882 */ /* 0x004fe40000000000 */
        /* <DEDUP_REMOVED lines=10> */
[----:B--2---:R-:W-:-:S09]  /*46fe0*/  UIADD3 UR74, UPT, UPT, UR5, 0xc0, URZ ;  /* 0x000000c0054a7890 */ /* 0x004fd2000fffe0ff */
[----:B------:R2:W-:Y:S02]  /*46ff0*/  UTCHMMA gdesc[UR72], gdesc[UR24], tmem[UR74], tmem[UR6], idesc[UR7], UPT ;  /* 0x00ff0618480075ea */ /* 0x0005e4000b80004a */
[----:B--2---:R-:W-:Y:S01]  /*47000*/  R2UR.FILL UR6, R2 ;  /* 0x00000000020672ca */ /* 0x004fe200004e0000 */
[----:B------:R-:W-:Y:S01]  /*47010*/  IMAD.U32 R2, RZ, RZ, UR4 ;  /* 0x00000004ff027e24 */ /* 0x000fe2000f8e00ff */
[----:B------:R-:W-:-:S04]  /*47020*/  R2UR.FILL UR7, R0 ;  /* 0x00000000000772ca */ /* 0x000fc800004e0000 */
[----:B------:R-:W-:Y:S02]  /*47030*/  @P1 MOV R0, R2 ;  /* 0x0000000200001202 */ /* 0x000fe40000000f00 */
[----:B------:R0:W5:Y:S02]  /*47040*/  LDL.LU.64 R2, [R1+0x1f50] ;  /* 0x001f500001027983 */ /* 0x0001640000300a00 */
[----:B------:R-:W-:Y:S02]  /*47050*/  @P1 R2UR UR74, R0 ;  /* 0x00000000004a12ca */ /* 0x000fe400000e0000 */
[----:B------:R0:W5:Y:S11]  /*47060*/  LDL.LU R0, [R1+0x1f48] ;  /* 0x001f480001007983 */ /* 0x0001760000300800 */
[----:B------:R0:W-:Y:S01]  /*47070*/  UTCBAR [UR74], URZ ;  /* 0x000000ff4a0073e9 */ /* 0x0001e200080000ff */
[----:B------:R-:W-:Y:S01]  /*47080*/  NOP ;  /* 0x0000000000007918 */ /* 0x000fe20000000000 */
.L_x_9:
[----:B-----5:R2:W-:Y:S04]  /*47090*/  STL [R1+0x1f58], R5 ;  /* 0x001f580501007387 */ /* 0x0205e80000100800 */
[----:B--2---:R-:W2:Y:S04]  /*470a0*/  LDL R5, [R1+0x1f24] ;  /* 0x001f240001057983 */ /* 0x004ea80000100800 */
[----:B------:R3:W-:Y:S04]  /*470b0*/  STL [R1+0x1f54], R4 ;  /* 0x001f540401007387 */ /* 0x0007e80000100800 */
[----:B---3--:R-:W2:Y:S04]  /*470c0*/  LDL R4, [R1+0xeb4] ;  /* 0x000eb40001047983 */ /* 0x008ea80000100800 */
[----:B------:R3:W-:Y:S04]  /*470d0*/  STL [R1+0x1f50], R3 ;  /* 0x001f500301007387 */ /* 0x0007e80000100800 */
[----:B---3--:R-:W3:Y:S04]  /*470e0*/  LDL.LU R3, [R1+0x1708] ;  /* 0x0017080001037983 */ /* 0x008ee80000300800 */
[----:B------:R4:W-:Y:S04]  /*470f0*/  STL [R1+0x1f4c], R2 ;  /* 0x001f4c0201007387 */ /* 0x0009e80000100800 */
[----:B----4-:R-:W4:Y:S04]  /*47100*/  LDL.LU R2, [R1+0x1704] ;  /* 0x0017040001027983 */ /* 0x010f280000300800 */
[----:B------:R0:W-:Y:S01]  /*47110*/  STL [R1+0x1f48], R0 ;  /* 0x001f480001007387 */ /* 0x0001e20000100800 */
[----:B--2---:R-:W-:-:S03]  /*47120*/  ISETP.NE.U32.AND P2, PT, R4, R5, PT ;  /* 0x000000050400720c */ /* 0x004fc60003f45070 */
[----:B------:R2:W5:Y:S04]  /*47130*/  LDL.LU R5, [R1+0x1f58] ;  /* 0x001f580001057983 */ /* 0x0005680000300800 */
[----:B------:R2:W5:Y:S04]  /*47140*/  LDL.LU R4, [R1+0x1f54] ;  /* 0x001f540001047983 */ /* 0x0005680000300800 */
[----:B---3--:R3:W-:Y:S01]  /*47150*/  STL [R1+0xeac], R3 ;  /* 0x000eac0301007387 */ /* 0x0087e20000100800 */
[----:B----4-:R-:W-:-:S05]  /*47160*/  VIADD R2, R2, 0x1 ;  /* 0x0000000102027836 */ /* 0x010fca0000000000 */
[----:B------:R-:W-:-:S04]  /*47170*/  ISETP.GT.AND P1, PT, R2, 0x1, PT ;  /* 0x000000010200780c */ /* 0x000fc80003f24270 */
[----:B0-----:R-:W-:Y:S02]  /*47180*/  SEL R0, RZ, 0x1, !P1 ;  /* 0x00000001ff007807 */ /* 0x001fe40004800000 */
[----:B------:R-:W-:Y:S02]  /*47190*/  SEL R2, R2, RZ, !P1 ;  /* 0x000000ff02027207 */ /* 0x000fe40004800000 */
[----:B------:R-:W-:Y:S02]  /*471a0*/  LOP3.LUT R0, R3, R0, RZ, 0x3c, !PT ;  /* 0x0000000003007212 */ /* 0x000fe400078e3cff */
[----:B---3--:R2:W5:Y:S04]  /*471b0*/  LDL.LU R3, [R1+0x1f50] ;  /* 0x001f500001037983 */ /* 0x0085680000300800 */
[----:B------:R0:W-:Y:S04]  /*471c0*/  STL [R1+0x1704], R2 ;  /* 0x0017040201007387 */ /* 0x0001e80000100800 */
[----:B0-----:R2:W5:Y:S04]  /*471d0*/  LDL.LU R2, [R1+0x1f4c] ;  /* 0x001f4c0001027983 */ /* 0x0015680000300800 */
[----:B------:R0:W-:Y:S04]  /*471e0*/  STL [R1+0x1708], R0 ;  /* 0x0017080001007387 */ /* 0x0001e80000100800 */
[----:B0-----:R2:W5:Y:S01]  /*471f0*/  LDL.LU R0, [R1+0x1f48] ;  /* 0x001f480001007983 */ /* 0x0015620000300800 */
[----:B------:R-:W-:Y:S05]  /*47200*/  @P2 BRA `(.L_x_10) ;  /* 0xfffffd2c00902947 */ /* 0x000fea000383ffff */
.L_x_7:
[----:B------:R-:W3:Y:S02]  /*47210*/  LDC R92, c[0x0][0x3a0] ;  /* 0x0000e800ff5c7b82 */ /* 0x000ee40000000800 */
[----:B---3--:R-:W-:-:S05]  /*47220*/  VIADD R92, R92, 0x7f ;  /* 0x0000007f5c5c7836 */ /* 0x008fca0000000000 */
[----:B------:R-:W-:-:S13]  /*47230*/  ISETP.GE.AND P0, PT, R92, 0x80, PT ;  /* 0x000000805c00780c */ /* 0x000fda0003f06270 */
[----:B------:R-:W-:Y:S05]  /*47240*/  @!P0 BRA `(.L_x_11) ;  /* 0x0000000000108947 */ /* 0x000fea0003800000 */
[----:B------:R-:W3:Y:S02]  /*47250*/  LDL.LU R92, [R1+0xeac] ;  /* 0x000eac00015c7983 */ /* 0x000ee40000300800 */
[----:B---3-5:R-:W-:-:S04]  /*47260*/  IMAD.U32 R0, R92, -0x80000000, RZ ;  /* 0x800000005c007824 */ /* 0x028fc800078e00ff */
[----:B------:R-:W3:Y:S02]  /*47270*/  SYNCS.PHASECHK.TRANS64.TRYWAIT P0, [UR4], R0 ;  /* 0x00000000ff0075a7 */ /* 0x000ee40008001104 */
[----:B---3--:R-:W-:Y:S05]  /*47280*/  @!P0 BRA `(.L_x_12) ;  /* 0x00000098009c8947 */ /* 0x008fea0003800000 */
.L_x_11:
[----:B-----5:R-:W3:Y:S04]  /*47290*/  LDL.LU R2, [R1+0x1f44] ;  /* 0x001f440001027983 */ /* 0x020ee80000300800 */
[----:B------:R-:W-:Y:S04]  /*472a0*/  STL [R1+0x2120], R67 ;  /* 0x0021204301007387 */ /* 0x000fe80000100800 */
[----:B------:R-:W-:Y:S04]  /*472b0*/  STL [R1+0x211c], R6 ;  /* 0x00211c0601007387 */ /* 0x000fe80000100800 */
[----:B------:R-:W-:Y:S04]  /*472c0*/  STL [R1+0x20ec], R66 ;  /* 0x0020ec4201007387 */ /* 0x000fe80000100800 */
[----:B------:R-:W-:Y:S04]  /*472d0*/  STL [R1+0x20e8], R63 ;  /* 0x0020e83f01007387 */ /* 0x000fe80000100800 */
[----:B------:R-:W-:Y:S01]  /*472e0*/  STL [R1+0x20f4], R63 ;  /* 0x0020f43f01007387 */ /* 0x000fe20000100800 */
[----:B------:R-:W-:Y:S06]  /*472f0*/  BAR.SYNC.DEFER_BLOCKING 0x0 ;  /* 0x0000000000007b1d */ /* 0x000fec0000010000 */
[----:B------:R-:W-:Y:S04]  /*47300*/  STL [R1+0x2100], R63 ;  /* 0x0021003f01007387 */ /* 0x000fe80000100800 */
[----:B------:R-:W-:Y:S04]  /*47310*/  STL [R1+0x210c], R63 ;  /* 0x00210c3f01007387 */ /* 0x000fe80000100800 */
[----:B------:R-:W-:Y:S04]  /*47320*/  STL [R1+0x2118], R63 ;  /* 0x0021183f01007387 */ /* 0x000fe80000100800 */
[----:B------:R-:W-:Y:S04]  /*47330*/  STL [R1+0x20e4], R60 ;  /* 0x0020e43c01007387 */ /* 0x000fe80000100800 */
[----:B------:R-:W-:Y:S01]  /*47340*/  STL [R1+0x20e0], R57 ;  /* 0x0020e03901007387 */ /* 0x000fe20000100800 */
[----:B------:R-:W4:Y:S03]  /*47350*/  @!P6 SYNCS.CCTL.IV [UR76+0x48000] ;  /* 0x04800000ff00e9b1 */ /* 0x000f26000800004c */
        /* <DEDUP_REMOVED lines=15> */
[----:B------:R-:W-:Y:S04]  /*47450*/  STL [R1+0x2018], R90 ;  /* 0x0020185a01007387 */ /* 0x000fe80000100800 */
[----:B------:R-:W-:Y:S04]  /*47460*/  STL [R1+0x2010], R88 ;  /* 0x0020105801007387 */ /* 0x000fe80000100800 */
[----:B------:R-:W-:Y:S04]  /*47470*/  STL [R1+0x2008], R86 ;  /* 0x0020085601007387 */ /* 0x000fe80000100800 */
[----:B------:R-:W-:Y:S04]  /*47480*/  STL [R1+0x2000], R85 ;  /* 0x0020005501007387 */ /* 0x000fe80000100800 */
[----:B------:R-:W-:Y:S01]  /*47490*/  STL [R1+0x1ff8], R83 ;  /* 0x001ff85301007387 */ /* 0x000fe20000100800 */
[----:B----4-:R-:W-:Y:S06]  /*474a0*/  BAR.SYNC.DEFER_BLOCKING 0x0 ;  /* 0x0000000000007b1d */ /* 0x010fec0000010000 */
        /* <DEDUP_REMOVED lines=21> */
[----:B------:R2:W-:Y:S04]  /*47600*/  STL [R1+0x2110], R0 ;  /* 0x0021100001007387 */ /* 0x0005e80000100800 */
[----:B------:R-:W-:Y:S04]  /*47610*/  STL [R1+0x1f60], R76 ;  /* 0x001f604c01007387 */ /* 0x000fe80000100800 */
[----:B------:R-:W-:Y:S04]  /*47620*/  STL [R1+0x1f5c], R93 ;  /* 0x001f5c5d01007387 */ /* 0x000fe80000100800 */
[----:B------:R-:W-:Y:S01]  /*47630*/  STL [R1+0x1f58], R80 ;  /* 0x001f585001007387 */ /* 0x000fe20000100800 */
[----:B---3--:R-:W-:-:S13]  /*47640*/  R2UR UR4, R2 ;  /* 0x00000000020472ca */ /* 0x008fda00000e0000 */
[----:B0-----:R-:W0:Y:S02]  /*47650*/  LDTM.x64 R4, tmem[UR4] ;  /* 0x00000004000479ee */ /* 0x001e240008340000 */
[----:B0-----:R-:W-:Y:S01]  /*47660*/  STL [R1+0x200], R4 ;  /* 0x0002000401007387 */ /* 0x001fe20000100800 */
[----:B-1----:R-:W-:Y:S02]  /*47670*/  IMAD.MOV.U32 R68, RZ, RZ, R7 ;  /* 0x000000ffff447224 */ /* 0x002fe400078e0007 */
[----:B--2---:R-:W-:Y:S01]  /*47680*/  IMAD.MOV.U32 R0, RZ, RZ, R8 ;  /* 0x000000ffff007224 */ /* 0x004fe200078e0008 */
[----:B------:R-:W-:Y:S01]  /*47690*/  STL [R1+0x214], R9 ;  /* 0x0002140901007387 */ /* 0x000fe20000100800 */
        /* <DEDUP_REMOVED lines=14> */
[----:B------:R0:W-:Y:S04]  /*47780*/  STL.64 [R1+0x280], R36 ;  /* 0x0002802401007387 */ /* 0x0001e80000100a00 */
[----:B------:R-:W-:Y:S04]  /*47790*/  STL.64 [R1+0x288], R38 ;  /* 0x0002882601007387 */ /* 0x000fe80000100a00 */
[----:B------:R-:W-:Y:S04]  /*477a0*/  STL.64 [R1+0x290], R40 ;  /* 0x0002902801007387 */ /* 0x000fe80000100a00 */
[----:B------:R-:W-:Y:S01]  /*477b0*/  STL.64 [R1+0x298], R42 ;  /* 0x0002982a01007387 */ /* 0x000fe20000100a00 */
[----:B0-----:R-:W-:-:S03]  /*477c0*/  IMAD.MOV.U32 R36, RZ, RZ, R5 ;  /* 0x000000ffff247224 */ /* 0x001fc600078e0005 */
        /* <DEDUP_REMOVED lines=12> */
[----:B0-----:R-:W2:Y:S04]  /*47890*/  LDL.LU R45, [R1+0x200] ;  /* 0x00020000012d7983 */ /* 0x001ea80000300800 */
[----:B-1----:R-:W3:Y:S04]  /*478a0*/  LDL.LU R66, [R1+0x2fc] ;  /* 0x0002fc0001427983 */ /* 0x002ee80000300800 */
        /* <DEDUP_REMOVED lines=45> */
[----:B---3--:R-:W-:Y:S04]  /*47b80*/  STL [R1+0x21a8], R66 ;  /* 0x0021a84201007387 */ /* 0x008fe80000100800 */
[----:B--2---:R-:W-:Y:S04]  /*47b90*/  STL [R1+0x21a4], R64 ;  /* 0x0021a44001007387 */ /* 0x004fe80000100800 */
[----:B----4-:R-:W-:Y:S04]  /*47ba0*/  STL [R1+0x21a0], R61 ;  /* 0x0021a03d01007387 */ /* 0x010fe80000100800 */
[----:B------:R-:W-:Y:S04]  /*47bb0*/  STL [R1+0x219c], R58 ;  /* 0x00219c3a01007387 */ /* 0x000fe80000100800 */
[----:B------:R-:W-:Y:S04]  /*47bc0*/  STL [R1+0x2198], R57 ;  /* 0x0021983901007387 */ /* 0x000fe80000100800 */
[----:B------:R-:W-:Y:S04]  /*47bd0*/  STL [R1+0x2194], R55 ;  /* 0x0021943701007387 */ /* 0x000fe80000100800 */
[----:B------:R-:W-:Y:S04]  /*47be0*/  STL [R1+0x2190], R52 ;  /* 0x0021903401007387 */ /* 0x000fe80000100800 */
[----:B------:R-:W-:Y:S04]  /*47bf0*/  STL.64 [R1+0x2188], R48 ;  /* 0x0021883001007387 */ /* 0x000fe80000100a00 */
[----:B------:R-:W-:Y:S04]  /*47c00*/  STL [R1+0x2180], R46 ;  /* 0x0021802e01007387 */ /* 0x000fe80000100800 */
[----:B------:R-:W-:Y:S04]  /*47c10*/  STL [R1+0x217c], R45 ;  /* 0x00217c2d01007387 */ /* 0x000fe80000100800 */
[----:B------:R-:W-:Y:S04]  /*47c20*/  STL [R1+0x2178], R43 ;  /* 0x0021782b01007387 */ /* 0x000fe80000100800 */
[----:B------:R-:W-:Y:S04]  /*47c30*/  STL [R1+0x2174], R40 ;  /* 0x0021742801007387 */ /* 0x000fe80000100800 */
[----:B------:R-:W-:Y:S04]  /*47c40*/  STL [R1+0x2170], R39 ;  /* 0x0021702701007387 */ /* 0x000fe80000100800 */
[----:B------:R-:W-:Y:S04]  /*47c50*/  STL.64 [R1+0x2168], R36 ;  /* 0x0021682401007387 */ /* 0x000fe80000100a00 */
[----:B------:R-:W-:Y:S04]  /*47c60*/  STL [R1+0x2160], R34 ;  /* 0x0021602201007387 */ /* 0x000fe80000100800 */
[----:B------:R-:W-:Y:S04]  /*47c70*/  STL.64 [R1+0x2158], R30 ;  /* 0x0021581e01007387 */ /* 0x000fe80000100a00 */
        /* <DEDUP_REMOVED lines=8> */
[----:B------:R-:W-:Y:S04]  /*47d00*/  STL.64 [R1+0x2130], R10 ;  /* 0x0021300a01007387 */ /* 0x000fe80000100a00 */
[----:B------:R-:W-:Y:S04]  /*47d10*/  STL [R1+0x2128], R7 ;  /* 0x0021280701007387 */ /* 0x000fe80000100800 */
[----:B------:R0:W-:Y:S04]  /*47d20*/  STL [R1+0x2124], R4 ;  /* 0x0021240401007387 */ /* 0x0001e80000100800 */
[----:B------:R1:W-:Y:S01]  /*47d30*/  STL [R1+0x2114], R68 ;  /* 0x0021144401007387 */ /* 0x0003e20000100800 */
[----:B0-----:R-:W0:Y:S03]  /*47d40*/  LDTM.x64 R4, tmem[UR4+0x40] ;  /* 0x00004004000479ee */ /* 0x001e260008340000 */
[----:B-1----:R-:W2:Y:S04]  /*47d50*/  LDL.LU R68, [R1+0x214] ;  /* 0x0002140001447983 */ /* 0x002ea80000300800 */
[----:B------:R-:W-:Y:S04]  /*47d60*/  STL [R1+0x2034], R92 ;  /* 0x0020345c01007387 */ /* 0x000fe80000100800 */
[----:B------:R-:W-:Y:S04]  /*47d70*/  STL [R1+0x2024], R90 ;  /* 0x0020245a01007387 */ /* 0x000fe80000100800 */
[----:B------:R-:W-:Y:S04]  /*47d80*/  STL [R1+0x201c], R88 ;  /* 0x00201c5801007387 */ /* 0x000fe80000100800 */
[----:B------:R-:W-:Y:S04]  /*47d90*/  STL [R1+0x2014], R86 ;  /* 0x0020145601007387 */ /* 0x000fe80000100800 */
[----:B------:R-:W-:Y:S04]  /*47da0*/  STL [R1+0x200c], R85 ;  /* 0x00200c5501007387 */ /* 0x000fe80000100800 */
[----:B------:R-:W-:Y:S04]  /*47db0*/  STL [R1+0x2004], R83 ;  /* 0x0020045301007387 */ /* 0x000fe80000100800 */
[----:B------:R-:W-:Y:S04]  /*47dc0*/  STL [R1+0x1ffc], R79 ;  /* 0x001ffc4f01007387 */ /* 0x000fe80000100800 */
[----:B0-----:R-:W-:Y:S04]  /*47dd0*/  STL.64 [R1+0x100], R4 ;  /* 0x0001000401007387 */ /* 0x001fe80000100a00 */
        /* <DEDUP_REMOVED lines=29> */
[----:B------:R-:W-:Y:S04]  /*47fb0*/  STL.64 [R1+0x1e8], R62 ;  /* 0x0001e83e01007387 */ /* 0x000fe80000100a00 */
[----:B------:R-:W-:Y:S04]  /*47fc0*/  STL.64 [R1+0x1f0], R64 ;  /* 0x0001f04001007387 */ /* 0x000fe80000100a00 */
[----:B------:R0:W-:Y:S04]  /*47fd0*/  STL [R1+0x1f8], R66 ;  /* 0x0001f84201007387 */ /* 0x0001e80000100800 */
[----:B0-----:R-:W3:Y:S04]  /*47fe0*/  LDL.LU R66, [R1+0x21a8] ;  /* 0x0021a80001427983 */ /* 0x001ee80000300800 */
[----:B------:R-:W4:Y:S04]  /*47ff0*/  LDL.LU R64, [R1+0x21a4] ;  /* 0x0021a40001407983 */ /* 0x000f280000300800 */
[----:B------:R-:W2:Y:S04]  /*48000*/  LDL.LU R61, [R1+0x21a0] ;  /* 0x0021a000013d7983 */ /* 0x000ea80000300800 */
[----:B------:R-:W2:Y:S04]  /*48010*/  LDL.LU R58, [R1+0x219c] ;  /* 0x00219c00013a7983 */ /* 0x000ea80000300800 */
[----:B------:R-:W2:Y:S04]  /*48020*/  LDL.LU R57, [R1+0x2198] ;  /* 0x0021980001397983 */ /* 0x000ea80000300800 */
[----:B------:R-:W2:Y:S04]  /*48030*/  LDL.LU R55, [R1+0x2194] ;  /* 0x0021940001377983 */ /* 0x000ea80000300800 */
[----:B------:R-:W2:Y:S04]  /*48040*/  LDL.LU R52, [R1+0x2190] ;  /* 0x0021900001347983 */ /* 0x000ea80000300800 */
[----:B------:R-:W2:Y:S04]  /*48050*/  LDL.LU.64 R48, [R1+0x2188] ;  /* 0x0021880001307983 */ /* 0x000ea80000300a00 */
[----:B------:R-:W2:Y:S04]  /*48060*/  LDL.LU R46, [R1+0x2180] ;  /* 0x00218000012e7983 */ /* 0x000ea80000300800 */
[----:B------:R-:W2:Y:S04]  /*48070*/  LDL.LU R45, [R1+0x217c] ;  /* 0x00217c00012d7983 */ /* 0x000ea80000300800 */
[----:B------:R-:W2:Y:S04]  /*48080*/  LDL.LU R43, [R1+0x2178] ;  /* 0x00217800012b7983 */ /* 0x000ea80000300800 */
[----:B------:R-:W2:Y:S04]  /*48090*/  LDL.LU R40, [R1+0x2174] ;  /* 0x0021740001287983 */ /* 0x000ea80000300800 */
[----:B------:R-:W2:Y:S04]  /*480a0*/  LDL.LU R39, [R1+0x2170] ;  /* 0x0021700001277983 */ /* 0x000ea80000300800 */
[----:B------:R-:W2:Y:S04]  /*480b0*/  LDL.LU.64 R36, [R1+0x2168] ;  /* 0x0021680001247983 */ /* 0x000ea80000300a00 */
[----:B------:R-:W2:Y:S04]  /*480c0*/  LDL.LU R34, [R1+0x2160] ;  /* 0x0021600001227983 */ /* 0x000ea80000300800 */
[----:B------:R-:W2:Y:S04]  /*480d0*/  LDL.LU.64 R30, [R1+0x2158] ;  /* 0x00215800011e7983 */ /* 0x000ea80000300a00 */
        /* <DEDUP_REMOVED lines=55> */
[----:B------:R-:W3:Y:S04]  /*48450*/  LDL.LU R79, [R1+0x11c] ;  /* 0x00011c00014f7983 */ /* 0x000ee80000300800 */
[----:B------:R-:W4:Y:S04]  /*48460*/  LDL.LU R75, [R1+0x110] ;  /* 0x00011000014b7983 */ /* 0x000f280000300800 */
[----:B------:R-:W4:Y:S04]  /*48470*/  LDL.LU R70, [R1+0x108] ;  /* 0x0001080001467983 */ /* 0x000f280000300800 */
[----:B------:R0:W4:Y:S04]  /*48480*/  LDL.LU R63, [R1+0x2118] ;  /* 0x00211800013f7983 */ /* 0x0001280000300800 */
[----:B--2---:R-:W-:Y:S04]  /*48490*/  STL [R1+0x20b4], R67 ;  /* 0x0020b44301007387 */ /* 0x004fe80000100800 */
[----:B------:R-:W-:Y:S04]  /*484a0*/  STL [R1+0x20b0], R10 ;  /* 0x0020b00a01007387 */ /* 0x000fe80000100800 */
[----:B------:R-:W-:Y:S04]  /*484b0*/  STL.64 [R1+0x20a8], R8 ;  /* 0x0020a80801007387 */ /* 0x000fe80000100a00 */
[----:B---3--:R-:W-:Y:S04]  /*484c0*/  STL.64 [R1+0x20a0], R6 ;  /* 0x0020a00601007387 */ /* 0x008fe80000100a00 */
[----:B------:R-:W-:Y:S04]  /*484d0*/  STL.64 [R1+0x2098], R4 ;  /* 0x0020980401007387 */ /* 0x000fe80000100a00 */
[----:B------:R-:W-:Y:S04]  /*484e0*/  STL [R1+0x2040], R79 ;  /* 0x0020404f01007387 */ /* 0x000fe80000100800 */
[----:B------:R-:W-:Y:S01]  /*484f0*/  STL [R1+0x203c], R83 ;  /* 0x00203c5301007387 */ /* 0x000fe20000100800 */
[----:B----4-:R-:W-:-:S03]  /*48500*/  F2FP.BF16.F32.PACK_AB R63, R68, R0 ;  /* 0x00000000443f723e */ /* 0x010fc600000010ff */
[----:B------:R-:W-:Y:S04]  /*48510*/  STL [R1+0x2038], R85 ;  /* 0x0020385501007387 */ /* 0x000fe80000100800 */
[----:B------:R-:W-:Y:S04]  /*48520*/  STL [R1+0x2030], R86 ;  /* 0x0020305601007387 */ /* 0x000fe80000100800 */
[----:B------:R-:W-:Y:S04]  /*48530*/  STL [R1+0x2028], R88 ;  /* 0x0020285801007387 */ /* 0x000fe80000100800 */
[----:B------:R-:W-:Y:S04]  /*48540*/  STL [R1+0x1ff4], R75 ;  /* 0x001ff44b01007387 */ /* 0x000fe80000100800 */
[----:B------:R-:W-:Y:S04]  /*48550*/  STL [R1+0x1fec], R70 ;  /* 0x001fec4601007387 */ /* 0x000fe80000100800 */
[----:B------:R-:W2:Y:S04]  /*48560*/  LDL.LU R68, [R1+0x2114] ;  /* 0x0021140001447983 */ /* 0x000ea80000300800 */
[----:B------:R0:W3:Y:S04]  /*48570*/  LDL.LU R0, [R1+0x2110] ;  /* 0x0021100001007983 */ /* 0x0000e80000300800 */
[----:B------:R1:W-:Y:S04]  /*48580*/  STL [R1+0x210], R63 ;  /* 0x0002103f01007387 */ /* 0x0003e80000100800 */
[----:B-1----:R0:W2:Y:S02]  /*48590*/  LDL.LU R63, [R1+0x210c] ;  /* 0x00210c00013f7983 */ /* 0x0020a40000300800 */
[----:B--2---:R-:W-:-:S02]  /*485a0*/  F2FP.BF16.F32.PACK_AB R63, R68, R82 ;  /* 0x00000052443f723e */ /* 0x004fc400000010ff */
[----:B------:R0:W2:Y:S04]  /*485b0*/  LDL.LU R68, [R1+0x2108] ;  /* 0x0021080001447983 */ /* 0x0000a80000300800 */
[----:B------:R0:W4:Y:S04]  /*485c0*/  LDL.LU R82, [R1+0x2104] ;  /* 0x0021040001527983 */ /* 0x0001280000300800 */
[----:B------:R1:W-:Y:S04]  /*485d0*/  STL [R1+0x208], R63 ;  /* 0x0002083f01007387 */ /* 0x0003e80000100800 */
[----:B-1----:R0:W2:Y:S02]  /*485e0*/  LDL.LU R63, [R1+0x2100] ;  /* 0x00210000013f7983 */ /* 0x0020a40000300800 */
[----:B--2---:R-:W-:-:S02]  /*485f0*/  F2FP.BF16.F32.PACK_AB R63, R36, R45 ;  /* 0x0000002d243f723e */ /* 0x004fc400000010ff */
[----:B------:R0:W2:Y:S04]  /*48600*/  LDL.LU R36, [R1+0x20fc] ;  /* 0x0020fc0001247983 */ /* 0x0000a80000300800 */
[----:B------:R0:W2:Y:S04]  /*48610*/  LDL.LU R45, [R1+0x20f8] ;  /* 0x0020f800012d7983 */ /* 0x0000a80000300800 */
[----:B------:R1:W-:Y:S04]  /*48620*/  STL [R1+0x200], R63 ;  /* 0x0002003f01007387 */ /* 0x0003e80000100800 */
[----:B-1----:R0:W2:Y:S02]  /*48630*/  LDL.LU R63, [R1+0x20f4] ;  /* 0x0020f400013f7983 */ /* 0x0020a40000300800 */
[----:B--2---:R-:W-:-:S02]  /*48640*/  F2FP.BF16.F32.PACK_AB R63, R54, R66 ;  /* 0x00000042363f723e */ /* 0x004fc400000010ff */
[----:B------:R0:W2:Y:S04]  /*48650*/  LDL.LU R54, [R1+0x20f0] ;  /* 0x0020f00001367983 */ /* 0x0000a80000300800 */
[----:B------:R0:W3:Y:S01]  /*48660*/  LDL.LU R66, [R1+0x20ec] ;  /* 0x0020ec0001427983 */ /* 0x0000e20000300800 */
[----:B------:R-:W-:-:S03]  /*48670*/  F2FP.BF16.F32.PACK_AB R45, R51, R48 ;  /* 0x00000030332d723e */ /* 0x000fc600000010ff */
[----:B------:R1:W-:Y:S01]  /*48680*/  STL [R1+0x1fc], R63 ;  /* 0x0001fc3f01007387 */ /* 0x0003e20000100800 */
[----:B------:R-:W-:-:S03]  /*48690*/  F2FP.BF16.F32.PACK_AB R36, R42, R39 ;  /* 0x000000272a24723e */ /* 0x000fc600000010ff */
[----:B-1----:R0:W3:Y:S01]  /*486a0*/  LDL.LU R63, [R1+0x20e8] ;  /* 0x0020e800013f7983 */ /* 0x0020e20000300800 */
[----:B------:R-:W-:Y:S02]  /*486b0*/  F2FP.BF16.F32.PACK_AB R88, R33, R30 ;  /* 0x0000001e2158723e */ /* 0x000fe400000010ff */
[----:B------:R-:W-:Y:S02]  /*486c0*/  F2FP.BF16.F32.PACK_AB R86, R27, R93 ;  /* 0x0000005d1b56723e */ /* 0x000fe400000010ff */
[----:B--2---:R-:W-:Y:S02]  /*486d0*/  F2FP.BF16.F32.PACK_AB R54, R60, R57 ;  /* 0x000000393c36723e */ /* 0x004fe400000010ff */
[----:B------:R0:W2:Y:S04]  /*486e0*/  LDL.LU R60, [R1+0x20e4] ;  /* 0x0020e400013c7983 */ /* 0x0000a80000300800 */
[----:B------:R0:W2:Y:S04]  /*486f0*/  LDL.LU R57, [R1+0x20e0] ;  /* 0x0020e00001397983 */ /* 0x0000a80000300800 */
[----:B------:R1:W-:Y:S04]  /*48700*/  STL [R1+0x1f8], R54 ;  /* 0x0001f83601007387 */ /* 0x0003e80000100800 */
[----:B-1----:R0:W2:Y:S04]  /*48710*/  LDL.LU R54, [R1+0x20dc] ;  /* 0x0020dc0001367983 */ /* 0x0020a80000300800 */
        /* <DEDUP_REMOVED lines=10> */
[----:B------:R0:W2:Y:S01]  /*487c0*/  LDL.LU R27, [R1+0x20b8] ;  /* 0x0020b800011b7983 */ /* 0x0000a20000300800 */
[----:B------:R-:W-:-:S02]  /*487d0*/  F2FP.BF16.F32.PACK_AB R85, R92, R91 ;  /* 0x0000005b5c55723e */ /* 0x000fc400000010ff */
[----:B------:R-:W-:Y:S01]  /*487e0*/  F2FP.BF16.F32.PACK_AB R83, R90, R89 ;  /* 0x000000595a53723e */ /* 0x000fe200000010ff */
[----:B------:R-:W-:Y:S01]  /*487f0*/  STL [R1+0x1ec], R88 ;  /* 0x0001ec5801007387 */ /* 0x000fe20000100800 */
[----:B----4-:R-:W-:Y:S02]  /*48800*/  F2FP.BF16.F32.PACK_AB R82, R87, R84 ;  /* 0x000000545752723e */ /* 0x010fe400000010ff */
[----:B------:R-:W-:Y:S01]  /*48810*/  F2FP.BF16.F32.PACK_AB R79, R81, R80 ;  /* 0x00000050514f723e */ /* 0x000fe200000010ff */
[----:B------:R-:W-:Y:S01]  /*48820*/  STL [R1+0x1e8], R86 ;  /* 0x0001e85601007387 */ /* 0x000fe20000100800 */
[----:B------:R-:W-:Y:S02]  /*48830*/  F2FP.BF16.F32.PACK_AB R75, R78, R77 ;  /* 0x0000004d4e4b723e */ /* 0x000fe400000010ff */
[----:B------:R-:W-:Y:S01]  /*48840*/  F2FP.BF16.F32.PACK_AB R70, R76, R74 ;  /* 0x0000004a4c46723e */ /* 0x000fe200000010ff */
[----:B------:R-:W-:Y:S01]  /*48850*/  STL [R1+0x1e4], R85 ;  /* 0x0001e45501007387 */ /* 0x000fe20000100800 */
[----:B------:R-:W-:-:S02]  /*48860*/  F2FP.BF16.F32.PACK_AB R67, R73, R72 ;  /* 0x000000484943723e */ /* 0x000fc400000010ff */
[----:B---3--:R-:W-:Y:S01]  /*48870*/  F2FP.BF16.F32.PACK_AB R66, R71, R69 ;  /* 0x000000454742723e */ /* 0x008fe200000010ff */
[----:B------:R-:W-:Y:S01]  /*48880*/  STL [R1+0x1e0], R83 ;  /* 0x0001e05301007387 */ /* 0x000fe20000100800 */
[----:B------:R-:W-:Y:S02]  /*48890*/  F2FP.BF16.F32.PACK_AB R63, R65, R64 ;  /* 0x00000040413f723e */ /* 0x000fe400000010ff */
[----:B------:R-:W-:Y:S01]  /*488a0*/  F2FP.BF16.F32.PACK_AB R10, R26, R25 ;  /* 0x000000191a0a723e */ /* 0x000fe200000010ff */
[----:B------:R-:W-:Y:S01]  /*488b0*/  STL [R1+0x1dc], R82 ;  /* 0x0001dc5201007387 */ /* 0x000fe20000100800 */
[----:B------:R-:W-:Y:S02]  /*488c0*/  F2FP.BF16.F32.PACK_AB R9, R24, R23 ;  /* 0x000000171809723e */ /* 0x000fe400000010ff */
[----:B------:R-:W-:Y:S01]  /*488d0*/  F2FP.BF16.F32.PACK_AB R8, R22, R21 ;  /* 0x000000151608723e */ /* 0x000fe200000010ff */
[----:B------:R-:W-:Y:S01]  /*488e0*/  STL [R1+0x1d8], R79 ;  /* 0x0001d84f01007387 */ /* 0x000fe20000100800 */
[----:B------:R-:W-:-:S02]  /*488f0*/  F2FP.BF16.F32.PACK_AB R7, R20, R19 ;  /* 0x000000131407723e */ /* 0x000fc400000010ff */
[----:B------:R-:W-:Y:S01]  /*48900*/  F2FP.BF16.F32.PACK_AB R6, R18, R17 ;  /* 0x000000111206723e */ /* 0x000fe200000010ff */
[----:B------:R-:W-:Y:S01]  /*48910*/  STL [R1+0x1d4], R75 ;  /* 0x0001d44b01007387 */ /* 0x000fe20000100800 */
[----:B------:R-:W-:Y:S02]  /*48920*/  F2FP.BF16.F32.PACK_AB R5, R16, R15 ;  /* 0x0000000f1005723e */ /* 0x000fe400000010ff */
[----:B------:R-:W-:Y:S01]  /*48930*/  F2FP.BF16.F32.PACK_AB R4, R14, R13 ;  /* 0x0000000d0e04723e */ /* 0x000fe200000010ff */
[----:B------:R-:W-:Y:S01]  /*48940*/  STL [R1+0x1d0], R70 ;  /* 0x0001d04601007387 */ /* 0x000fe20000100800 */
[----:B------:R-:W-:Y:S02]  /*48950*/  F2FP.BF16.F32.PACK_AB R68, R12, R11 ;  /* 0x0000000b0c44723e */ /* 0x000fe400000010ff */
[----:B------:R-:W-:Y:S01]  /*48960*/  F2FP.BF16.F32.PACK_AB R0, R3, R2 ;  /* 0x000000020300723e */ /* 0x000fe200000010ff */
[----:B------:R-:W-:Y:S04]  /*48970*/  STL [R1+0x1cc], R67 ;  /* 0x0001cc4301007387 */ /* 0x000fe80000100800 */
[----:B------:R-:W-:Y:S04]  /*48980*/  STL [R1+0x1c8], R66 ;  /* 0x0001c84201007387 */ /* 0x000fe80000100800 */
[----:B------:R-:W-:Y:S01]  /*48990*/  STL [R1+0x1c4], R63 ;  /* 0x0001c43f01007387 */ /* 0x000fe20000100800 */
[----:B--2---:R-:W-:-:S02]  /*489a0*/  F2FP.BF16.F32.PACK_AB R60, R62, R61 ;  /* 0x0000003d3e3c723e */ /* 0x004fc400000010ff */
[----:B------:R-:W-:-:S03]  /*489b0*/  F2FP.BF16.F32.PACK_AB R57, R59, R58 ;  /* 0x0000003a3b39723e */ /* 0x000fc600000010ff */
[----:B------:R-:W-:Y:S04]  /*489c0*/  STL [R1+0x1c0], R60 ;  /* 0x0001c03c01007387 */ /* 0x000fe80000100800 */
[----:B------:R-:W-:Y:S01]  /*489d0*/  STL [R1+0x1bc], R57 ;  /* 0x0001bc3901007387 */ /* 0x000fe20000100800 */
[----:B------:R-:W-:Y:S02]  /*489e0*/  F2FP.BF16.F32.PACK_AB R54, R56, R55 ;  /* 0x000000373836723e */ /* 0x000fe400000010ff */
[----:B------:R-:W-:-:S03]  /*489f0*/  F2FP.BF16.F32.PACK_AB R51, R53, R52 ;  /* 0x000000343533723e */ /* 0x000fc600000010ff */
[----:B------:R-:W-:Y:S01]  /*48a00*/  STL [R1+0x1b8], R54 ;  /* 0x0001b83601007387 */ /* 0x000fe20000100800 */
        /* <DEDUP_REMOVED lines=13> */
[----:B------:R-:W-:Y:S01]  /*48ae0*/  STL [R1+0x19c], R33 ;  /* 0x00019c2101007387 */ /* 0x000fe20000100800 */
[----:B------:R-:W-:-:S03]  /*48af0*/  F2FP.BF16.F32.PACK_AB R27, R29, R28 ;  /* 0x0000001c1d1b723e */ /* 0x000fc600000010ff */
        /* <DEDUP_REMOVED lines=11> */
[----:B-1----:R-:W1:Y:S03]  /*48bb0*/  LDTM.x64 R4, tmem[UR4+0x80] ;  /* 0x00008004000479ee */ /* 0x002e660008340000 */
[----:B-1----:R-:W-:Y:S01]  /*48bc0*/  STL.64 [R1], R4 ;  /* 0x0000000401007387 */ /* 0x002fe20000100a00 */
[----:B------:R-:W-:Y:S01]  /*48bd0*/  IMAD.MOV.U32 R80, RZ, RZ, R13 ;  /* 0x000000ffff507224 */ /* 0x000fe200078e000d */
[----:B------:R-:W-:Y:S01]  /*48be0*/  MOV R78, R44 ;  /* 0x0000002c004e7202 */ /* 0x000fe20000000f00 */
[----:B------:R-:W-:Y:S01]  /*48bf0*/  IMAD.MOV.U32 R70, RZ, RZ, R8 ;  /* 0x000000ffff467224 */ /* 0x000fe200078e0008 */
[----:B------:R-:W-:Y:S01]  /*48c00*/  STL.64 [R1+0x8], R6 ;  /* 0x0000080601007387 */ /* 0x000fe20000100a00 */
[----:B------:R-:W-:-:S02]  /*48c10*/  IMAD.MOV.U32 R93, RZ, RZ, R14 ;  /* 0x000000ffff5d7224 */ /* 0x000fc400078e000e */
[----:B------:R-:W-:Y:S01]  /*48c20*/  IMAD.MOV.U32 R76, RZ, RZ, R15 ;  /* 0x000000ffff4c7224 */ /* 0x000fe200078e000f */
[----:B------:R-:W-:Y:S01]  /*48c30*/  STL [R1+0x14], R9 ;  /* 0x0000140901007387 */ /* 0x000fe20000100800 */
[----:B--2---:R-:W-:Y:S02]  /*48c40*/  IMAD.MOV.U32 R0, RZ, RZ, R16 ;  /* 0x000000ffff007224 */ /* 0x004fe400078e0010 */
[----:B------:R-:W-:Y:S01]  /*48c50*/  IMAD.MOV.U32 R2, RZ, RZ, R20 ;  /* 0x000000ffff027224 */ /* 0x000fe200078e0014 */
[----:B------:R-:W-:Y:S01]  /*48c60*/  STL.64 [R1+0x18], R10 ;  /* 0x0000180a01007387 */ /* 0x000fe20000100a00 */
[----:B------:R-:W-:Y:S02]  /*48c70*/  IMAD.MOV.U32 R3, RZ, RZ, R21 ;  /* 0x000000ffff037224 */ /* 0x000fe400078e0015 */
[----:B------:R-:W-:Y:S01]  /*48c80*/  IMAD.MOV.U32 R68, RZ, RZ, R37 ;  /* 0x000000ffff447224 */ /* 0x000fe200078e0025 */
[----:B------:R-:W-:Y:S01]  /*48c90*/  STL [R1+0x20], R12 ;  /* 0x0000200c01007387 */ /* 0x000fe20000100800 */
[----:B------:R-:W-:-:S02]  /*48ca0*/  IMAD.MOV.U32 R69, RZ, RZ, R38 ;  /* 0x000000ffff457224 */ /* 0x000fc400078e0026 */
[----:B------:R-:W-:Y:S01]  /*48cb0*/  IMAD.MOV.U32 R71, RZ, RZ, R39 ;  /* 0x000000ffff477224 */ /* 0x000fe200078e0027 */
[----:B------:R-:W-:Y:S01]  /*48cc0*/  STL [R1+0x34], R17 ;  /* 0x0000341101007387 */ /* 0x000fe20000100800 */
[----:B------:R-:W-:Y:S02]  /*48cd0*/  IMAD.MOV.U32 R72, RZ, RZ, R40 ;  /* 0x000000ffff487224 */ /* 0x000fe400078e0028 */
[----:B------:R-:W-:Y:S01]  /*48ce0*/  IMAD.MOV.U32 R73, RZ, RZ, R41 ;  /* 0x000000ffff497224 */ /* 0x000fe200078e0029 */
[----:B------:R-:W-:Y:S01]  /*48cf0*/  STL.64 [R1+0x38], R18 ;  /* 0x0000381201007387 */ /* 0x000fe20000100a00 */
[----:B------:R-:W-:Y:S02]  /*48d00*/  IMAD.MOV.U32 R74, RZ, RZ, R42 ;  /* 0x000000ffff4a7224 */ /* 0x000fe400078e002a */
[----:B------:R-:W-:Y:S01]  /*48d10*/  IMAD.MOV.U32 R77, RZ, RZ, R43 ;  /* 0x000000ffff4d7224 */ /* 0x000fe200078e002b */
[----:B------:R-:W-:Y:S01]  /*48d20*/  STL.64 [R1+0x48], R22 ;  /* 0x0000481601007387 */ /* 0x000fe20000100a00 */
[----:B------:R-:W-:-:S02]  /*48d30*/  IMAD.MOV.U32 R81, RZ, RZ, R45 ;  /* 0x000000ffff517224 */ /* 0x000fc400078e002d */
[----:B------:R-:W-:Y:S01]  /*48d40*/  IMAD.MOV.U32 R82, RZ, RZ, R46 ;  /* 0x000000ffff527224 */ /* 0x000fe200078e002e */
[----:B------:R-:W-:Y:S01]  /*48d50*/  STL.64 [R1+0x50], R24 ;  /* 0x0000501801007387 */ /* 0x000fe20000100a00 */
[----:B------:R-:W-:Y:S02]  /*48d60*/  IMAD.MOV.U32 R84, RZ, RZ, R47 ;  /* 0x000000ffff547224 */ /* 0x000fe400078e002f */
[----:B------:R-:W-:Y:S01]  /*48d70*/  IMAD.MOV.U32 R87, RZ, RZ, R48 ;  /* 0x000000ffff577224 */ /* 0x000fe200078e0030 */
[----:B------:R-:W-:Y:S01]  /*48d80*/  STL.64 [R1+0x58], R26 ;  /* 0x0000581a01007387 */ /* 0x000fe20000100a00 */
[----:B------:R-:W-:Y:S02]  /*48d90*/  IMAD.MOV.U32 R89, RZ, RZ, R49 ;  /* 0x000000ffff597224 */ /* 0x000fe400078e0031 */
[----:B------:R-:W-:Y:S01]  /*48da0*/  IMAD.MOV.U32 R91, RZ, RZ, R50 ;  /* 0x000000ffff5b7224 */ /* 0x000fe200078e0032 */
        /* <DEDUP_REMOVED lines=14> */
[----:B-1----:R0:W2:Y:S04]  /*48e90*/  LDL.LU R67, [R1+0x20b4] ;  /* 0x0020b40001437983 */ /* 0x0020a80000300800 */
[----:B------:R-:W3:Y:S04]  /*48ea0*/  LDL.LU R10, [R1+0x20b0] ;  /* 0x0020b000010a7983 */ /* 0x000ee80000300800 */
[----:B------:R-:W4:Y:S04]  /*48eb0*/  LDL.LU.64 R8, [R1+0x20a8] ;  /* 0x0020a80001087983 */ /* 0x000f280000300a00 */
[----:B------:R-:W4:Y:S04]  /*48ec0*/  LDL.LU.64 R6, [R1+0x20a0] ;  /* 0x0020a00001067983 */ /* 0x000f280000300a00 */
[----:B------:R-:W2:Y:S04]  /*48ed0*/  LDL.LU.64 R4, [R1+0x2098] ;  /* 0x0020980001047983 */ /* 0x000ea80000300a00 */
[----:B------:R1:W-:Y:S04]  /*48ee0*/  STL [R1+0x2050], R80 ;  /* 0x0020505001007387 */ /* 0x0003e80000100800 */
[----:B-1----:R-:W2:Y:S04]  /*48ef0*/  LDL.LU R80, [R1+0x250] ;  /* 0x0002500001507983 */ /* 0x002ea80000300800 */
[----:B--2---:R-:W-:Y:S04]  /*48f00*/  STL [R1+0x2058], R80 ;  /* 0x0020585001007387 */ /* 0x004fe80000100800 */
[----:B------:R-:W-:Y:S04]  /*48f10*/  STL [R1+0x2064], R80 ;  /* 0x0020645001007387 */ /* 0x000fe80000100800 */
[----:B------:R-:W-:Y:S04]  /*48f20*/  STL [R1+0x2070], R80 ;  /* 0x0020705001007387 */ /* 0x000fe80000100800 */
[----:B------:R-:W-:Y:S04]  /*48f30*/  STL [R1+0x207c], R80 ;  /* 0x00207c5001007387 */ /* 0x000fe80000100800 */
[----:B------:R-:W-:Y:S04]  /*48f40*/  STL [R1+0x2088], R80 ;  /* 0x0020885001007387 */ /* 0x000fe80000100800 */
[----:B------:R-:W-:Y:S04]  /*48f50*/  STL [R1+0x204c], R93 ;  /* 0x00204c5d01007387 */ /* 0x000fe80000100800 */
[----:B------:R1:W-:Y:S04]  /*48f60*/  STL [R1+0x205c], R93 ;  /* 0x00205c5d01007387 */ /* 0x0003e80000100800 */
[----:B-1----:R-:W2:Y:S04]  /*48f70*/  LDL.LU R93, [R1+0x254] ;  /* 0x00025400015d7983 */ /* 0x002ea80000300800 */
[----:B--2---:R1:W-:Y:S04]  /*48f80*/  STL [R1+0x2068], R93 ;  /* 0x0020685d01007387 */ /* 0x0043e80000100800 */
[----:B-1----:R-:W2:Y:S04]  /*48f90*/  LDL.LU R93, [R1+0x258] ;  /* 0x00025800015d7983 */ /* 0x002ea80000300800 */
[----:B--2---:R1:W-:Y:S04]  /*48fa0*/  STL [R1+0x2074], R93 ;  /* 0x0020745d01007387 */ /* 0x0043e80000100800 */
[----:B-1----:R-:W2:Y:S04]  /*48fb0*/  LDL.LU R93, [R1+0x25c] ;  /* 0x00025c00015d7983 */ /* 0x002ea80000300800 */
[----:B--2---:R1:W-:Y:S04]  /*48fc0*/  STL [R1+0x2080], R93 ;  /* 0x0020805d01007387 */ /* 0x0043e80000100800 */
[----:B-1----:R-:W2:Y:S04]  /*48fd0*/  LDL.LU R93, [R1+0x260] ;  /* 0x00026000015d7983 */ /* 0x002ea80000300800 */
[----:B--2---:R3:W-:Y:S04]  /*48fe0*/  STL [R1+0x208c], R93 ;  /* 0x00208c5d01007387 */ /* 0x0047e80000100800 */
[----:B------:R-:W2:Y:S01]  /*48ff0*/  LDL.LU R75, [R1+0x244] ;  /* 0x00024400014b7983 */ /* 0x000ea20000300800 */
[----:B------:R-:W-:-:S02]  /*49000*/  F2FP.BF16.F32.PACK_AB R67, R5, R4 ;  /* 0x000000040543723e */ /* 0x000fc400000010ff */
[----:B----4-:R-:W-:Y:S01]  /*49010*/  F2FP.BF16.F32.PACK_AB R6, R8, R7 ;  /* 0x000000070806723e */ /* 0x010fe200000010ff */
[----:B---3--:R-:W-:Y:S01]  /*49020*/  IMAD.MOV.U32 R93, RZ, RZ, R10 ;  /* 0x000000ffff5d7224 */ /* 0x008fe200078e000a */
[----:B--2---:R1:W-:Y:S04]  /*49030*/  STL [R1+0x2054], R75 ;  /* 0x0020544b01007387 */ /* 0x0043e80000100800 */
        /* <DEDUP_REMOVED lines=9> */
[----:B--2---:R-:W-:Y:S04]  /*490d0*/  STL [R1+0x2090], R75 ;  /* 0x0020904b01007387 */ /* 0x004fe80000100800 */
[----:B------:R1:W-:Y:S04]  /*490e0*/  STL [R1+0x2048], R76 ;  /* 0x0020484c01007387 */ /* 0x0003e80000100800 */
[----:B-1----:R-:W2:Y:S04]  /*490f0*/  LDL.LU R76, [R1+0x140] ;  /* 0x00014000014c7983 */ /* 0x002ea80000300800 */
[----:B------:R1:W-:Y:S04]  /*49100*/  STL [R1+0x2044], R70 ;  /* 0x0020444601007387 */ /* 0x0003e80000100800 */
[----:B-1----:R-:W2:Y:S04]  /*49110*/  LDL.LU R70, [R1+0x240] ;  /* 0x0002400001467983 */ /* 0x002ea80000300800 */
[----:B------:R-:W3:Y:S04]  /*49120*/  LDL.LU R79, [R1+0x13c] ;  /* 0x00013c00014f7983 */ /* 0x000ee80000300800 */
[----:B------:R-:W3:Y:S04]  /*49130*/  LDL.LU R83, [R1+0x23c] ;  /* 0x00023c0001537983 */ /* 0x000ee80000300800 */
[----:B------:R-:W4:Y:S04]  /*49140*/  LDL.LU R85, [R1+0x138] ;  /* 0x0001380001557983 */ /* 0x000f280000300800 */
[----:B------:R-:W4:Y:S04]  /*49150*/  LDL.LU R92, [R1+0x238] ;  /* 0x00023800015c7983 */ /* 0x000f280000300800 */
[----:B------:R-:W2:Y:S04]  /*49160*/  LDL.LU R86, [R1+0x134] ;  /* 0x0001340001567983 */ /* 0x000ea80000300800 */
[----:B------:R-:W2:Y:S04]  /*49170*/  LDL.LU R88, [R1+0x130] ;  /* 0x0001300001587983 */ /* 0x000ea80000300800 */
[----:B------:R-:W2:Y:S04]  /*49180*/  LDL.LU R90, [R1+0x230] ;  /* 0x00023000015a7983 */ /* 0x000ea80000300800 */
[----:B------:R1:W-:Y:S04]  /*49190*/  STL [R1+0x1fe4], R0 ;  /* 0x001fe40001007387 */ /* 0x0003e80000100800 */
[----:B-1----:R-:W2:Y:S04]  /*491a0*/  LDL.LU R0, [R1+0x144] ;  /* 0x0001440001007983 */ /* 0x002ea80000300800 */
[----:B------:R-:W-:Y:S04]  /*491b0*/  STL [R1+0x1fdc], R2 ;  /* 0x001fdc0201007387 */ /* 0x000fe80000100800 */
[----:B------:R-:W-:Y:S04]  /*491c0*/  STL [R1+0x1fd8], R3 ;  /* 0x001fd80301007387 */ /* 0x000fe80000100800 */
[----:B------:R1:W-:Y:S04]  /*491d0*/  STL [R1+0x1fd4], R68 ;  /* 0x001fd44401007387 */ /* 0x0003e80000100800 */
[----:B-1----:R-:W2:Y:S04]  /*491e0*/  LDL.LU R68, [R1+0x248] ;  /* 0x0002480001447983 */ /* 0x002ea80000300800 */
[----:B------:R-:W-:Y:S04]  /*491f0*/  STL [R1+0x1fd0], R69 ;  /* 0x001fd04501007387 */ /* 0x000fe80000100800 */
[----:B------:R1:W-:Y:S01]  /*49200*/  STL [R1+0x1fcc], R71 ;  /* 0x001fcc4701007387 */ /* 0x0003e20000100800 */
[----:B------:R-:W-:-:S03]  /*49210*/  IMAD.MOV.U32 R75, RZ, RZ, R9 ;  /* 0x000000ffff4b7224 */ /* 0x000fc600078e0009 */
[----:B-1----:R-:W2:Y:S04]  /*49220*/  LDL.LU R71, [R1+0x148] ;  /* 0x0001480001477983 */ /* 0x002ea80000300800 */
[----:B------:R-:W-:Y:S04]  /*49230*/  STL [R1+0x1fc8], R72 ;  /* 0x001fc84801007387 */ /* 0x000fe80000100800 */
[----:B------:R-:W-:Y:S04]  /*49240*/  STL [R1+0x1fc4], R73 ;  /* 0x001fc44901007387 */ /* 0x000fe80000100800 */
[----:B------:R-:W-:Y:S04]  /*49250*/  STL [R1+0x1fc0], R74 ;  /* 0x001fc04a01007387 */ /* 0x000fe80000100800 */
[----:B------:R1:W-:Y:S01]  /*49260*/  STL [R1+0x1fbc], R77 ;  /* 0x001fbc4d01007387 */ /* 0x0003e20000100800 */
[----:B------:R-:W-:-:S03]  /*49270*/  F2FP.BF16.F32.PACK_AB R80, R75, R93 ;  /* 0x0000005d4b50723e */ /* 0x000fc600000010ff */
[----:B-1----:R-:W2:Y:S04]  /*49280*/  LDL.LU R77, [R1+0x24c] ;  /* 0x00024c00014d7983 */ /* 0x002ea80000300800 */
[----:B------:R-:W-:Y:S04]  /*49290*/  STL [R1+0x1fb8], R78 ;  /* 0x001fb84e01007387 */ /* 0x000fe80000100800 */
[----:B------:R1:W-:Y:S04]  /*492a0*/  STL [R1+0x1fb4], R81 ;  /* 0x001fb45101007387 */ /* 0x0003e80000100800 */
[----:B-1----:R-:W2:Y:S04]  /*492b0*/  LDL.LU R81, [R1+0x14c] ;  /* 0x00014c0001517983 */ /* 0x002ea80000300800 */
[----:B------:R-:W-:Y:S04]  /*492c0*/  STL [R1+0x1fb0], R82 ;  /* 0x001fb05201007387 */ /* 0x000fe80000100800 */
[----:B------:R-:W-:Y:S04]  /*492d0*/  STL [R1+0x1fac], R84 ;  /* 0x001fac5401007387 */ /* 0x000fe80000100800 */
[----:B------:R-:W-:Y:S04]  /*492e0*/  STL [R1+0x1fa8], R87 ;  /* 0x001fa85701007387 */ /* 0x000fe80000100800 */
[----:B------:R-:W-:Y:S04]  /*492f0*/  STL [R1+0x1fa4], R89 ;  /* 0x001fa45901007387 */ /* 0x000fe80000100800 */
[----:B------:R-:W-:Y:S04]  /*49300*/  STL [R1+0x1fa0], R91 ;  /* 0x001fa05b01007387 */ /* 0x000fe80000100800 */
[----:B------:R-:W-:Y:S04]  /*49310*/  STL [R1+0x168], R67 ;  /* 0x0001684301007387 */ /* 0x000fe80000100800 */
[----:B------:R1:W-:Y:S04]  /*49320*/  STL [R1+0x16c], R6 ;  /* 0x00016c0601007387 */ /* 0x0003e80000100800 */
[----:B------:R-:W2:Y:S04]  /*49330*/  LDL.LU R75, [R1+0x2090] ;  /* 0x00209000014b7983 */ /* 0x000ea80000300800 */
[----:B------:R-:W2:Y:S04]  /*49340*/  LDL.LU R93, [R1+0x208c] ;  /* 0x00208c00015d7983 */ /* 0x000ea80000300800 */
[----:B------:R0:W-:Y:S01]  /*49350*/  STL [R1+0x164], R80 ;  /* 0x0001645001007387 */ /* 0x0001e20000100800 */
[----:B-1----:R-:W1:Y:S01]  /*49360*/  LDTM.x64 R4, tmem[UR4+0xc0] ;  /* 0x0000c004000479ee */ /* 0x002e620008340000 */
[----:B------:R-:W-:-:S02]  /*49370*/  NOP ;  /* 0x0000000000007918 */ /* 0x000fc40000000000 */
[----:B0-----:R0:W2:Y:S02]  /*49380*/  LDL.LU R80, [R1+0x2088] ;  /* 0x0020880001507983 */ /* 0x0010a40000300800 */
[----:B--2---:R-:W-:Y:S02]  /*49390*/  F2FP.BF16.F32.PACK_AB R80, R75, R93 ;  /* 0x0000005d4b50723e */ /* 0x004fe400000010ff */
[----:B------:R-:W2:Y:S04]  /*493a0*/  LDL.LU R75, [R1+0x2084] ;  /* 0x00208400014b7983 */ /* 0x000ea80000300800 */
[----:B------:R-:W2:Y:S04]  /*493b0*/  LDL.LU R93, [R1+0x2080] ;  /* 0x00208000015d7983 */ /* 0x000ea80000300800 */
[----:B------:R0:W-:Y:S04]  /*493c0*/  STL [R1+0x160], R80 ;  /* 0x0001605001007387 */ /* 0x0001e80000100800 */
[----:B0-----:R0:W2:Y:S02]  /*493d0*/  LDL.LU R80, [R1+0x207c] ;  /* 0x00207c0001507983 */ /* 0x0010a40000300800 */
[----:B--2---:R-:W-:-:S02]  /*493e0*/  F2FP.BF16.F32.PACK_AB R80, R75, R93 ;  /* 0x0000005d4b50723e */ /* 0x004fc400000010ff */
        /* <DEDUP_REMOVED lines=11> */
[----:B------:R0:W2:Y:S04]  /*494a0*/  LDL.LU R93, [R1+0x205c] ;  /* 0x00205c00015d7983 */ /* 0x0000a80000300800 */
[----:B------:R0:W-:Y:S04]  /*494b0*/  STL [R1+0x154], R80 ;  /* 0x0001545001007387 */ /* 0x0001e80000100800 */
[----:B0-----:R-:W2:Y:S01]  /*494c0*/  LDL.LU R80, [R1+0x2058] ;  /* 0x0020580001507983 */ /* 0x001ea20000300800 */
[----:B------:R-:W-:-:S02]  /*494d0*/  F2FP.BF16.F32.PACK_AB R73, R81, R77 ;  /* 0x0000004d5149723e */ /* 0x000fc400000010ff */
[----:B--2---:R-:W-:Y:S02]  /*494e0*/  F2FP.BF16.F32.PACK_AB R93, R75, R80 ;  /* 0x000000504b5d723e */ /* 0x004fe400000010ff */
[----:B------:R-:W2:Y:S01]  /*494f0*/  LDL.LU R75, [R1+0x2054] ;  /* 0x00205400014b7983 */ /* 0x000ea20000300800 */
[----:B------:R-:W-:-:S03]  /*49500*/  F2FP.BF16.F32.PACK_AB R3, R71, R68 ;  /* 0x000000444703723e */ /* 0x000fc600000010ff */
[----:B------:R-:W2:Y:S04]  /*49510*/  LDL.LU R80, [R1+0x2050] ;  /* 0x0020500001507983 */ /* 0x000ea80000300800 */
[----:B------:R0:W-:Y:S01]  /*49520*/  STL [R1+0x150], R93 ;  /* 0x0001505d01007387 */ /* 0x0001e20000100800 */
[----:B------:R-:W-:-:S03]  /*49530*/  F2FP.BF16.F32.PACK_AB R82, R76, R70 ;  /* 0x000000464c52723e */ /* 0x000fc600000010ff */
[----:B0-----:R-:W2:Y:S04]  /*49540*/  LDL.LU R93, [R1+0x204c] ;  /* 0x00204c00015d7983 */ /* 0x001ea80000300800 */
[----:B------:R-:W-:Y:S01]  /*49550*/  STL [R1+0x14c], R73 ;  /* 0x00014c4901007387 */ /* 0x000fe20000100800 */
[----:B---3--:R-:W-:Y:S02]  /*49560*/  F2FP.BF16.F32.PACK_AB R84, R79, R83 ;  /* 0x000000534f54723e */ /* 0x008fe400000010ff */
[----:B----4-:R-:W-:Y:S02]  /*49570*/  F2FP.BF16.F32.PACK_AB R87, R85, R92 ;  /* 0x0000005c5557723e */ /* 0x010fe400000010ff */
[----:B--2---:R-:W-:Y:S02]  /*49580*/  F2FP.BF16.F32.PACK_AB R2, R0, R75 ;  /* 0x0000004b0002723e */ /* 0x004fe400000010ff */
[----:B------:R-:W2:Y:S04]  /*49590*/  LDL.LU R75, [R1+0x118] ;  /* 0x00011800014b7983 */ /* 0x000ea80000300800 */
[----:B------:R-:W-:Y:S04]  /*495a0*/  STL [R1+0x148], R3 ;  /* 0x0001480301007387 */ /* 0x000fe80000100800 */
[----:B------:R-:W3:Y:S04]  /*495b0*/  LDL.LU R0, [R1+0x8] ;  /* 0x0000080001007983 */ /* 0x000ee80000300800 */
[----:B------:R0:W-:Y:S04]  /*495c0*/  STL [R1+0x144], R2 ;  /* 0x0001440201007387 */ /* 0x0001e80000100800 */
[----:B0-----:R-:W4:Y:S04]  /*495d0*/  LDL.LU R2, [R1] ;  /* 0x0000000001027983 */ /* 0x001f280000300800 */
[----:B------:R-:W4:Y:S04]  /*495e0*/  LDL.LU R3, [R1+0x100] ;  /* 0x0001000001037983 */ /* 0x000f280000300800 */
[----:B------:R-:W1:Y:S04]  /*495f0*/  LDL.LU R68, [R1+0xfc] ;  /* 0x0000fc0001447983 */ /* 0x000e680000300800 */
        /* <DEDUP_REMOVED lines=8> */
[----:B------:R-:W2:Y:S04]  /*49680*/  LDL.LU R79, [R1+0x2040] ;  /* 0x00204000014f7983 */ /* 0x000ea80000300800 */
[----:B------:R-:W2:Y:S04]  /*49690*/  LDL.LU R83, [R1+0x203c] ;  /* 0x00203c0001537983 */ /* 0x000ea80000300800 */
[----:B------:R0:W-:Y:S04]  /*496a0*/  STL [R1+0x13c], R84 ;  /* 0x00013c5401007387 */ /* 0x0001e80000100800 */
[----:B0-----:R-:W2:Y:S04]  /*496b0*/  LDL.LU R84, [R1+0xe4] ;  /* 0x0000e40001547983 */ /* 0x001ea80000300800 */
[----:B------:R-:W2:Y:S04]  /*496c0*/  LDL.LU R85, [R1+0x2038] ;  /* 0x0020380001557983 */ /* 0x000ea80000300800 */
[----:B------:R-:W2:Y:S04]  /*496d0*/  LDL.LU R92, [R1+0x2034] ;  /* 0x00203400015c7983 */ /* 0x000ea80000300800 */
[----:B------:R0:W-:Y:S04]  /*496e0*/  STL [R1+0x138], R87 ;  /* 0x0001385701007387 */ /* 0x0001e80000100800 */
[----:B0-----:R-:W3:Y:S01]  /*496f0*/  LDL.LU R87, [R1+0xe0] ;  /* 0x0000e00001577983 */ /* 0x001ee20000300800 */
[----:B--2---:R-:W-:-:S03]  /*49700*/  F2FP.BF16.F32.PACK_AB R89, R86, R92 ;  /* 0x0000005c5659723e */ /* 0x004fc600000010ff */
[----:B------:R-:W2:Y:S04]  /*49710*/  LDL.LU R86, [R1+0x2030] ;  /* 0x0020300001567983 */ /* 0x000ea80000300800 */
[----:B------:R0:W2:Y:S04]  /*49720*/  LDL.LU R92, [R1+0x202c] ;  /* 0x00202c00015c7983 */ /* 0x0000a80000300800 */
[----:B------:R0:W-:Y:S04]  /*49730*/  STL [R1+0x134], R89 ;  /* 0x0001345901007387 */ /* 0x0001e80000100800 */
[----:B0-----:R-:W3:Y:S01]  /*49740*/  LDL.LU R89, [R1+0xdc] ;  /* 0x0000dc0001597983 */ /* 0x001ee20000300800 */
[----:B--2---:R-:W-:-:S03]  /*49750*/  F2FP.BF16.F32.PACK_AB R92, R88, R90 ;  /* 0x0000005a585c723e */ /* 0x004fc600000010ff */
        /* <DEDUP_REMOVED lines=26> */
[----:B------:R0:W2:Y:S02]  /*49900*/  LDL.LU R83, [R1+0x1ff8] ;  /* 0x001ff80001537983 */ /* 0x0000a40000300800 */
[----:B--2---:R-:W-:Y:S02]  /*49910*/  F2FP.BF16.F32.PACK_AB R83, R75, R79 ;  /* 0x0000004f4b53723e */ /* 0x004fe400000010ff */
[----:B------:R-:W2:Y:S04]  /*49920*/  LDL.LU R75, [R1+0x1ff4] ;  /* 0x001ff400014b7983 */ /* 0x000ea80000300800 */
[----:B------:R0:W2:Y:S02]  /*49930*/  LDL.LU R79, [R1+0x1ff0] ;  /* 0x001ff000014f7983 */ /* 0x0000a40000300800 */
[----:B--2---:R-:W-:-:S02]  /*49940*/  F2FP.BF16.F32.PACK_AB R79, R70, R75 ;  /* 0x0000004b464f723e */ /* 0x004fc400000010ff */
[----:B------:R-:W3:Y:S04]  /*49950*/  LDL.LU R70, [R1+0x1fec] ;  /* 0x001fec0001467983 */ /* 0x000ee80000300800 */
[----:B------:R0:W3:Y:S02]  /*49960*/  LDL.LU R75, [R1+0x1fe8] ;  /* 0x001fe800014b7983 */ /* 0x0000e40000300800 */
[----:B---3--:R-:W-:Y:S02]  /*49970*/  F2FP.BF16.F32.PACK_AB R75, R0, R70 ;  /* 0x00000046004b723e */ /* 0x008fe400000010ff */
[----:B------:R-:W2:Y:S04]  /*49980*/  LDL.LU R0, [R1+0x1fe4] ;  /* 0x001fe40001007983 */ /* 0x000ea80000300800 */
[----:B------:R0:W4:Y:S01]  /*49990*/  LDL.LU R70, [R1+0x1fe0] ;  /* 0x001fe00001467983 */ /* 0x0001220000300800 */
[----:B-1----:R-:W-:-:S02]  /*499a0*/  F2FP.BF16.F32.PACK_AB R69, R67, R68 ;  /* 0x000000444345723e */ /* 0x002fc400000010ff */
[----:B------:R-:W-:Y:S02]  /*499b0*/  F2FP.BF16.F32.PACK_AB R72, R66, R71 ;  /* 0x000000474248723e */ /* 0x000fe400000010ff */
[----:B------:R-:W-:Y:S02]  /*499c0*/  F2FP.BF16.F32.PACK_AB R74, R65, R73 ;  /* 0x00000049414a723e */ /* 0x000fe400000010ff */
[----:B------:R-:W-:Y:S02]  /*499d0*/  F2FP.BF16.F32.PACK_AB R78, R64, R77 ;  /* 0x0000004d404e723e */ /* 0x000fe400000010ff */
[----:B------:R-:W-:Y:S02]  /*499e0*/  F2FP.BF16.F32.PACK_AB R63, R63, R81 ;  /* 0x000000513f3f723e */ /* 0x000fe400000010ff */
[----:B------:R-:W-:Y:S02]  /*499f0*/  F2FP.BF16.F32.PACK_AB R62, R62, R82 ;  /* 0x000000523e3e723e */ /* 0x000fe400000010ff */
[----:B------:R-:W-:-:S02]  /*49a00*/  F2FP.BF16.F32.PACK_AB R61, R61, R84 ;  /* 0x000000543d3d723e */ /* 0x000fc400000010ff */
[----:B------:R-:W-:Y:S02]  /*49a10*/  F2FP.BF16.F32.PACK_AB R60, R60, R87 ;  /* 0x000000573c3c723e */ /* 0x000fe400000010ff */
[----:B------:R-:W-:Y:S02]  /*49a20*/  F2FP.BF16.F32.PACK_AB R91, R59, R89 ;  /* 0x000000593b5b723e */ /* 0x000fe400000010ff */
[----:B----4-:R-:W-:Y:S02]  /*49a30*/  F2FP.BF16.F32.PACK_AB R70, R2, R3 ;  /* 0x000000030246723e */ /* 0x010fe400000010ff */
[----:B------:R-:W3:Y:S04]  /*49a40*/  LDL.LU R2, [R1+0x1fdc] ;  /* 0x001fdc0001027983 */ /* 0x000ee80000300800 */
[----:B------:R-:W4:Y:S04]  /*49a50*/  LDL.LU R3, [R1+0x1fd8] ;  /* 0x001fd80001037983 */ /* 0x000f280000300800 */
[----:B------:R-:W2:Y:S04]  /*49a60*/  LDL.LU R68, [R1+0x1fd4] ;  /* 0x001fd40001447983 */ /* 0x000ea80000300800 */
[----:B------:R1:W-:Y:S04]  /*49a70*/  STL [R1+0xfc], R69 ;  /* 0x0000fc4501007387 */ /* 0x0003e80000100800 */
[----:B-1----:R-:W2:Y:S04]  /*49a80*/  LDL.LU R69, [R1+0x1fd0] ;  /* 0x001fd00001457983 */ /* 0x002ea80000300800 */
        /* <DEDUP_REMOVED lines=21> */
[----:B------:R-:W3:Y:S04]  /*49be0*/  LDL.LU R89, [R1+0x1fa4] ;  /* 0x001fa40001597983 */ /* 0x000ee80000300800 */
[----:B------:R1:W-:Y:S04]  /*49bf0*/  STL [R1+0xdc], R91 ;  /* 0x0000dc5b01007387 */ /* 0x0003e80000100800 */
[----:B-1----:R-:W3:Y:S01]  /*49c00*/  LDL.LU R91, [R1+0x1fa0] ;  /* 0x001fa000015b7983 */ /* 0x002ee20000300800 */
[----:B--2---:R-:W-:-:S02]  /*49c10*/  F2FP.BF16.F32.PACK_AB R59, R58, R60 ;  /* 0x0000003c3a3b723e */ /* 0x004fc400000010ff */
[----:B------:R-:W-:Y:S02]  /*49c20*/  F2FP.BF16.F32.PACK_AB R58, R57, R61 ;  /* 0x0000003d393a723e */ /* 0x000fe400000010ff */
        /* <DEDUP_REMOVED lines=8> */
[----:B------:R-:W-:Y:S04]  /*49cb0*/  STL [R1+0xd0], R57 ;  /* 0x0000d03901007387 */ /* 0x000fe80000100800 */
[----:B------:R-:W-:Y:S01]  /*49cc0*/  STL [R1+0xcc], R56 ;  /* 0x0000cc3801007387 */ /* 0x000fe20000100800 */
[----:B---3--:R-:W-:-:S03]  /*49cd0*/  F2FP.BF16.F32.PACK_AB R51, R50, R91 ;  /* 0x0000005b3233723e */ /* 0x008fc600000010ff */
[----:B------:R-:W-:Y:S01]  /*49ce0*/  STL [R1+0xc8], R55 ;  /* 0x0000c83701007387 */ /* 0x000fe20000100800 */
[----:B------:R-:W-:-:S03]  /*49cf0*/  F2FP.BF16.F32.PACK_AB R50, R49, R89 ;  /* 0x000000593132723e */ /* 0x000fc600000010ff */
[----:B------:R-:W-:Y:S04]  /*49d00*/  STL [R1+0xc4], R54 ;  /* 0x0000c43601007387 */ /* 0x000fe80000100800 */
[----:B------:R-:W-:Y:S04]  /*49d10*/  STL [R1+0xc0], R53 ;  /* 0x0000c03501007387 */ /* 0x000fe80000100800 */
[----:B------:R0:W2:Y:S04]  /*49d20*/  LDL.LU R91, [R1+0x1f9c] ;  /* 0x001f9c00015b7983 */ /* 0x0000a80000300800 */
[----:B------:R-:W-:Y:S04]  /*49d30*/  STL [R1+0xbc], R52 ;  /* 0x0000bc3401007387 */ /* 0x000fe80000100800 */
[----:B------:R0:W3:Y:S01]  /*49d40*/  LDL.LU R89, [R1+0x1f98] ;  /* 0x001f980001597983 */ /* 0x0000e20000300800 */
[----:B------:R-:W-:-:S02]  /*49d50*/  F2FP.BF16.F32.PACK_AB R49, R48, R87 ;  /* 0x000000573031723e */ /* 0x000fc400000010ff */
[----:B------:R-:W-:Y:S01]  /*49d60*/  F2FP.BF16.F32.PACK_AB R48, R47, R84 ;  /* 0x000000542f30723e */ /* 0x000fe200000010ff */
[----:B------:R-:W-:Y:S01]  /*49d70*/  STL [R1+0xb8], R51 ;  /* 0x0000b83301007387 */ /* 0x000fe20000100800 */
[----:B------:R-:W-:-:S03]  /*49d80*/  F2FP.BF16.F32.PACK_AB R46, R46, R82 ;  /* 0x000000522e2e723e */ /* 0x000fc600000010ff */
[----:B------:R0:W4:Y:S04]  /*49d90*/  LDL.LU R87, [R1+0x1f94] ;  /* 0x001f940001577983 */ /* 0x0001280000300800 */
[----:B------:R-:W-:Y:S01]  /*49da0*/  STL [R1+0xb4], R50 ;  /* 0x0000b43201007387 */ /* 0x000fe20000100800 */
[----:B------:R-:W-:-:S03]  /*49db0*/  F2FP.BF16.F32.PACK_AB R47, R45, R81 ;  /* 0x000000512d2f723e */ /* 0x000fc600000010ff */
[----:B------:R0:W4:Y:S04]  /*49dc0*/  LDL.LU R84, [R1+0x1f90] ;  /* 0x001f900001547983 */ /* 0x0001280000300800 */
[----:B------:R-:W-:Y:S04]  /*49dd0*/  STL [R1+0xb0], R49 ;  /* 0x0000b03101007387 */ /* 0x000fe80000100800 */
[----:B------:R0:W4:Y:S04]  /*49de0*/  LDL.LU R82, [R1+0x1f8c] ;  /* 0x001f8c0001527983 */ /* 0x0001280000300800 */
[----:B------:R-:W-:Y:S04]  /*49df0*/  STL [R1+0x10], R48 ;  /* 0x0000103001007387 */ /* 0x000fe80000100800 */
[----:B------:R0:W4:Y:S04]  /*49e00*/  LDL.LU R81, [R1+0x1f88] ;  /* 0x001f880001517983 */ /* 0x0001280000300800 */
[----:B------:R1:W-:Y:S04]  /*49e10*/  STL [R1+0x8], R46 ;  /* 0x0000082e01007387 */ /* 0x0003e80000100800 */
[----:B------:R-:W4:Y:S04]  /*49e20*/  LDL.LU R45, [R1+0x60] ;  /* 0x00006000012d7983 */ /* 0x000f280000300800 */
[----:B-1----:R-:W4:Y:S04]  /*49e30*/  LDL.LU R46, [R1+0x5c] ;  /* 0x00005c00012e7983 */ /* 0x002f280000300800 */
[----:B------:R1:W-:Y:S04]  /*49e40*/  STL [R1], R47 ;  /* 0x0000002f01007387 */ /* 0x0003e80000100800 */
        /* <DEDUP_REMOVED lines=17> */
[----:B------:R-:W4:Y:S04]  /*49f60*/  LDL.S16 R63, [R1+0x200] ;  /* 0x00020000013f7983 */ /* 0x000f280000100600 */
[----:B------:R-:W4:Y:S04]  /*49f70*/  LDL R88, [R1+0xec0] ;  /* 0x000ec00001587983 */ /* 0x000f280000100800 */
[----:B------:R-:W4:Y:S04]  /*49f80*/  LDL R90, [R1+0xec4] ;  /* 0x000ec400015a7983 */ /* 0x000f280000100800 */
[----:B------:R-:W4:Y:S01]  /*49f90*/  LDL R92, [R1+0xeb8] ;  /* 0x000eb800015c7983 */ /* 0x000f220000100800 */
[----:B--2---:R-:W-:-:S03]  /*49fa0*/  F2FP.BF16.F32.PACK_AB R91, R44, R78 ;  /* 0x0000004e2c5b723e */ /* 0x004fc600000010ff */
[----:B------:R0:W2:Y:S04]  /*49fb0*/  LDL.LU R78, [R1+0x1f84] ;  /* 0x001f8400014e7983 */ /* 0x0000a80000300800 */
[----:B------:R-:W2:Y:S01]  /*49fc0*/  LDL.LU R44, [R1+0x64] ;  /* 0x00006400012c7983 */ /* 0x000ea20000300800 */
[----:B---3--:R-:W-:-:S03]  /*49fd0*/  F2FP.BF16.F32.PACK_AB R89, R43, R77 ;  /* 0x0000004d2b59723e */ /* 0x008fc600000010ff */
[----:B------:R0:W3:Y:S04]  /*49fe0*/  LDL.LU R77, [R1+0x1f80] ;  /* 0x001f8000014d7983 */ /* 0x0000e80000300800 */
[----:B------:R-:W3:Y:S01]  /*49ff0*/  LDL.LU R43, [R1+0x68] ;  /* 0x00006800012b7983 */ /* 0x000ee20000300800 */
[----:B----4-:R-:W-:-:S03]  /*4a000*/  F2FP.BF16.F32.PACK_AB R87, R42, R74 ;  /* 0x0000004a2a57723e */ /* 0x010fc600000010ff */
[----:B------:R0:W4:Y:S04]  /*4a010*/  LDL.LU R74, [R1+0x1f7c] ;  /* 0x001f7c00014a7983 */ /* 0x0001280000300800 */
[----:B------:R-:W4:Y:S01]  /*4a020*/  LDL.LU R42, [R1+0x6c] ;  /* 0x00006c00012a7983 */ /* 0x000f220000300800 */
[----:B------:R-:W-:-:S03]  /*4a030*/  F2FP.BF16.F32.PACK_AB R84, R41, R73 ;  /* 0x000000492954723e */ /* 0x000fc600000010ff */
        /* <DEDUP_REMOVED lines=8> */
[----:B------:R-:W-:Y:S02]  /*4a0c0*/  F2FP.BF16.F32.PACK_AB R16, R16, R0 ;  /* 0x000000001010723e */ /* 0x000fe400000010ff */
[----:B------:R-:W-:Y:S02]  /*4a0d0*/  F2FP.BF16.F32.PACK_AB R15, R15, R76 ;  /* 0x0000004c0f0f723e */ /* 0x000fe400000010ff */
[----:B------:R-:W-:Y:S02]  /*4a0e0*/  F2FP.BF16.F32.PACK_AB R14, R14, R93 ;  /* 0x0000005d0e0e723e */ /* 0x000fe400000010ff */
[----:B------:R-:W-:-:S02]  /*4a0f0*/  F2FP.BF16.F32.PACK_AB R13, R13, R80 ;  /* 0x000000500d0d723e */ /* 0x000fc400000010ff */
[----:B--2---:R-:W-:Y:S02]  /*4a100*/  F2FP.BF16.F32.PACK_AB R78, R38, R69 ;  /* 0x00000045264e723e */ /* 0x004fe400000010ff */
[----:B------:R0:W2:Y:S04]  /*4a110*/  LDL.LU R69, [R1+0x1f6c] ;  /* 0x001f6c0001457983 */ /* 0x0000a80000300800 */
[----:B------:R-:W2:Y:S01]  /*4a120*/  LDL.LU R38, [R1+0x7c] ;  /* 0x00007c0001267983 */ /* 0x000ea20000300800 */
[----:B---3--:R-:W-:-:S03]  /*4a130*/  F2FP.BF16.F32.PACK_AB R77, R37, R68 ;  /* 0x00000044254d723e */ /* 0x008fc600000010ff */
[----:B------:R0:W3:Y:S04]  /*4a140*/  LDL.LU R68, [R1+0x1f68] ;  /* 0x001f680001447983 */ /* 0x0000e80000300800 */
[----:B------:R-:W2:Y:S04]  /*4a150*/  LDL.LU R37, [R1+0x80] ;  /* 0x0000800001257983 */ /* 0x000ea80000300800 */
[----:B------:R0:W2:Y:S04]  /*4a160*/  LDL.LU R0, [R1+0x1f64] ;  /* 0x001f640001007983 */ /* 0x0000a80000300800 */
[----:B------:R0:W2:Y:S04]  /*4a170*/  LDL.LU R76, [R1+0x1f60] ;  /* 0x001f6000014c7983 */ /* 0x0000a80000300800 */
[----:B------:R-:W2:Y:S04]  /*4a180*/  LDL.LU R93, [R1+0x1f5c] ;  /* 0x001f5c00015d7983 */ /* 0x000ea80000300800 */
[----:B------:R0:W2:Y:S01]  /*4a190*/  LDL.LU R80, [R1+0x1f58] ;  /* 0x001f580001507983 */ /* 0x0000a20000300800 */
[----:B------:R-:W-:-:S02]  /*4a1a0*/  F2FP.BF16.F32.PACK_AB R21, R21, R3 ;  /* 0x000000031515723e */ /* 0x000fc400000010ff */
[----:B------:R-:W-:Y:S02]  /*4a1b0*/  F2FP.BF16.F32.PACK_AB R20, R20, R2 ;  /* 0x000000021414723e */ /* 0x000fe400000010ff */
[----:B------:R-:W-:Y:S01]  /*4a1c0*/  F2FP.BF16.F32.PACK_AB R27, R27, R46 ;  /* 0x0000002e1b1b723e */ /* 0x000fe200000010ff */
[----:B------:R-:W1:Y:S01]  /*4a1d0*/  LDC.64 R2, c[0x0][0x398] ;  /* 0x0000e600ff027b82 */ /* 0x000e620000000a00 */
[----:B------:R-:W-:-:S07]  /*4a1e0*/  F2FP.BF16.F32.PACK_AB R67, R30, R43 ;  /* 0x0000002b1e43723e */ /* 0x000fce00000010ff */
[----:B------:R-:W0:Y:S01]  /*4a1f0*/  LDC R46, c[0x0][0x3b4] ;  /* 0x0000ed00ff2e7b82 */ /* 0x000e220000000800 */
[----:B------:R-:W-:Y:S02]  /*4a200*/  F2FP.BF16.F32.PACK_AB R66, R29, R44 ;  /* 0x0000002c1d42723e */ /* 0x000fe400000010ff */
[----:B------:R-:W-:Y:S02]  /*4a210*/  F2FP.BF16.F32.PACK_AB R65, R28, R45 ;  /* 0x0000002d1c41723e */ /* 0x000fe400000010ff */
[----:B----4-:R-:W-:-:S03]  /*4a220*/  F2FP.BF16.F32.PACK_AB R72, R34, R39 ;  /* 0x000000272248723e */ /* 0x010fc600000010ff */
[----:B------:R-:W4:Y:S01]  /*4a230*/  LDC.64 R28, c[0x0][0x398] ;  /* 0x0000e600ff1c7b82 */ /* 0x000f220000000a00 */
[----:B------:R-:W-:Y:S02]  /*4a240*/  F2FP.BF16.F32.PACK_AB R26, R26, R47 ;  /* 0x0000002f1a1a723e */ /* 0x000fe400000010ff */
[----:B------:R-:W-:-:S05]  /*4a250*/  F2FP.BF16.F32.PACK_AB R71, R33, R40 ;  /* 0x000000282147723e */ /* 0x000fca00000010ff */
[----:B------:R-:W0:Y:S01]  /*4a260*/  LDC R47, c[0x0][0x3b8] ;  /* 0x0000ee00ff2f7b82 */ /* 0x000e220000000800 */
[----:B-1----:R-:W-:Y:S02]  /*4a270*/  ISETP.GE.AND P0, PT, R92, R2, PT ;  /* 0x000000025c00720c */ /* 0x002fe40003f06270 */
[----:B------:R-:W-:Y:S02]  /*4a280*/  F2FP.BF16.F32.PACK_AB R25, R25, R48 ;  /* 0x000000301919723e */ /* 0x000fe400000010ff */
[----:B------:R-:W-:-:S03]  /*4a290*/  F2FP.BF16.F32.PACK_AB R24, R24, R49 ;  /* 0x000000311818723e */ /* 0x000fc600000010ff */
[----:B------:R-:W1:Y:S01]  /*4a2a0*/  LDC.64 R44, c[0x0][0x398] ;  /* 0x0000e600ff2c7b82 */ /* 0x000e620000000a00 */
[----:B---3--:R-:W-:-:S07]  /*4a2b0*/  F2FP.BF16.F32.PACK_AB R68, R31, R42 ;  /* 0x0000002a1f44723e */ /* 0x008fce00000010ff */
[----:B------:R-:W3:Y:S01]  /*4a2c0*/  LDC.64 R30, c[0x0][0x390] ;  /* 0x0000e400ff1e7b82 */ /* 0x000ee20000000a00 */
[----:B--2---:R-:W-:Y:S02]  /*4a2d0*/  F2FP.BF16.F32.PACK_AB R73, R35, R38 ;  /* 0x000000262349723e */ /* 0x004fe400000010ff */
[----:B------:R-:W-:-:S05]  /*4a2e0*/  F2FP.BF16.F32.PACK_AB R69, R32, R41 ;  /* 0x000000292045723e */ /* 0x000fca00000010ff */
[----:B------:R-:W2:Y:S01]  /*4a2f0*/  LDC.64 R34, c[0x0][0x398] ;  /* 0x0000e600ff227b82 */ /* 0x000ea20000000a00 */
[----:B------:R-:W-:Y:S01]  /*4a300*/  F2FP.BF16.F32.PACK_AB R76, R5, R62 ;  /* 0x0000003e054c723e */ /* 0x000fe200000010ff */
[----:B------:R-:W-:-:S06]  /*4a310*/  VIADD R5, R93, 0x1 ;  /* 0x000000015d057836 */ /* 0x000fcc0000000000 */
[----:B------:R-:W1:Y:S01]  /*4a320*/  LDC.64 R32, c[0x0][0x398] ;  /* 0x0000e600ff207b82 */ /* 0x000e620000000a00 */
[----:B------:R-:W-:Y:S02]  /*4a330*/  F2FP.BF16.F32.PACK_AB R80, R86, R4 ;  /* 0x000000045650723e */ /* 0x000fe400000010ff */
[----:B------:R-:W2:Y:S01]  /*4a340*/  LDL R86, [R1+0xebc] ;  /* 0x000ebc0001567983 */ /* 0x000ea20000100800 */
[----:B------:R-:W-:Y:S01]  /*4a350*/  ISETP.GE.AND P2, PT, R5, R3, PT ;  /* 0x000000030500720c */ /* 0x000fe20003f46270 */
[----:B0-----:R-:W-:-:S03]  /*4a360*/  IMAD R5, R92, R46, RZ ;  /* 0x0000002e5c057224 */ /* 0x001fc600078e02ff */
[----:B------:R-:W0:Y:S01]  /*4a370*/  LDC.64 R42, c[0x0][0x398] ;  /* 0x0000e600ff2a7b82 */ /* 0x000e220000000a00 */
[----:B------:R-:W-:Y:S01]  /*4a380*/  IMAD R2, R46, 0x80, R5 ;  /* 0x000000802e027824 */ /* 0x000fe200078e0205 */
[----:B---3--:R-:W-:Y:S02]  /*4a390*/  LEA R4, P6, R5, R30, 0x1 ;  /* 0x0000001e05047211 */ /* 0x008fe400078c08ff */
[----:B------:R-:W-:Y:S02]  /*4a3a0*/  ISETP.GE.AND P1, PT, R93, R3, PT ;  /* 0x000000035d00720c */ /* 0x000fe40003f26270 */
[----:B------:R-:W-:Y:S02]  /*4a3b0*/  F2FP.BF16.F32.PACK_AB R74, R36, R37 ;  /* 0x00000025244a723e */ /* 0x000fe400000010ff */
[----:B------:R-:W3:Y:S01]  /*4a3c0*/  LDC.64 R38, c[0x0][0x398] ;  /* 0x0000e600ff267b82 */ /* 0x000ee20000000a00 */
[----:B------:R-:W-:Y:S02]  /*4a3d0*/  LEA.HI.X.SX32 R5, R5, R31, 0x1, P6 ;  /* 0x0000001f05057211 */ /* 0x000fe400030f0eff */
[----:B----4-:R-:W-:-:S02]  /*4a3e0*/  ISETP.LT.AND P0, PT, R93, R29, !P0 ;  /* 0x0000001d5d00720c */ /* 0x010fc40004701270 */
[----:B------:R-:W-:Y:S02]  /*4a3f0*/  LEA R36, P6, R2, R30, 0x1 ;  /* 0x0000001e02247211 */ /* 0x000fe400078c08ff */
[----:B--2---:R-:W-:Y:S01]  /*4a400*/  ISETP.LT.AND P4, PT, R90, R34, !P1 ;  /* 0x000000225a00720c */ /* 0x004fe20004f81270 */
[----:B------:R-:W2:Y:S01]  /*4a410*/  LDC.64 R40, c[0x0][0x398] ;  /* 0x0000e600ff287b82 */ /* 0x000ea20000000a00 */
[----:B------:R-:W-:Y:S01]  /*4a420*/  F2FP.BF16.F32.PACK_AB R0, R7, R60 ;  /* 0x0000003c0700723e */ /* 0x000fe200000010ff */
[----:B------:R-:W-:Y:S01]  /*4a430*/  IMAD R7, R46, 0x80, R2 ;  /* 0x000000802e077824 */ /* 0x000fe200078e0202 */
[----:B------:R-:W-:Y:S01]  /*4a440*/  LEA.HI.X.SX32 R37, R2, R31, 0x1, P6 ;  /* 0x0000001f02257211 */ /* 0x000fe200030f0eff */
[----:B------:R-:W-:Y:S01]  /*4a450*/  IMAD R60, R93, R47, RZ ;  /* 0x0000002f5d3c7224 */ /* 0x000fe200078e02ff */
[----:B-1----:R-:W-:Y:S01]  /*4a460*/  ISETP.LT.AND P5, PT, R88, R32, !P1 ;  /* 0x000000205800720c */ /* 0x002fe20004fa1270 */
[----:B------:R-:W-:Y:S01]  /*4a470*/  IMAD R2, R46, 0x80, R7 ;  /* 0x000000802e027824 */ /* 0x000fe200078e0207 */
[----:B------:R-:W-:Y:S01]  /*4a480*/  PRMT R32, R63, 0x7610, R32 ;  /* 0x000076103f207816 */ /* 0x000fe20000000020 */
[----:B------:R-:W-:-:S04]  /*4a490*/  IMAD.WIDE R46, R60, 0x2, R4 ;  /* 0x000000023c2e7825 */ /* 0x000fc800078e0204 */
[----:B------:R-:W-:Y:S01]  /*4a4a0*/  IMAD.WIDE R48, R60, 0x2, R36 ;  /* 0x000000023c307825 */ /* 0x000fe200078e0224 */
[----:B------:R1:W-:Y:S01]  /*4a4b0*/  @P0 STG.E.U16 desc[UR6][R46.64], R32 ;  /* 0x000000202e000986 */ /* 0x0003e2000c101506 */
[----:B------:R-:W-:-:S03]  /*4a4c0*/  PRMT R34, R70, 0x7632, R34 ;  /* 0x0000763246227816 */ /* 0x000fc60000000022 */
[----:B------:R4:W-:Y:S01]  /*4a4d0*/  @P4 STG.E.U16 desc[UR6][R48.64], R70 ;  /* 0x0000004630004986 */ /* 0x0009e2000c101506 */
[----:B0-----:R-:W-:Y:S02]  /*4a4e0*/  ISETP.LT.AND P4, PT, R92, R42, !P2 ;  /* 0x0000002a5c00720c */ /* 0x001fe40005781270 */
[----:B------:R-:W-:Y:S02]  /*4a4f0*/  F2FP.BF16.F32.PACK_AB R64, R61, R6 ;  /* 0x000000063d40723e */ /* 0x000fe400000010ff */
[----:B------:R-:W-:Y:S02]  /*4a500*/  F2FP.BF16.F32.PACK_AB R23, R23, R50 ;  /* 0x000000321717723e */ /* 0x000fe400000010ff */
[----:B------:R-:W-:Y:S01]  /*4a510*/  F2FP.BF16.F32.PACK_AB R22, R22, R51 ;  /* 0x000000331616723e */ /* 0x000fe200000010ff */
[----:B-1----:R-:W0:Y:S01]  /*4a520*/  LDC.64 R46, c[0x0][0x398] ;  /* 0x0000e600ff2e7b82 */ /* 0x002e220000000a00 */
[----:B----4-:R-:W4:Y:S04]  /*4a530*/  LDL.S16 R70, [R1+0x208] ;  /* 0x0002080001467983 */ /* 0x010f280000100600 */
[----:B------:R-:W4:Y:S01]  /*4a540*/  LDL.LU.S16 R42, [R1+0x202] ;  /* 0x00020200012a7983 */ /* 0x000f220000300600 */
[----:B------:R-:W-:-:S02]  /*4a550*/  LEA R6, P6, R7, R30, 0x1 ;  /* 0x0000001e07067211 */ /* 0x000fc400078c08ff */
[----:B------:R-:W1:Y:S02]  /*4a560*/  LDC.64 R48, c[0x0][0x398] ;  /* 0x0000e600ff307b82 */ /* 0x000e640000000a00 */
[----:B------:R-:W-:-:S03]  /*4a570*/  LEA.HI.X.SX32 R7, R7, R31, 0x1, P6 ;  /* 0x0000001f07077211 */ /* 0x000fc600030f0eff */
[----:B------:R-:W-:Y:S01]  /*4a580*/  IMAD.WIDE R50, R60, 0x2, R6 ;  /* 0x000000023c327825 */ /* 0x000fe200078e0206 */
[----:B------:R-:W-:Y:S02]  /*4a590*/  F2FP.BF16.F32.PACK_AB R17, R17, R54 ;  /* 0x000000361111723e */ /* 0x000fe400000010ff */
[----:B------:R-:W-:Y:S02]  /*4a5a0*/  F2FP.BF16.F32.PACK_AB R12, R12, R55 ;  /* 0x000000370c0c723e */ /* 0x000fe400000010ff */
[----:B------:R3:W-:Y:S01]  /*4a5b0*/  @P5 STG.E.U16 desc[UR6][R50.64], R34 ;  /* 0x0000002232005986 */ /* 0x0007e2000c101506 */
[----:B------:R-:W-:Y:S01]  /*4a5c0*/  F2FP.BF16.F32.PACK_AB R19, R19, R52 ;  /* 0x000000341313723e */ /* 0x000fe200000010ff */
[----:B------:R-:W0:Y:S01]  /*4a5d0*/  LDC.64 R54, c[0x0][0x398] ;  /* 0x0000e600ff367b82 */ /* 0x000e220000000a00 */
[----:B------:R-:W-:Y:S02]  /*4a5e0*/  F2FP.BF16.F32.PACK_AB R18, R18, R53 ;  /* 0x000000351212723e */ /* 0x000fe400000010ff */
[----:B------:R-:W-:-:S05]  /*4a5f0*/  LEA R30, P6, R2, R30, 0x1 ;  /* 0x0000001e021e7211 */ /* 0x000fca00078c08ff */
[----:B------:R-:W0:Y:S08]  /*4a600*/  LDC.64 R52, c[0x0][0x398] ;  /* 0x0000e600ff347b82 */ /* 0x000e300000000a00 */
[----:B---3--:R-:W3:Y:S01]  /*4a610*/  LDC.64 R50, c[0x0][0x398] ;  /* 0x0000e600ff327b82 */ /* 0x008ee20000000a00 */
[----:B------:R-:W-:Y:S02]  /*4a620*/  LEA.HI.X.SX32 R31, R2, R31, 0x1, P6 ;  /* 0x0000001f021f7211 */ /* 0x000fe400030f0eff */
[----:B------:R-:W-:-:S02]  /*4a630*/  ISETP.LT.AND P5, PT, R90, R38, !P2 ;  /* 0x000000265a00720c */ /* 0x000fc400057a1270 */
[----:B--2---:R-:W-:Y:S01]  /*4a640*/  ISETP.LT.AND P6, PT, R88, R40, !P2 ;  /* 0x000000285800720c */ /* 0x004fe200057c1270 */
[----:B------:R-:W-:Y:S01]  /*4a650*/  VIADD R29, R93, 0x2 ;  /* 0x000000025d1d7836 */ /* 0x000fe20000000000 */
[----:B------:R-:W-:Y:S01]  /*4a660*/  F2FP.BF16.F32.PACK_AB R11, R11, R56 ;  /* 0x000000380b0b723e */ /* 0x000fe200000010ff */
[----:B------:R-:W2:Y:S01]  /*4a670*/  LDC R38, c[0x0][0x398] ;  /* 0x0000e600ff267b82 */ /* 0x000ea20000000800 */
[----:B------:R-:W-:Y:S02]  /*4a680*/  F2FP.BF16.F32.PACK_AB R10, R10, R57 ;  /* 0x000000390a0a723e */ /* 0x000fe400000010ff */
[----:B------:R-:W-:Y:S02]  /*4a690*/  F2FP.BF16.F32.PACK_AB R9, R9, R58 ;  /* 0x0000003a0909723e */ /* 0x000fe400000010ff */
[----:B------:R-:W-:Y:S02]  /*4a6a0*/  F2FP.BF16.F32.PACK_AB R8, R59, R8 ;  /* 0x000000083b08723e */ /* 0x000fe400000010ff */
[----:B------:R-:W-:Y:S01]  /*4a6b0*/  PRMT R32, R80, 0x7632, R32 ;  /* 0x0000763250207816 */ /* 0x000fe20000000020 */
[----:B------:R-:W0:Y:S01]  /*4a6c0*/  LDC R40, c[0x0][0x398] ;  /* 0x0000e600ff287b82 */ /* 0x000e220000000800 */
[----:B------:R-:W-:Y:S01]  /*4a6d0*/  ISETP.GE.AND P0, PT, R29, R3, PT ;  /* 0x000000031d00720c */ /* 0x000fe20003f06270 */
[----:B------:R-:W-:Y:S01]  /*4a6e0*/  VIADD R29, R93, 0x3 ;  /* 0x000000035d1d7836 */ /* 0x000fe20000000000 */
[----:B------:R-:W-:-:S05]  /*4a6f0*/  ISETP.LT.AND P1, PT, R86, R44, !P1 ;  /* 0x0000002c5600720c */ /* 0x000fca0004f21270 */
[----:B------:R-:W1:Y:S01]  /*4a700*/  LDC R44, c[0x0][0x3b8] ;  /* 0x0000ee00ff2c7b82 */ /* 0x000e620000000800 */
[----:B0-----:R-:W-:-:S07]  /*4a710*/  ISETP.LT.AND P2, PT, R86, R46, !P2 ;  /* 0x0000002e5600720c */ /* 0x001fce0005741270 */
[----:B------:R-:W0:Y:S01]  /*4a720*/  LDC R46, c[0x0][0x398] ;  /* 0x0000e600ff2e7b82 */ /* 0x000e220000000800 */
[C---:B-1----:R-:W-:Y:S02]  /*4a730*/  IMAD.IADD R2, R60.reuse, 0x1, R44 ;  /* 0x000000013c027824 */ /* 0x042fe400078e022c */
[----:B------:R-:W-:-:S04]  /*4a740*/  IMAD.WIDE R60, R60, 0x2, R30 ;  /* 0x000000023c3c7825 */ /* 0x000fc800078e021e */
[C---:B------:R-:W-:Y:S01]  /*4a750*/  IMAD.WIDE R56, R2.reuse, 0x2, R4 ;  /* 0x0000000202387825 */ /* 0x040fe200078e0204 */
[----:B------:R-:W-:Y:S03]  /*4a760*/  @P1 STG.E.U16 desc[UR6][R60.64], R80 ;  /* 0x000000503c001986 */ /* 0x000fe6000c101506 */
[----:B------:R-:W-:-:S04]  /*4a770*/  IMAD.WIDE R58, R2, 0x2, R36 ;  /* 0x00000002023a7825 */ /* 0x000fc800078e0224 */
[----:B------:R-:W-:Y:S01]  /*4a780*/  IMAD.WIDE R62, R2, 0x2, R6 ;  /* 0x00000002023e7825 */ /* 0x000fe200078e0206 */
[----:B------:R-:W-:Y:S02]  /*4a790*/  ISETP.GE.AND P1, PT, R29, R3, PT ;  /* 0x000000031d00720c */ /* 0x000fe40003f26270 */
[----:B----4-:R-:W-:Y:S02]  /*4a7a0*/  PRMT R34, R42, 0x7610, R34 ;  /* 0x000076102a227816 */ /* 0x010fe40000000022 */
[----:B------:R-:W-:Y:S01]  /*4a7b0*/  PRMT R29, R76, 0x7632, R29 ;  /* 0x000076324c1d7816 */ /* 0x000fe2000000001d */
[----:B------:R-:W1:Y:S02]  /*4a7c0*/  LDC R42, c[0x0][0x398] ;  /* 0x0000e600ff2a7b82 */ /* 0x000e640000000800 */
[----:B------:R4:W-:Y:S01]  /*4a7d0*/  @P4 STG.E.U16 desc[UR6][R56.64], R34 ;  /* 0x0000002238004986 */ /* 0x0009e2000c101506 */
[----:B---3--:R-:W-:-:S03]  /*4a7e0*/  ISETP.LT.AND P4, PT, R90, R50, !P0 ;  /* 0x000000325a00720c */ /* 0x008fc60004781270 */
[----:B------:R3:W-:Y:S01]  /*4a7f0*/  @P5 STG.E.U16 desc[UR6][R58.64], R32 ;  /* 0x000000203a005986 */ /* 0x0007e2000c101506 */
[----:B------:R-:W-:Y:S01]  /*4a800*/  ISETP.LT.AND P5, PT, R88, R54, !P0 ;  /* 0x000000365800720c */ /* 0x000fe200047a1270 */
[----:B------:R-:W0:Y:S02]  /*4a810*/  LDC R50, c[0x0][0x398] ;  /* 0x0000e600ff327b82 */ /* 0x000e240000000800 */
[----:B------:R-:W-:Y:S01]  /*4a820*/  @P6 STG.E.U16 desc[UR6][R62.64], R76 ;  /* 0x0000004c3e006986 */ /* 0x000fe2000c101506 */
[----:B------:R-:W-:Y:S02]  /*4a830*/  ISETP.LT.AND P6, PT, R92, R48, !P0 ;  /* 0x000000305c00720c */ /* 0x000fe400047c1270 */
[----:B------:R-:W-:Y:S02]  /*4a840*/  ISETP.LT.AND P0, PT, R86, R52, !P0 ;  /* 0x000000345600720c */ /* 0x000fe40004701270 */
[----:B----4-:R-:W-:Y:S01]  /*4a850*/  PRMT R34, R70, 0x7610, R34 ;  /* 0x0000761046227816 */ /* 0x010fe20000000022 */
[C---:B------:R-:W-:Y:S01]  /*4a860*/  IMAD.WIDE R56, R2.reuse, 0x2, R30 ;  /* 0x0000000202387825 */ /* 0x040fe200078e021e */
[----:B------:R-:W4:Y:S01]  /*4a870*/  LDL.LU.S16 R70, [R1+0x20a] ;  /* 0x00020a0001467983 */ /* 0x000f220000300600 */
[----:B------:R-:W0:Y:S03]  /*4a880*/  LDC R48, c[0x0][0x398] ;  /* 0x0000e600ff307b82 */ /* 0x000e260000000800 */
[----:B------:R-:W4:Y:S01]  /*4a890*/  LDL.LU R86, [R1+0x1f54] ;  /* 0x001f540001567983 */ /* 0x000f220000300800 */
[----:B---3--:R-:W-:-:S03]  /*4a8a0*/  IMAD.IADD R32, R2, 0x1, R44 ;  /* 0x0000000102207824 */ /* 0x008fc600078e022c */
[----:B------:R-:W0:Y:S01]  /*4a8b0*/  LDL.LU R52, [R1+0xebc] ;  /* 0x000ebc0001347983 */ /* 0x000e220000300800 */
[C---:B------:R-:W-:Y:S01]  /*4a8c0*/  IMAD.WIDE R58, R32.reuse, 0x2, R4 ;  /* 0x00000002203a7825 */ /* 0x040fe200078e0204 */
[----:B------:R-:W3:Y:S02]  /*4a8d0*/  LDC R44, c[0x0][0x398] ;  /* 0x0000e600ff2c7b82 */ /* 0x000ee40000000800 */
[----:B------:R2:W-:Y:S04]  /*4a8e0*/  @P2 STG.E.U16 desc[UR6][R56.64], R29 ;  /* 0x0000001d38002986 */ /* 0x0005e8000c101506 */
[----:B------:R-:W-:Y:S01]  /*4a8f0*/  @P6 STG.E.U16 desc[UR6][R58.64], R34 ;  /* 0x000000223a006986 */ /* 0x000fe2000c101506 */
[----:B--2---:R-:W-:-:S05]  /*4a900*/  IMAD.WIDE R56, R32, 0x2, R36 ;  /* 0x0000000220387825 */ /* 0x004fca00078e0224 */
[----:B------:R2:W-:Y:S01]  /*4a910*/  @P4 STG.E.U16 desc[UR6][R56.64], R75 ;  /* 0x0000004b38004986 */ /* 0x0005e2000c101506 */
[----:B------:R-:W-:-:S03]  /*4a920*/  ISETP.LT.AND P4, PT, R88, R38, !P1 ;  /* 0x000000265800720c */ /* 0x000fc60004f81270 */
[----:B------:R-:W3:Y:S04]  /*4a930*/  LDL.LU R88, [R1+0x1f50] ;  /* 0x001f500001587983 */ /* 0x000ee80000300800 */
[----:B------:R-:W3:Y:S01]  /*4a940*/  LDL.S16 R80, [R1+0x210] ;  /* 0x0002100001507983 */ /* 0x000ee20000100600 */
[----:B------:R-:W-:-:S05]  /*4a950*/  VIADD R2, R93, 0x4 ;  /* 0x000000045d027836 */ /* 0x000fca0000000000 */
[----:B------:R-:W-:Y:S02]  /*4a960*/  ISETP.GE.AND P2, PT, R2, R3, PT ;  /* 0x000000030200720c */ /* 0x000fe40003f46270 */
[----:B------:R-:W-:Y:S02]  /*4a970*/  PRMT R2, R75, 0x7632, R2 ;  /* 0x000076324b027816 */ /* 0x000fe40000000002 */
[----:B--2---:R-:W2:Y:S01]  /*4a980*/  LDC R75, c[0x0][0x3b8] ;  /* 0x0000ee00ff4b7b82 */ /* 0x004ea20000000800 */
[----:B------:R-:W-:Y:S01]  /*4a990*/  IMAD.WIDE R58, R32, 0x2, R6 ;  /* 0x00000002203a7825 */ /* 0x000fe200078e0206 */
[----:B------:R-:W-:-:S03]  /*4a9a0*/  ISETP.LT.AND P6, PT, R92, R28, !P1 ;  /* 0x0000001c5c00720c */ /* 0x000fc60004fc1270 */
[----:B------:R-:W-:Y:S01]  /*4a9b0*/  IMAD.WIDE R28, R32, 0x2, R30 ;  /* 0x00000002201c7825 */ /* 0x000fe200078e021e */
[----:B------:R-:W-:Y:S01]  /*4a9c0*/  @P5 STG.E.U16 desc[UR6][R58.64], R2 ;  /* 0x000000023a005986 */ /* 0x000fe2000c101506 */
[----:B------:R-:W-:Y:S02]  /*4a9d0*/  ISETP.LT.AND P5, PT, R90, R40, !P1 ;  /* 0x000000285a00720c */ /* 0x000fe40004fa1270 */
[----:B------:R-:W-:Y:S01]  /*4a9e0*/  PRMT R34, R64, 0x7632, R34 ;  /* 0x0000763240227816 */ /* 0x000fe20000000022 */
[----:B------:R1:W-:Y:S01]  /*4a9f0*/  @P0 STG.E.U16 desc[UR6][R28.64], R64 ;  /* 0x000000401c000986 */ /* 0x0003e2000c101506 */
[----:B------:R-:W-:-:S03]  /*4aa00*/  PRMT R40, R0, 0x7632, R40 ;  /* 0x0000763200287816 */ /* 0x000fc60000000028 */
[----:B-1----:R-:W3:Y:S01]  /*4aa10*/  LDL.LU R64, [R1+0xec0] ;  /* 0x000ec00001407983 */ /* 0x002ee20000300800 */
[----:B--2---:R-:W-:-:S04]  /*4aa20*/  IMAD.IADD R32, R32, 0x1, R75 ;  /* 0x0000000120207824 */ /* 0x004fc800078e024b */
[----:B------:R-:W-:-:S04]  /*4aa30*/  IMAD.WIDE R28, R32, 0x2, R4 ;  /* 0x00000002201c7825 */ /* 0x000fc800078e0204 */
[----:B------:R-:W-:-:S04]  /*4aa40*/  IMAD.WIDE R56, R32, 0x2, R36 ;  /* 0x0000000220387825 */ /* 0x000fc800078e0224 */
[----:B------:R-:W-:-:S04]  /*4aa50*/  IMAD.WIDE R58, R32, 0x2, R6 ;  /* 0x00000002203a7825 */ /* 0x000fc800078e0206 */
[----:B------:R-:W-:-:S04]  /*4aa60*/  IMAD.WIDE R60, R32, 0x2, R30 ;  /* 0x00000002203c7825 */ /* 0x000fc800078e021e */
[----:B------:R-:W-:Y:S02]  /*4aa70*/  IMAD.IADD R32, R32, 0x1, R75 ;  /* 0x0000000120207824 */ /* 0x000fe400078e024b */
[----:B------:R-:W-:-:S05]  /*4aa80*/  VIADD R2, R93, 0x5 ;  /* 0x000000055d027836 */ /* 0x000fca0000000000 */
[----:B------:R-:W-:Y:S02]  /*4aa90*/  ISETP.GE.AND P0, PT, R2, R3, PT ;  /* 0x000000030200720c */ /* 0x000fe40003f06270 */
[----:B------:R-:W-:Y:S02]  /*4aaa0*/  PRMT R2, R79, 0x7632, R2 ;  /* 0x000076324f027816 */ /* 0x000fe40000000002 */
[----:B----4-:R-:W-:Y:S02]  /*4aab0*/  PRMT R38, R70, 0x7610, R38 ;  /* 0x0000761046267816 */ /* 0x010fe40000000026 */
[----:B0-----:R-:W-:-:S03]  /*4aac0*/  ISETP.LT.AND P1, PT, R52, R46, !P1 ;  /* 0x0000002e3400720c */ /* 0x001fc60004f21270 */
[----:B------:R0:W-:Y:S01]  /*4aad0*/  @P6 STG.E.U16 desc[UR6][R28.64], R38 ;  /* 0x000000261c006986 */ /* 0x0001e2000c101506 */
[----:B---3--:R-:W-:Y:S01]  /*4aae0*/  ISETP.LT.AND P6, PT, R92, R44, !P2 ;  /* 0x0000002c5c00720c */ /* 0x008fe200057c1270 */
[----:B------:R-:W1:Y:S02]  /*4aaf0*/  LDC R46, c[0x0][0x398] ;  /* 0x0000e600ff2e7b82 */ /* 0x000e640000000800 */
[----:B------:R2:W-:Y:S01]  /*4ab00*/  @P5 STG.E.U16 desc[UR6][R56.64], R34 ;  /* 0x0000002238005986 */ /* 0x0005e2000c101506 */
[----:B------:R-:W-:-:S03]  /*4ab10*/  ISETP.LT.AND P5, PT, R90, R42, !P2 ;  /* 0x0000002a5a00720c */ /* 0x000fc600057a1270 */
[----:B------:R3:W-:Y:S02]  /*4ab20*/  @P4 STG.E.U16 desc[UR6][R58.64], R0 ;  /* 0x000000003a004986 */ /* 0x0007e4000c101506 */
[----:B------:R-:W4:Y:S02]  /*4ab30*/  LDC R44, c[0x0][0x398] ;  /* 0x0000e600ff2c7b82 */ /* 0x000f240000000800 */
[----:B------:R3:W-:Y:S01]  /*4ab40*/  @P1 STG.E.U16 desc[UR6][R60.64], R40 ;  /* 0x000000283c001986 */ /* 0x0007e2000c101506 */
[----:B0-----:R-:W-:-:S03]  /*4ab50*/  IMAD.WIDE R28, R32, 0x2, R4 ;  /* 0x00000002201c7825 */ /* 0x001fc600078e0204 */
[----:B------:R-:W4:Y:S01]  /*4ab60*/  LDL.LU R90, [R1+0x1f4c] ;  /* 0x001f4c00015a7983 */ /* 0x000f220000300800 */
[----:B--2---:R-:W-:Y:S01]  /*4ab70*/  IMAD.WIDE R56, R32, 0x2, R36 ;  /* 0x0000000220387825 */ /* 0x004fe200078e0224 */
[----:B------:R-:W0:Y:S02]  /*4ab80*/  LDC R34, c[0x0][0x398] ;  /* 0x0000e600ff227b82 */ /* 0x000e240000000800 */
[----:B------:R-:W2:Y:S01]  /*4ab90*/  LDL.LU.S16 R70, [R1+0x212] ;  /* 0x0002120001467983 */ /* 0x000ea20000300600 */
[----:B---3--:R-:W-:-:S05]  /*4aba0*/  VIADD R0, R93, 0x6 ;  /* 0x000000065d007836 */ /* 0x008fca0000000000 */
[----:B------:R-:W-:Y:S01]  /*4abb0*/  ISETP.GE.AND P1, PT, R0, R3, PT ;  /* 0x000000030000720c */ /* 0x000fe20003f26270 */
[----:B------:R-:W3:Y:S01]  /*4abc0*/  LDC R40, c[0x0][0x398] ;  /* 0x0000e600ff287b82 */ /* 0x000ee20000000800 */
[----:B------:R-:W-:-:S05]  /*4abd0*/  PRMT R0, R80, 0x7610, R0 ;  /* 0x0000761050007816 */ /* 0x000fca0000000000 */
[----:B------:R-:W-:Y:S02]  /*4abe0*/  @P6 STG.E.U16 desc[UR6][R28.64], R0 ;  /* 0x000000001c006986 */ /* 0x000fe4000c101506 */
[----:B------:R-:W0:Y:S02]  /*4abf0*/  LDC R38, c[0x0][0x398] ;  /* 0x0000e600ff267b82 */ /* 0x000e240000000800 */
[----:B------:R1:W-:Y:S06]  /*4ac00*/  @P5 STG.E.U16 desc[UR6][R56.64], R79 ;  /* 0x0000004f38005986 */ /* 0x0003ec000c101506 */
[----:B------:R-:W2:Y:S01]  /*4ac10*/  LDC R42, c[0x0][0x398] ;  /* 0x0000e600ff2a7b82 */ /* 0x000ea20000000800 */
[----:B-1----:R-:W4:Y:S01]  /*4ac20*/  LDL.LU R79, [R1+0xec4] ;  /* 0x000ec400014f7983 */ /* 0x002f220000300800 */
[----:B------:R-:W-:Y:S01]  /*4ac30*/  IMAD.WIDE R58, R32, 0x2, R6 ;  /* 0x00000002203a7825 */ /* 0x000fe200078e0206 */
[----:B------:R-:W-:-:S02]  /*4ac40*/  ISETP.LT.AND P4, PT, R64, R50, !P2 ;  /* 0x000000324000720c */ /* 0x000fc40005781270 */
[----:B------:R-:W-:-:S03]  /*4ac50*/  ISETP.LT.AND P2, PT, R52, R46, !P2 ;  /* 0x0000002e3400720c */ /* 0x000fc60005741270 */
[----:B------:R-:W1:Y:S01]  /*4ac60*/  LDC R50, c[0x0][0x398] ;  /* 0x0000e600ff327b82 */ /* 0x000e620000000800 */
[----:B------:R-:W-:-:S07]  /*4ac70*/  IMAD.WIDE R60, R32, 0x2, R30 ;  /* 0x00000002203c7825 */ /* 0x000fce00078e021e */
[----:B------:R3:W-:Y:S01]  /*4ac80*/  @P4 STG.E.U16 desc[UR6][R58.64], R2 ;  /* 0x000000023a004986 */ /* 0x0007e2000c101506 */
[----:B0-----:R-:W-:Y:S01]  /*4ac90*/  ISETP.LT.AND P6, PT, R52, R38, !P0 ;  /* 0x000000263400720c */ /* 0x001fe200047c1270 */
[----:B------:R-:W-:Y:S01]  /*4aca0*/  IMAD.IADD R32, R32, 0x1, R75 ;  /* 0x0000000120207824 */ /* 0x000fe200078e024b */
[----:B---3--:R-:W-:Y:S01]  /*4acb0*/  ISETP.LT.AND P4, PT, R64, R40, !P0 ;  /* 0x000000284000720c */ /* 0x008fe20004781270 */
[----:B------:R0:W-:Y:S01]  /*4acc0*/  @P2 STG.E.U16 desc[UR6][R60.64], R8 ;  /* 0x000000083c002986 */ /* 0x0001e2000c101506 */
[----:B------:R-:W-:Y:S01]  /*4acd0*/  ISETP.LT.AND P2, PT, R92, R34, !P0 ;  /* 0x000000225c00720c */ /* 0x000fe20004741270 */
[C---:B------:R-:W-:Y:S01]  /*4ace0*/  IMAD.WIDE R28, R32.reuse, 0x2, R4 ;  /* 0x00000002201c7825 */ /* 0x040fe200078e0204 */
[----:B------:R-:W3:Y:S03]  /*4acf0*/  LDC R46, c[0x0][0x398] ;  /* 0x0000e600ff2e7b82 */ /* 0x000ee60000000800 */
[----:B------:R-:W-:-:S04]  /*4ad00*/  IMAD.WIDE R56, R32, 0x2, R36 ;  /* 0x0000000220387825 */ /* 0x000fc800078e0224 */
[C---:B------:R-:W-:Y:S01]  /*4ad10*/  IMAD.WIDE R58, R32.reuse, 0x2, R6 ;  /* 0x00000002203a7825 */ /* 0x040fe200078e0206 */
[----:B------:R-:W1:Y:S03]  /*4ad20*/  LDC R40, c[0x0][0x398] ;  /* 0x0000e600ff287b82 */ /* 0x000e660000000800 */
[C---:B0-----:R-:W-:Y:S01]  /*4ad30*/  IMAD.WIDE R60, R32.reuse, 0x2, R30 ;  /* 0x00000002203c7825 */ /* 0x041fe200078e021e */
[----:B------:R-:W-:Y:S02]  /*4ad40*/  IADD3 R32, PT, PT, R32, R75, RZ ;  /* 0x0000004b20207210 */ /* 0x000fe40007ffe0ff */
[----:B------:R-:W-:Y:S02]  /*4ad50*/  PRMT R34, R9, 0x7632, R34 ;  /* 0x0000763209227816 */ /* 0x000fe40000000022 */
[----:B------:R-:W0:Y:S01]  /*4ad60*/  LDC R38, c[0x0][0x398] ;  /* 0x0000e600ff267b82 */ /* 0x000e220000000800 */
[----:B--2---:R-:W-:-:S05]  /*4ad70*/  PRMT R8, R70, 0x7610, R8 ;  /* 0x0000761046087816 */ /* 0x004fca0000000008 */
[----:B------:R-:W-:Y:S01]  /*4ad80*/  @P2 STG.E.U16 desc[UR6][R28.64], R8 ;  /* 0x000000081c002986 */ /* 0x000fe2000c101506 */
[----:B-1----:R-:W-:Y:S02]  /*4ad90*/  ISETP.LT.AND P2, PT, R92, R50, !P1 ;  /* 0x000000325c00720c */ /* 0x002fe40004f41270 */
[----:B------:R-:W-:Y:S01]  /*4ada0*/  PRMT R2, R8, 0x7632, R2 ;  /* 0x0000763208027816 */ /* 0x000fe20000000002 */
[----:B------:R-:W2:Y:S04]  /*4adb0*/  LDL.LU R92, [R1+0x1f48] ;  /* 0x001f4800015c7983 */ /* 0x000ea80000300800 */
[----:B------:R-:W2:Y:S04]  /*4adc0*/  LDL.S16 R63, [R1+0x130] ;  /* 0x00013000013f7983 */ /* 0x000ea80000100600 */
[----:B------:R-:W2:Y:S04]  /*4add0*/  LDL.LU.S16 R70, [R1+0x132] ;  /* 0x0001320001467983 */ /* 0x000ea80000300600 */
[----:B------:R-:W2:Y:S04]  /*4ade0*/  LDL.S16 R62, [R1+0x134] ;  /* 0x00013400013e7983 */ /* 0x000ea80000100600 */
[----:B------:R-:W2:Y:S01]  /*4adf0*/  LDL.LU.S16 R80, [R1+0x136] ;  /* 0x0001360001507983 */ /* 0x000ea20000300600 */
[----:B----4-:R-:W-:-:S02]  /*4ae00*/  ISETP.LT.AND P5, PT, R79, R48, !P0 ;  /* 0x000000304f00720c */ /* 0x010fc400047a1270 */
[----:B------:R-:W1:Y:S11]  /*4ae10*/  LDC R48, c[0x0][0x398] ;  /* 0x0000e600ff307b82 */ /* 0x000e760000000800 */
[----:B------:R-:W-:Y:S04]  /*4ae20*/  @P5 STG.E.U16 desc[UR6][R56.64], R2 ;  /* 0x0000000238005986 */ /* 0x000fe8000c101506 */
[----:B------:R4:W-:Y:S04]  /*4ae30*/  @P4 STG.E.U16 desc[UR6][R58.64], R9 ;  /* 0x000000093a004986 */ /* 0x0009e8000c101506 */
[----:B------:R-:W-:Y:S01]  /*4ae40*/  @P6 STG.E.U16 desc[UR6][R60.64], R34 ;  /* 0x000000223c006986 */ /* 0x000fe2000c101506 */
[----:B----4-:R-:W-:Y:S01]  /*4ae50*/  IMAD.WIDE R8, R32, 0x2, R4 ;  /* 0x0000000220087825 */ /* 0x010fe200078e0204 */
[----:B------:R-:W-:-:S04]  /*4ae60*/  PRMT R2, R83, 0x7632, R2 ;  /* 0x0000763253027816 */ /* 0x000fc80000000002 */
[----:B------:R4:W-:Y:S04]  /*4ae70*/  @P2 STG.E.U16 desc[UR6][R8.64], R83 ;  /* 0x0000005308002986 */ /* 0x0009e8000c101506 */
[----:B----4-:R-:W4:Y:S01]  /*4ae80*/  LDL.LU R83, [R1+0xeb8] ;  /* 0x000eb80001537983 */ /* 0x010f220000300800 */
[----:B------:R-:W-:Y:S02]  /*4ae90*/  ISETP.LT.AND P5, PT, R79, R44, !P1 ;  /* 0x0000002c4f00720c */ /* 0x000fe40004fa1270 */
[----:B------:R-:W-:Y:S01]  /*4aea0*/  ISETP.LT.AND P4, PT, R64, R42, !P1 ;  /* 0x0000002a4000720c */ /* 0x000fe20004f81270 */
[----:B------:R-:W-:Y:S01]  /*4aeb0*/  IMAD.WIDE R28, R32, 0x2, R36 ;  /* 0x00000002201c7825 */ /* 0x000fe200078e0224 */
[----:B---3--:R-:W-:Y:S01]  /*4aec0*/  ISETP.LT.AND P6, PT, R52, R46, !P1 ;  /* 0x0000002e3400720c */ /* 0x008fe20004fc1270 */
[----:B------:R-:W3:Y:S08]  /*4aed0*/  LDC R42, c[0x0][0x398] ;  /* 0x0000e600ff2a7b82 */ /* 0x000ef00000000800 */
[----:B------:R-:W2:Y:S01]  /*4aee0*/  LDC R46, c[0x0][0x398] ;  /* 0x0000e600ff2e7b82 */ /* 0x000ea20000000800 */
[----:B------:R-:W-:Y:S01]  /*4aef0*/  IMAD.WIDE R56, R32, 0x2, R6 ;  /* 0x0000000220387825 */ /* 0x000fe200078e0206 */
[----:B------:R-:W-:-:S03]  /*4af00*/  PRMT R34, R10, 0x7632, R34 ;  /* 0x000076320a227816 */ /* 0x000fc60000000022 */
[----:B------:R-:W-:Y:S01]  /*4af10*/  IMAD.WIDE R58, R32, 0x2, R30 ;  /* 0x00000002203a7825 */ /* 0x000fe200078e021e */
[----:B------:R-:W-:Y:S02]  /*4af20*/  @P5 STG.E.U16 desc[UR6][R28.64], R2 ;  /* 0x000000021c005986 */ /* 0x000fe4000c101506 */
[----:B------:R-:W2:Y:S01]  /*4af30*/  LDC R44, c[0x0][0x398] ;  /* 0x0000e600ff2c7b82 */ /* 0x000ea20000000800 */
[C---:B------:R-:W-:Y:S01]  /*4af40*/  VIADD R0, R93.reuse, 0x7 ;  /* 0x000000075d007836 */ /* 0x040fe20000000000 */
[----:B------:R0:W-:Y:S04]  /*4af50*/  @P4 STG.E.U16 desc[UR6][R56.64], R10 ;  /* 0x0000000a38004986 */ /* 0x0001e8000c101506 */
[----:B------:R1:W-:Y:S01]  /*4af60*/  @P6 STG.E.U16 desc[UR6][R58.64], R34 ;  /* 0x000000223a006986 */ /* 0x0003e2000c101506 */
[----:B------:R-:W-:Y:S01]  /*4af70*/  ISETP.GE.AND P0, PT, R0, R3, PT ;  /* 0x000000030000720c */ /* 0x000fe20003f06270 */
[----:B------:R-:W-:Y:S01]  /*4af80*/  VIADD R0, R93, 0x8 ;  /* 0x000000085d007836 */ /* 0x000fe20000000000 */
[----:B0-----:R-:W0:Y:S08]  /*4af90*/  LDC R10, c[0x0][0x398] ;  /* 0x0000e600ff0a7b82 */ /* 0x001e300000000800 */
[----:B-1----:R-:W1:Y:S01]  /*4afa0*/  LDC R34, c[0x0][0x398] ;  /* 0x0000e600ff227b82 */ /* 0x002e620000000800 */
[----:B------:R-:W-:-:S02]  /*4afb0*/  ISETP.LT.AND P5, PT, R79, R38, !P0 ;  /* 0x000000264f00720c */ /* 0x000fc400047a1270 */
[-C--:B------:R-:W-:Y:S01]  /*4afc0*/  ISETP.GE.AND P1, PT, R0, R3.reuse, PT ;  /* 0x000000030000720c */ /* 0x080fe20003f26270 */
[----:B------:R-:W-:Y:S01]  /*4afd0*/  VIADD R0, R93, 0x9 ;  /* 0x000000095d007836 */ /* 0x000fe20000000000 */
[----:B------:R-:W-:Y:S01]  /*4afe0*/  ISETP.LT.AND P4, PT, R64, R48, !P0 ;  /* 0x000000304000720c */ /* 0x000fe20004781270 */
[----:B------:R-:W-:Y:S01]  /*4aff0*/  IMAD.IADD R32, R32, 0x1, R75 ;  /* 0x0000000120207824 */ /* 0x000fe200078e024b */
[----:B------:R-:W-:Y:S01]  /*4b000*/  PRMT R2, R11, 0x7632, R2 ;  /* 0x000076320b027816 */ /* 0x000fe20000000002 */
[----:B------:R-:W0:Y:S01]  /*4b010*/  LDC R38, c[0x0][0x398] ;  /* 0x0000e600ff267b82 */ /* 0x000e220000000800 */
[----:B------:R-:W-:Y:S01]  /*4b020*/  ISETP.GE.AND P2, PT, R0, R3, PT ;  /* 0x000000030000720c */ /* 0x000fe20003f46270 */
[----:B------:R-:W-:Y:S01]  /*4b030*/  IMAD.WIDE R8, R32, 0x2, R4 ;  /* 0x0000000220087825 */ /* 0x000fe200078e0204 */
[----:B------:R-:W-:-:S03]  /*4b040*/  PRMT R0, R85, 0x7632, R0 ;  /* 0x0000763255007816 */ /* 0x000fc60000000000 */
[C---:B------:R-:W-:Y:S02]  /*4b050*/  IMAD.WIDE R28, R32.reuse, 0x2, R36 ;  /* 0x00000002201c7825 */ /* 0x040fe400078e0224 */
[----:B------:R-:W0:Y:S02]  /*4b060*/  LDC R48, c[0x0][0x398] ;  /* 0x0000e600ff307b82 */ /* 0x000e240000000800 */
[----:B------:R-:W-:-:S04]  /*4b070*/  IMAD.WIDE R56, R32, 0x2, R6 ;  /* 0x0000000220387825 */ /* 0x000fc800078e0206 */
[----:B------:R-:W-:-:S04]  /*4b080*/  IMAD.WIDE R58, R32, 0x2, R30 ;  /* 0x00000002203a7825 */ /* 0x000fc800078e021e */
[----:B------:R-:W-:Y:S01]  /*4b090*/  IMAD.IADD R32, R32, 0x1, R75 ;  /* 0x0000000120207824 */ /* 0x000fe200078e024b */
[----:B----4-:R-:W-:Y:S02]  /*4b0a0*/  ISETP.LT.AND P6, PT, R83, R40, !P0 ;  /* 0x000000285300720c */ /* 0x010fe400047c1270 */
[----:B--2---:R-:W-:Y:S01]  /*4b0b0*/  ISETP.LT.AND P0, PT, R52, R46, !P0 ;  /* 0x0000002e3400720c */ /* 0x004fe20004701270 */
[----:B------:R-:W2:Y:S08]  /*4b0c0*/  LDC R40, c[0x0][0x398] ;  /* 0x0000e600ff287b82 */ /* 0x000eb00000000800 */
[----:B------:R-:W4:Y:S02]  /*4b0d0*/  LDC R46, c[0x0][0x398] ;  /* 0x0000e600ff2e7b82 */ /* 0x000f240000000800 */
[----:B------:R1:W-:Y:S04]  /*4b0e0*/  @P6 STG.E.U16 desc[UR6][R8.64], R85 ;  /* 0x0000005508006986 */ /* 0x0003e8000c101506 */
[----:B------:R1:W-:Y:S01]  /*4b0f0*/  @P5 STG.E.U16 desc[UR6][R28.64], R0 ;  /* 0x000000001c005986 */ /* 0x0003e2000c101506 */
[----:B0-----:R-:W-:-:S03]  /*4b100*/  ISETP.LT.AND P5, PT, R79, R10, !P1 ;  /* 0x0000000a4f00720c */ /* 0x001fc60004fa1270 */
[----:B------:R0:W-:Y:S01]  /*4b110*/  @P4 STG.E.U16 desc[UR6][R56.64], R11 ;  /* 0x0000000b38004986 */ /* 0x0001e2000c101506 */
[----:B---3--:R-:W-:Y:S01]  /*4b120*/  ISETP.LT.AND P4, PT, R64, R42, !P1 ;  /* 0x0000002a4000720c */ /* 0x008fe20004f81270 */
[----:B-1----:R-:W-:Y:S02]  /*4b130*/  IMAD.WIDE R8, R32, 0x2, R4 ;  /* 0x0000000220087825 */ /* 0x002fe400078e0204 */
[----:B------:R1:W-:Y:S01]  /*4b140*/  @P0 STG.E.U16 desc[UR6][R58.64], R2 ;  /* 0x000000023a000986 */ /* 0x0003e2000c101506 */
[----:B------:R-:W-:Y:S01]  /*4b150*/  ISETP.LT.AND P0, PT, R83, R34, !P1 ;  /* 0x000000225300720c */ /* 0x000fe20004f01270 */
[----:B------:R-:W3:Y:S01]  /*4b160*/  LDC R42, c[0x0][0x398] ;  /* 0x0000e600ff2a7b82 */ /* 0x000ee20000000800 */
[----:B------:R-:W-:Y:S01]  /*4b170*/  ISETP.LT.AND P6, PT, R52, R44, !P1 ;  /* 0x0000002c3400720c */ /* 0x000fe20004fc1270 */
[----:B------:R-:W-:-:S04]  /*4b180*/  IMAD.WIDE R28, R32, 0x2, R6 ;  /* 0x00000002201c7825 */ /* 0x000fc800078e0206 */
[----:B0-----:R-:W-:Y:S01]  /*4b190*/  IMAD.WIDE R10, R32, 0x2, R36 ;  /* 0x00000002200a7825 */ /* 0x001fe200078e0224 */
[----:B-1----:R-:W-:Y:S01]  /*4b1a0*/  PRMT R2, R86, 0x7632, R2 ;  /* 0x0000763256027816 */ /* 0x002fe20000000002 */
[----:B------:R-:W0:Y:S04]  /*4b1b0*/  LDC R44, c[0x0][0x398] ;  /* 0x0000e600ff2c7b82 */ /* 0x000e280000000800 */
[----:B------:R-:W-:Y:S01]  /*4b1c0*/  @P0 STG.E.U16 desc[UR6][R8.64], R86 ;  /* 0x0000005608000986 */ /* 0x000fe2000c101506 */
[----:B------:R-:W-:-:S03]  /*4b1d0*/  PRMT R34, R12, 0x7632, R34 ;  /* 0x000076320c227816 */ /* 0x000fc60000000022 */
[----:B------:R-:W-:Y:S01]  /*4b1e0*/  @P5 STG.E.U16 desc[UR6][R10.64], R2 ;  /* 0x000000020a005986 */ /* 0x000fe2000c101506 */
[----:B------:R-:W-:-:S03]  /*4b1f0*/  IMAD.WIDE R56, R32, 0x2, R30 ;  /* 0x0000000220387825 */ /* 0x000fc600078e021e */
[----:B------:R1:W-:Y:S01]  /*4b200*/  @P4 STG.E.U16 desc[UR6][R28.64], R12 ;  /* 0x0000000c1c004986 */ /* 0x0003e2000c101506 */
[----:B------:R-:W-:Y:S02]  /*4b210*/  ISETP.LT.AND P5, PT, R64, R38, !P2 ;  /* 0x000000264000720c */ /* 0x000fe400057a1270 */
[----:B------:R-:W3:Y:S01]  /*4b220*/  LDC R38, c[0x0][0x398] ;  /* 0x0000e600ff267b82 */ /* 0x000ee20000000800 */
[----:B------:R4:W-:Y:S01]  /*4b230*/  @P6 STG.E.U16 desc[UR6][R56.64], R34 ;  /* 0x0000002238006986 */ /* 0x0009e2000c101506 */
[----:B------:R-:W-:-:S06]  /*4b240*/  ISETP.LT.AND P0, PT, R83, R48, !P2 ;  /* 0x000000305300720c */ /* 0x000fcc0005701270 */
[----:B-1----:R-:W1:Y:S01]  /*4b250*/  LDC R12, c[0x0][0x398] ;  /* 0x0000e600ff0c7b82 */ /* 0x002e620000000800 */
[----:B--2---:R-:W-:Y:S01]  /*4b260*/  ISETP.LT.AND P6, PT, R79, R40, !P2 ;  /* 0x000000284f00720c */ /* 0x004fe200057c1270 */
[----:B------:R-:W-:Y:S02]  /*4b270*/  VIADD R0, R93, 0xa ;  /* 0x0000000a5d007836 */ /* 0x000fe40000000000 */
[----:B------:R-:W-:Y:S01]  /*4b280*/  IMAD.IADD R32, R32, 0x1, R75 ;  /* 0x0000000120207824 */ /* 0x000fe200078e024b */
[----:B----4-:R-:W-:Y:S02]  /*4b290*/  ISETP.LT.AND P2, PT, R52, R46, !P2 ;  /* 0x0000002e3400720c */ /* 0x010fe40005741270 */
[----:B------:R-:W-:Y:S01]  /*4b2a0*/  ISETP.GE.AND P1, PT, R0, R3, PT ;  /* 0x000000030000720c */ /* 0x000fe20003f26270 */
[----:B------:R-:W-:Y:S01]  /*4b2b0*/  IMAD.WIDE R8, R32, 0x2, R4 ;  /* 0x0000000220087825 */ /* 0x000fe200078e0204 */
[----:B------:R-:W-:Y:S01]  /*4b2c0*/  PRMT R0, R88, 0x7632, R0 ;  /* 0x0000763258007816 */ /* 0x000fe20000000000 */
[----:B------:R-:W2:Y:S02]  /*4b2d0*/  LDC R34, c[0x0][0x398] ;  /* 0x0000e600ff227b82 */ /* 0x000ea40000000800 */
[C---:B------:R-:W-:Y:S01]  /*4b2e0*/  IMAD.WIDE R10, R32.reuse, 0x2, R36 ;  /* 0x00000002200a7825 */ /* 0x040fe200078e0224 */
[----:B------:R4:W-:Y:S03]  /*4b2f0*/  @P0 STG.E.U16 desc[UR6][R8.64], R88 ;  /* 0x0000005808000986 */ /* 0x0009e6000c101506 */
[----:B------:R-:W-:Y:S01]  /*4b300*/  IMAD.WIDE R28, R32, 0x2, R6 ;  /* 0x00000002201c7825 */ /* 0x000fe200078e0206 */
[----:B------:R1:W-:Y:S01]  /*4b310*/  @P6 STG.E.U16 desc[UR6][R10.64], R0 ;  /* 0x000000000a006986 */ /* 0x0003e2000c101506 */
[----:B0-----:R-:W-:Y:S01]  /*4b320*/  ISETP.LT.AND P0, PT, R83, R44, !P1 ;  /* 0x0000002c5300720c */ /* 0x001fe20004f01270 */
[----:B------:R-:W0:Y:S02]  /*4b330*/  LDC R46, c[0x0][0x398] ;  /* 0x0000e600ff2e7b82 */ /* 0x000e240000000800 */
[----:B------:R1:W-:Y:S01]  /*4b340*/  @P5 STG.E.U16 desc[UR6][R28.64], R13 ;  /* 0x0000000d1c005986 */ /* 0x0003e2000c101506 */
[----:B---3--:R-:W-:-:S02]  /*4b350*/  ISETP.LT.AND P5, PT, R79, R42, !P1 ;  /* 0x0000002a4f00720c */ /* 0x008fc40004fa1270 */
[----:B-1----:R-:W-:Y:S01]  /*4b360*/  ISETP.LT.AND P6, PT, R64, R12, !P1 ;  /* 0x0000000c4000720c */ /* 0x002fe20004fc1270 */
[C---:B----4-:R-:W-:Y:S02]  /*4b370*/  IMAD.WIDE R8, R32.reuse, 0x2, R30 ;  /* 0x0000000220087825 */ /* 0x050fe400078e021e */
[----:B------:R-:W1:Y:S01]  /*4b380*/  LDC R42, c[0x0][0x398] ;  /* 0x0000e600ff2a7b82 */ /* 0x000e620000000800 */
[----:B------:R-:W-:Y:S01]  /*4b390*/  PRMT R0, R13, 0x7632, R0 ;  /* 0x000076320d007816 */ /* 0x000fe20000000000 */
[----:B------:R-:W-:Y:S01]  /*4b3a0*/  IMAD.IADD R32, R32, 0x1, R75 ;  /* 0x0000000120207824 */ /* 0x000fe200078e024b */
[----:B------:R-:W-:-:S03]  /*4b3b0*/  ISETP.LT.AND P1, PT, R52, R38, !P1 ;  /* 0x000000263400720c */ /* 0x000fc60004f21270 */
[----:B------:R3:W-:Y:S01]  /*4b3c0*/  @P2 STG.E.U16 desc[UR6][R8.64], R0 ;  /* 0x0000000008002986 */ /* 0x0007e2000c101506 */
[----:B------:R-:W-:Y:S01]  /*4b3d0*/  PRMT R28, R90, 0x7632, R28 ;  /* 0x000076325a1c7816 */ /* 0x000fe2000000001c */
[C---:B------:R-:W-:Y:S01]  /*4b3e0*/  IMAD.WIDE R10, R32.reuse, 0x2, R36 ;  /* 0x00000002200a7825 */ /* 0x040fe200078e0224 */
[----:B------:R-:W4:Y:S03]  /*4b3f0*/  LDC R29, c[0x0][0x398] ;  /* 0x0000e600ff1d7b82 */ /* 0x000f260000000800 */
[----:B------:R-:W-:-:S04]  /*4b400*/  IMAD.WIDE R12, R32, 0x2, R6 ;  /* 0x00000002200c7825 */ /* 0x000fc800078e0206 */
[----:B------:R-:W-:Y:S01]  /*4b410*/  VIADD R2, R93, 0xb ;  /* 0x0000000b5d027836 */ /* 0x000fe20000000000 */
[----:B------:R-:W0:Y:S01]  /*4b420*/  LDC R40, c[0x0][0x398] ;  /* 0x0000e600ff287b82 */ /* 0x000e220000000800 */
[----:B---3--:R-:W-:-:S05]  /*4b430*/  IMAD.WIDE R8, R32, 0x2, R4 ;  /* 0x0000000220087825 */ /* 0x008fca00078e0204 */
[----:B------:R3:W-:Y:S02]  /*4b440*/  @P0 STG.E.U16 desc[UR6][R8.64], R90 ;  /* 0x0000005a08000986 */ /* 0x0007e4000c101506 */
[----:B------:R-:W0:Y:S02]  /*4b450*/  LDC R44, c[0x0][0x398] ;  /* 0x0000e600ff2c7b82 */ /* 0x000e240000000800 */
[----:B------:R-:W-:Y:S04]  /*4b460*/  @P5 STG.E.U16 desc[UR6][R10.64], R28 ;  /* 0x0000001c0a005986 */ /* 0x000fe8000c101506 */
[----:B------:R2:W-:Y:S02]  /*4b470*/  @P6 STG.E.U16 desc[UR6][R12.64], R14 ;  /* 0x0000000e0c006986 */ /* 0x0005e4000c101506 */
[----:B------:R-:W0:Y:S01]  /*4b480*/  LDC R38, c[0x0][0x398] ;  /* 0x0000e600ff267b82 */ /* 0x000e220000000800 */
[----:B---3--:R-:W-:Y:S01]  /*4b490*/  IMAD.WIDE R8, R32, 0x2, R30 ;  /* 0x0000000220087825 */ /* 0x008fe200078e021e */
[----:B--2---:R-:W-:-:S05]  /*4b4a0*/  PRMT R14, R14, 0x7632, R14 ;  /* 0x000076320e0e7816 */ /* 0x004fca000000000e */
[----:B------:R2:W-:Y:S01]  /*4b4b0*/  @P1 STG.E.U16 desc[UR6][R8.64], R14 ;  /* 0x0000000e08001986 */ /* 0x0005e2000c101506 */
[----:B------:R-:W-:-:S03]  /*4b4c0*/  PRMT R28, R63, 0x7610, R28 ;  /* 0x000076103f1c7816 */ /* 0x000fc6000000001c */
[----:B------:R-:W3:Y:S01]  /*4b4d0*/  LDL.S16 R63, [R1+0x138] ;  /* 0x00013800013f7983 */ /* 0x000ee20000100600 */
[----:B--2---:R-:W-:-:S05]  /*4b4e0*/  VIADD R14, R93, 0xe ;  /* 0x0000000e5d0e7836 */ /* 0x004fca0000000000 */
[-C--:B------:R-:W-:Y:S02]  /*4b4f0*/  ISETP.GE.AND P1, PT, R14, R3.reuse, PT ;  /* 0x000000030e00720c */ /* 0x080fe40003f26270 */
[----:B------:R-:W-:Y:S02]  /*4b500*/  PRMT R14, R70, 0x7610, R14 ;  /* 0x00007610460e7816 */ /* 0x000fe4000000000e */
[----:B------:R-:W2:Y:S01]  /*4b510*/  LDL.LU.S16 R70, [R1+0x13a] ;  /* 0x00013a0001467983 */ /* 0x000ea20000300600 */
[----:B------:R-:W-:Y:S01]  /*4b520*/  ISETP.GE.AND P4, PT, R2, R3, PT ;  /* 0x000000030200720c */ /* 0x000fe20003f86270 */
[----:B------:R-:W-:-:S03]  /*4b530*/  VIADD R2, R93, 0xd ;  /* 0x0000000d5d027836 */ /* 0x000fc60000000000 */
[----:B------:R-:W-:Y:S02]  /*4b540*/  ISETP.LT.AND P5, PT, R83, R34, !P4 ;  /* 0x000000225300720c */ /* 0x000fe400067a1270 */
[----:B------:R-:W-:Y:S01]  /*4b550*/  ISETP.GE.AND P0, PT, R2, R3, PT ;  /* 0x000000030200720c */ /* 0x000fe20003f06270 */
[----:B------:R-:W-:Y:S01]  /*4b560*/  IMAD.IADD R2, R32, 0x1, R75 ;  /* 0x0000000120027824 */ /* 0x000fe200078e024b */
[----:B----4-:R-:W-:Y:S01]  /*4b570*/  ISETP.LT.AND P6, PT, R79, R29, !P4 ;  /* 0x0000001d4f00720c */ /* 0x010fe200067c1270 */
[----:B------:R-:W-:Y:S01]  /*4b580*/  VIADD R0, R93, 0xc ;  /* 0x0000000c5d007836 */ /* 0x000fe20000000000 */
[----:B------:R-:W4:Y:S01]  /*4b590*/  LDC R34, c[0x0][0x398] ;  /* 0x0000e600ff227b82 */ /* 0x000f220000000800 */
[----:B------:R-:W-:-:S03]  /*4b5a0*/  IMAD.WIDE R10, R2, 0x2, R4 ;  /* 0x00000002020a7825 */ /* 0x000fc600078e0204 */
[----:B------:R-:W-:Y:S01]  /*4b5b0*/  ISETP.GE.AND P2, PT, R0, R3, PT ;  /* 0x000000030000720c */ /* 0x000fe20003f46270 */
[----:B------:R-:W-:Y:S01]  /*4b5c0*/  IMAD.WIDE R12, R2, 0x2, R36 ;  /* 0x00000002020c7825 */ /* 0x000fe200078e0224 */
[----:B------:R-:W-:Y:S01]  /*4b5d0*/  PRMT R0, R92, 0x7632, R0 ;  /* 0x000076325c007816 */ /* 0x000fe20000000000 */
[----:B------:R1:W-:Y:S01]  /*4b5e0*/  @P5 STG.E.U16 desc[UR6][R10.64], R92 ;  /* 0x0000005c0a005986 */ /* 0x0003e2000c101506 */
[----:B0-----:R-:W-:Y:S01]  /*4b5f0*/  ISETP.LT.AND P5, PT, R64, R46, !P4 ;  /* 0x0000002e4000720c */ /* 0x001fe200067a1270 */
[----:B------:R-:W0:Y:S01]  /*4b600*/  LDC R32, c[0x0][0x398] ;  /* 0x0000e600ff207b82 */ /* 0x000e220000000800 */
[----:B-1----:R-:W-:Y:S01]  /*4b610*/  ISETP.LT.AND P4, PT, R52, R42, !P4 ;  /* 0x0000002a3400720c */ /* 0x002fe20006781270 */
[----:B------:R1:W-:Y:S01]  /*4b620*/  @P6 STG.E.U16 desc[UR6][R12.64], R0 ;  /* 0x000000000c006986 */ /* 0x0003e2000c101506 */
[----:B------:R-:W-:Y:S01]  /*4b630*/  ISETP.LT.AND P6, PT, R83, R40, !P2 ;  /* 0x000000285300720c */ /* 0x000fe200057c1270 */
[----:B------:R-:W-:-:S04]  /*4b640*/  IMAD.WIDE R8, R2, 0x2, R6 ;  /* 0x0000000202087825 */ /* 0x000fc800078e0206 */
[----:B------:R-:W0:Y:S01]  /*4b650*/  LDC R42, c[0x0][0x398] ;  /* 0x0000e600ff2a7b82 */ /* 0x000e220000000800 */
[----:B------:R-:W-:Y:S01]  /*4b660*/  PRMT R29, R15, 0x7632, R29 ;  /* 0x000076320f1d7816 */ /* 0x000fe2000000001d */
[----:B------:R-:W-:-:S04]  /*4b670*/  IMAD.WIDE R10, R2, 0x2, R30 ;  /* 0x00000002020a7825 */ /* 0x000fc800078e021e */
[----:B-1----:R-:W-:Y:S01]  /*4b680*/  IMAD.IADD R0, R2, 0x1, R75 ;  /* 0x0000000102007824 */ /* 0x002fe200078e024b */
[----:B------:R1:W-:Y:S01]  /*4b690*/  @P5 STG.E.U16 desc[UR6][R8.64], R15 ;  /* 0x0000000f08005986 */ /* 0x0003e2000c101506 */
[----:B------:R-:W0:Y:S02]  /*4b6a0*/  LDC R40, c[0x0][0x398] ;  /* 0x0000e600ff287b82 */ /* 0x000e240000000800 */
[----:B------:R-:W-:Y:S01]  /*4b6b0*/  IMAD.WIDE R12, R0, 0x2, R4 ;  /* 0x00000002000c7825 */ /* 0x000fe200078e0204 */
[----:B------:R1:W-:Y:S01]  /*4b6c0*/  @P4 STG.E.U16 desc[UR6][R10.64], R29 ;  /* 0x0000001d0a004986 */ /* 0x0003e2000c101506 */
[----:B------:R-:W-:Y:S02]  /*4b6d0*/  ISETP.LT.AND P4, PT, R79, R44, !P2 ;  /* 0x0000002c4f00720c */ /* 0x000fe40005781270 */
[----:B------:R-:W-:Y:S01]  /*4b6e0*/  ISETP.LT.AND P5, PT, R64, R38, !P2 ;  /* 0x000000264000720c */ /* 0x000fe200057a1270 */
[----:B------:R1:W-:Y:S01]  /*4b6f0*/  @P6 STG.E.U16 desc[UR6][R12.64], R28 ;  /* 0x0000001c0c006986 */ /* 0x0003e2000c101506 */
[----:B----4-:R-:W-:Y:S01]  /*4b700*/  ISETP.LT.AND P6, PT, R52, R34, !P2 ;  /* 0x000000223400720c */ /* 0x010fe200057c1270 */
[----:B------:R-:W-:Y:S01]  /*4b710*/  VIADD R2, R93, 0xf ;  /* 0x0000000f5d027836 */ /* 0x000fe20000000000 */
[----:B------:R-:W4:Y:S01]  /*4b720*/  LDC R38, c[0x0][0x398] ;  /* 0x0000e600ff267b82 */ /* 0x000f220000000800 */
[----:B-1----:R-:W-:-:S07]  /*4b730*/  IMAD.WIDE R8, R0, 0x2, R6 ;  /* 0x0000000200087825 */ /* 0x002fce00078e0206 */
[----:B------:R-:W1:Y:S01]  /*4b740*/  LDC R29, c[0x0][0x398] ;  /* 0x0000e600ff1d7b82 */ /* 0x000e620000000800 */
[----:B------:R-:W-:Y:S01]  /*4b750*/  IMAD.WIDE R10, R0, 0x2, R36 ;  /* 0x00000002000a7825 */ /* 0x000fe200078e0224 */
[----:B------:R-:W-:-:S03]  /*4b760*/  PRMT R15, R16, 0x7632, R15 ;  /* 0x00007632100f7816 */ /* 0x000fc6000000000f */
[C---:B------:R-:W-:Y:S01]  /*4b770*/  IMAD.WIDE R12, R0.reuse, 0x2, R30 ;  /* 0x00000002000c7825 */ /* 0x040fe200078e021e */
[----:B------:R0:W-:Y:S02]  /*4b780*/  @P4 STG.E.U16 desc[UR6][R10.64], R14 ;  /* 0x0000000e0a004986 */ /* 0x0001e4000c101506 */
[----:B0-----:R-:W-:Y:S01]  /*4b790*/  ISETP.LT.AND P4, PT, R83, R42, !P0 ;  /* 0x0000002a5300720c */ /* 0x001fe20004781270 */
[----:B------:R-:W0:Y:S01]  /*4b7a0*/  LDC R28, c[0x0][0x398] ;  /* 0x0000e600ff1c7b82 */ /* 0x000e220000000800 */
[----:B------:R4:W-:Y:S01]  /*4b7b0*/  @P5 STG.E.U16 desc[UR6][R8.64], R16 ;  /* 0x0000001008005986 */ /* 0x0009e2000c101506 */
[----:B------:R-:W-:-:S03]  /*4b7c0*/  IMAD.IADD R0, R0, 0x1, R75 ;  /* 0x0000000100007824 */ /* 0x000fc600078e024b */
[----:B------:R4:W-:Y:S01]  /*4b7d0*/  @P6 STG.E.U16 desc[UR6][R12.64], R15 ;  /* 0x0000000f0c006986 */ /* 0x0009e2000c101506 */
[----:B------:R-:W-:Y:S02]  /*4b7e0*/  ISETP.LT.AND P6, PT, R79, R40, !P0 ;  /* 0x000000284f00720c */ /* 0x000fe400047c1270 */
[----:B------:R-:W0:Y:S01]  /*4b7f0*/  LDC R42, c[0x0][0x398] ;  /* 0x0000e600ff2a7b82 */ /* 0x000e220000000800 */
[----:B------:R-:W-:-:S07]  /*4b800*/  IMAD.WIDE R10, R0, 0x2, R4 ;  /* 0x00000002000a7825 */ /* 0x000fce00078e0204 */
[----:B----4-:R-:W4:Y:S01]  /*4b810*/  LDC R16, c[0x0][0x398] ;  /* 0x0000e600ff107b82 */ /* 0x010f220000000800 */
[----:B------:R-:W-:-:S07]  /*4b820*/  PRMT R12, R62, 0x7610, R12 ;  /* 0x000076103e0c7816 */ /* 0x000fce000000000c */
[----:B------:R-:W4:Y:S08]  /*4b830*/  LDC R14, c[0x0][0x398] ;  /* 0x0000e600ff0e7b82 */ /* 0x000f300000000800 */
[----:B------:R-:W4:Y:S01]  /*4b840*/  LDC R15, c[0x0][0x398] ;  /* 0x0000e600ff0f7b82 */ /* 0x000f220000000800 */
[----:B------:R-:W-:Y:S01]  /*4b850*/  ISETP.LT.AND P5, PT, R64, R32, !P0 ;  /* 0x000000204000720c */ /* 0x000fe200047a1270 */
[----:B------:R1:W-:Y:S02]  /*4b860*/  @P4 STG.E.U16 desc[UR6][R10.64], R12 ;  /* 0x0000000c0a004986 */ /* 0x0003e4000c101506 */
[----:B-1----:R-:W-:Y:S01]  /*4b870*/  ISETP.LT.AND P4, PT, R52, R29, !P0 ;  /* 0x0000001d3400720c */ /* 0x002fe20004781270 */
[----:B------:R-:W-:Y:S01]  /*4b880*/  IMAD.WIDE R8, R0, 0x2, R36 ;  /* 0x0000000200087825 */ /* 0x000fe200078e0224 */
[----:B------:R-:W-:Y:S01]  /*4b890*/  ISETP.GE.AND P2, PT, R2, R3, PT ;  /* 0x000000030200720c */ /* 0x000fe20003f46270 */
[----:B------:R-:W3:Y:S01]  /*4b8a0*/  LDL.S16 R62, [R1+0x13c] ;  /* 0x00013c00013e7983 */ /* 0x000ee20000100600 */
[----:B------:R-:W-:Y:S01]  /*4b8b0*/  PRMT R2, R80, 0x7610, R2 ;  /* 0x0000761050027816 */ /* 0x000fe20000000002 */
[----:B------:R-:W1:Y:S02]  /*4b8c0*/  LDC R13, c[0x0][0x398] ;  /* 0x0000e600ff0d7b82 */ /* 0x000e640000000800 */
[----:B------:R-:W3:Y:S01]  /*4b8d0*/  LDL.LU.S16 R80, [R1+0x13e] ;  /* 0x00013e0001507983 */ /* 0x000ee20000300600 */
[----:B------:R-:W-:-:S03]  /*4b8e0*/  VIADD R12, R93, 0x10 ;  /* 0x000000105d0c7836 */ /* 0x000fc60000000000 */
[----:B------:R0:W-:Y:S01]  /*4b8f0*/  @P6 STG.E.U16 desc[UR6][R8.64], R2 ;  /* 0x0000000208006986 */ /* 0x0001e2000c101506 */
[----:B------:R-:W-:Y:S01]  /*4b900*/  IMAD.WIDE R10, R0, 0x2, R6 ;  /* 0x00000002000a7825 */ /* 0x000fe200078e0206 */
[----:B------:R-:W1:Y:S01]  /*4b910*/  LDC R32, c[0x0][0x398] ;  /* 0x0000e600ff207b82 */ /* 0x000e620000000800 */
[----:B------:R-:W-:Y:S01]  /*4b920*/  ISETP.GE.AND P0, PT, R12, R3, PT ;  /* 0x000000030c00720c */ /* 0x000fe20003f06270 */
[----:B------:R-:W3:Y:S01]  /*4b930*/  LDL.S16 R76, [R1+0x140] ;  /* 0x00014000014c7983 */ /* 0x000ee20000100600 */
[----:B------:R-:W-:-:S05]  /*4b940*/  PRMT R12, R17, 0x7632, R12 ;  /* 0x00007632110c7816 */ /* 0x000fca000000000c */
[----:B------:R-:W1:Y:S01]  /*4b950*/  LDC R29, c[0x0][0x398] ;  /* 0x0000e600ff1d7b82 */ /* 0x000e620000000800 */
[----:B0-----:R-:W-:Y:S01]  /*4b960*/  IMAD.WIDE R2, R0, 0x2, R30 ;  /* 0x0000000200027825 */ /* 0x001fe200078e021e */
[----:B------:R0:W-:Y:S01]  /*4b970*/  @P5 STG.E.U16 desc[UR6][R10.64], R17 ;  /* 0x000000110a005986 */ /* 0x0001e2000c101506 */
[----:B------:R-:W-:Y:S02]  /*4b980*/  ISETP.LT.AND P6, PT, R83, R28, !P1 ;  /* 0x0000001c5300720c */ /* 0x000fe40004fc1270 */
[----:B----4-:R-:W-:Y:S01]  /*4b990*/  ISETP.LT.AND P5, PT, R79, R16, !P1 ;  /* 0x000000104f00720c */ /* 0x010fe20004fa1270 */
[----:B------:R4:W-:Y:S01]  /*4b9a0*/  @P4 STG.E.U16 desc[UR6][R2.64], R12 ;  /* 0x0000000c02004986 */ /* 0x0009e2000c101506 */
[----:B------:R-:W-:Y:S01]  /*4b9b0*/  ISETP.LT.AND P4, PT, R64, R15, !P1 ;  /* 0x0000000f4000720c */ /* 0x000fe20004f81270 */
[----:B------:R-:W1:Y:S01]  /*4b9c0*/  LDC R28, c[0x0][0x398] ;  /* 0x0000e600ff1c7b82 */ /* 0x000e620000000800 */
[----:B------:R-:W-:-:S07]  /*4b9d0*/  ISETP.LT.AND P1, PT, R52, R14, !P1 ;  /* 0x0000000e3400720c */ /* 0x000fce0004f21270 */
[----:B0-----:R-:W0:Y:S08]  /*4b9e0*/  LDC R17, c[0x0][0x398] ;  /* 0x0000e600ff117b82 */ /* 0x001e300000000800 */
[----:B------:R-:W0:Y:S08]  /*4b9f0*/  LDC R40, c[0x0][0x398] ;  /* 0x0000e600ff287b82 */ /* 0x000e300000000800 */
[----:B------:R-:W0:Y:S01]  /*4ba00*/  LDC R34, c[0x0][0x398] ;  /* 0x0000e600ff227b82 */ /* 0x000e220000000800 */
[----:B--2---:R-:W-:-:S02]  /*4ba10*/  PRMT R14, R70, 0x7610, R14 ;  /* 0x00007610460e7816 */ /* 0x004fc4000000000e */
[----:B------:R-:W2:Y:S01]  /*4ba20*/  LDL.LU.S16 R70, [R1+0x142] ;  /* 0x0001420001467983 */ /* 0x000ea20000300600 */
[----:B------:R-:W-:Y:S01]  /*4ba30*/  IMAD.IADD R10, R0, 0x1, R75 ;  /* 0x00000001000a7824 */ /* 0x000fe200078e024b */
[----:B---3--:R-:W-:Y:S02]  /*4ba40*/  PRMT R11, R63, 0x7610, R11 ;  /* 0x000076103f0b7816 */ /* 0x008fe4000000000b */
[----:B------:R-:W-:Y:S01]  /*4ba50*/  PRMT R15, R18, 0x7632, R15 ;  /* 0x00007632120f7816 */ /* 0x000fe2000000000f */
[C---:B------:R-:W-:Y:S01]  /*4ba60*/  IMAD.WIDE R8, R10.reuse, 0x2, R4 ;  /* 0x000000020a087825 */ /* 0x040fe200078e0204 */
[----:B------:R-:W3:Y:S03]  /*4ba70*/  LDL.S16 R63, [R1+0x144] ;  /* 0x00014400013f7983 */ /* 0x000ee60000100600 */
[C---:B----4-:R-:W-:Y:S01]  /*4ba80*/  IMAD.WIDE R2, R10.reuse, 0x2, R36 ;  /* 0x000000020a027825 */ /* 0x050fe200078e0224 */
[----:B------:R4:W-:Y:S03]  /*4ba90*/  @P6 STG.E.U16 desc[UR6][R8.64], R11 ;  /* 0x0000000b08006986 */ /* 0x0009e6000c101506 */
[C---:B------:R-:W-:Y:S01]  /*4baa0*/  IMAD.IADD R0, R10.reuse, 0x1, R75 ;  /* 0x000000010a007824 */ /* 0x040fe200078e024b */
[----:B------:R0:W-:Y:S01]  /*4bab0*/  @P5 STG.E.U16 desc[UR6][R2.64], R14 ;  /* 0x0000000e02005986 */ /* 0x0001e2000c101506 */
[----:B-1----:R-:W-:Y:S01]  /*4bac0*/  ISETP.LT.AND P6, PT, R83, R13, !P2 ;  /* 0x0000000d5300720c */ /* 0x002fe200057c1270 */
[----:B----4-:R-:W-:-:S04]  /*4bad0*/  IMAD.WIDE R8, R10, 0x2, R6 ;  /* 0x000000020a087825 */ /* 0x010fc800078e0206 */
[----:B------:R-:W-:Y:S01]  /*4bae0*/  IMAD.WIDE R10, R10, 0x2, R30 ;  /* 0x000000020a0a7825 */ /* 0x000fe200078e021e */
[----:B------:R1:W-:Y:S04]  /*4baf0*/  @P4 STG.E.U16 desc[UR6][R8.64], R18 ;  /* 0x0000001208004986 */ /* 0x0003e8000c101506 */
[----:B------:R4:W-:Y:S01]  /*4bb00*/  @P1 STG.E.U16 desc[UR6][R10.64], R15 ;  /* 0x0000000f0a001986 */ /* 0x0009e2000c101506 */
[----:B------:R-:W-:Y:S01]  /*4bb10*/  ISETP.LT.AND P1, PT, R79, R32, !P2 ;  /* 0x000000204f00720c */ /* 0x000fe20005721270 */
[----:B------:R-:W-:-:S04]  /*4bb20*/  IMAD.WIDE R12, R0, 0x2, R4 ;  /* 0x00000002000c7825 */ /* 0x000fc800078e0204 */
[----:B0-----:R-:W-:Y:S01]  /*4bb30*/  IMAD.WIDE R2, R0, 0x2, R36 ;  /* 0x0000000200027825 */ /* 0x001fe200078e0224 */
[----:B------:R-:W-:Y:S01]  /*4bb40*/  PRMT R16, R62, 0x7610, R16 ;  /* 0x000076103e107816 */ /* 0x000fe20000000010 */
[----:B-1----:R-:W0:Y:S01]  /*4bb50*/  LDC R18, c[0x0][0x39c] ;  /* 0x0000e700ff127b82 */ /* 0x002e220000000800 */
[----:B----4-:R-:W-:Y:S02]  /*4bb60*/  PRMT R15, R80, 0x7610, R15 ;  /* 0x00007610500f7816 */ /* 0x010fe4000000000f */
[----:B------:R-:W4:Y:S01]  /*4bb70*/  LDL.LU.S16 R80, [R1+0x146] ;  /* 0x0001460001507983 */ /* 0x000f220000300600 */
[----:B------:R-:W-:Y:S01]  /*4bb80*/  ISETP.LT.AND P4, PT, R64, R29, !P2 ;  /* 0x0000001d4000720c */ /* 0x000fe20005781270 */
[C---:B------:R-:W-:Y:S01]  /*4bb90*/  IMAD.WIDE R8, R0.reuse, 0x2, R6 ;  /* 0x0000000200087825 */ /* 0x040fe200078e0206 */
[----:B------:R-:W-:Y:S01]  /*4bba0*/  ISETP.LT.AND P5, PT, R83, R17, !P0 ;  /* 0x000000115300720c */ /* 0x000fe200047a1270 */
[----:B------:R-:W-:Y:S01]  /*4bbb0*/  @P6 STG.E.U16 desc[UR6][R12.64], R16 ;  /* 0x000000100c006986 */ /* 0x000fe2000c101506 */
[----:B------:R-:W1:Y:S03]  /*4bbc0*/  LDC R29, c[0x0][0x398] ;  /* 0x0000e600ff1d7b82 */ /* 0x000e660000000800 */
[----:B------:R2:W-:Y:S04]  /*4bbd0*/  @P1 STG.E.U16 desc[UR6][R2.64], R15 ;  /* 0x0000000f02001986 */ /* 0x0005e8000c101506 */
[----:B------:R-:W4:Y:S01]  /*4bbe0*/  LDL.S16 R62, [R1+0x148] ;  /* 0x00014800013e7983 */ /* 0x000f220000100600 */
[----:B------:R-:W-:Y:S01]  /*4bbf0*/  IMAD.WIDE R10, R0, 0x2, R30 ;  /* 0x00000002000a7825 */ /* 0x000fe200078e021e */
[----:B------:R-:W0:Y:S01]  /*4bc00*/  LDC R32, c[0x0][0x39c] ;  /* 0x0000e700ff207b82 */ /* 0x000e220000000800 */
[----:B--2---:R-:W-:-:S02]  /*4bc10*/  PRMT R15, R70, 0x7610, R15 ;  /* 0x00007610460f7816 */ /* 0x004fc4000000000f */
[----:B------:R-:W2:Y:S01]  /*4bc20*/  LDL.LU.S16 R70, [R1+0x14a] ;  /* 0x00014a0001467983 */ /* 0x000ea20000300600 */
[----:B------:R-:W-:Y:S02]  /*4bc30*/  ISETP.LT.AND P2, PT, R52, R28, !P2 ;  /* 0x0000001c3400720c */ /* 0x000fe40005741270 */
[----:B------:R-:W-:Y:S01]  /*4bc40*/  PRMT R17, R19, 0x7632, R17 ;  /* 0x0000763213117816 */ /* 0x000fe20000000011 */
[----:B------:R0:W-:Y:S01]  /*4bc50*/  @P4 STG.E.U16 desc[UR6][R8.64], R19 ;  /* 0x0000001308004986 */ /* 0x0001e2000c101506 */
[----:B------:R-:W-:Y:S01]  /*4bc60*/  ISETP.LT.AND P4, PT, R64, R40, !P0 ;  /* 0x000000284000720c */ /* 0x000fe20004781270 */
[----:B------:R-:W-:Y:S01]  /*4bc70*/  IMAD.IADD R14, R0, 0x1, R75 ;  /* 0x00000001000e7824 */ /* 0x000fe200078e024b */
[----:B------:R-:W-:Y:S01]  /*4bc80*/  PRMT R16, R76, 0x7610, R16 ;  /* 0x000076104c107816 */ /* 0x000fe20000000010 */
[----:B------:R-:W-:Y:S01]  /*4bc90*/  VIADD R0, R93, 0x11 ;  /* 0x000000115d007836 */ /* 0x000fe20000000000 */
[----:B------:R-:W2:Y:S01]  /*4bca0*/  LDL.S16 R76, [R1+0x14c] ;  /* 0x00014c00014c7983 */ /* 0x000ea20000100600 */
[----:B------:R-:W2:Y:S04]  /*4bcb0*/  LDC R28, c[0x0][0x398] ;  /* 0x0000e600ff1c7b82 */ /* 0x000ea80000000800 */
[----:B------:R1:W-:Y:S01]  /*4bcc0*/  @P2 STG.E.U16 desc[UR6][R10.64], R17 ;  /* 0x000000110a002986 */ /* 0x0003e2000c101506 */
[----:B------:R-:W-:Y:S01]  /*4bcd0*/  ISETP.LT.AND P2, PT, R79, R42, !P0 ;  /* 0x0000002a4f00720c */ /* 0x000fe20004741270 */
[----:B------:R-:W-:Y:S01]  /*4bce0*/  IMAD.WIDE R12, R14, 0x2, R4 ;  /* 0x000000020e0c7825 */ /* 0x000fe200078e0204 */
[----:B------:R-:W-:Y:S01]  /*4bcf0*/  ISETP.LT.AND P0, PT, R52, R38, !P0 ;  /* 0x000000263400720c */ /* 0x000fe20004701270 */
[----:B0-----:R-:W0:Y:S01]  /*4bd00*/  LDC R19, c[0x0][0x398] ;  /* 0x0000e600ff137b82 */ /* 0x001e220000000800 */
[----:B------:R-:W-:Y:S01]  /*4bd10*/  ISETP.GE.AND P1, PT, R0, R18, PT ;  /* 0x000000120000720c */ /* 0x000fe20003f26270 */
[C---:B------:R-:W-:Y:S01]  /*4bd20*/  IMAD.WIDE R8, R14.reuse, 0x2, R36 ;  /* 0x000000020e087825 */ /* 0x040fe200078e0224 */
[----:B------:R3:W-:Y:S03]  /*4bd30*/  @P5 STG.E.U16 desc[UR6][R12.64], R16 ;  /* 0x000000100c005986 */ /* 0x0007e6000c101506 */
[C---:B------:R-:W-:Y:S01]  /*4bd40*/  IMAD.WIDE R2, R14.reuse, 0x2, R6 ;  /* 0x000000020e027825 */ /* 0x040fe200078e0206 */
[----:B------:R-:W-:Y:S01]  /*4bd50*/  ISETP.LT.AND P5, PT, R83, R34, !P1 ;  /* 0x000000225300720c */ /* 0x000fe20004fa1270 */
[----:B------:R-:W0:Y:S02]  /*4bd60*/  LDC R18, c[0x0][0x398] ;  /* 0x0000e600ff127b82 */ /* 0x000e240000000800 */
[----:B------:R-:W-:Y:S01]  /*4bd70*/  @P2 STG.E.U16 desc[UR6][R8.64], R15 ;  /* 0x0000000f08002986 */ /* 0x000fe2000c101506 */
[----:B-1----:R-:W-:Y:S01]  /*4bd80*/  ISETP.LT.AND P2, PT, R79, R29, !P1 ;  /* 0x0000001d4f00720c */ /* 0x002fe20004f41270 */
[----:B------:R-:W-:Y:S01]  /*4bd90*/  IMAD.WIDE R10, R14, 0x2, R30 ;  /* 0x000000020e0a7825 */ /* 0x000fe200078e021e */
[----:B------:R-:W-:Y:S01]  /*4bda0*/  PRMT R17, R20, 0x7632, R17 ;  /* 0x0000763214117816 */ /* 0x000fe20000000011 */
[----:B------:R1:W-:Y:S02]  /*4bdb0*/  @P4 STG.E.U16 desc[UR6][R2.64], R20 ;  /* 0x0000001402004986 */ /* 0x0003e4000c101506 */
[----:B------:R-:W-:Y:S01]  /*4bdc0*/  IMAD.IADD R0, R14, 0x1, R75 ;  /* 0x000000010e007824 */ /* 0x000fe200078e024b */
[----:B---3--:R-:W-:Y:S01]  /*4bdd0*/  PRMT R16, R63, 0x7610, R16 ;  /* 0x000076103f107816 */ /* 0x008fe20000000010 */
[----:B------:R-:W-:Y:S01]  /*4bde0*/  @P0 STG.E.U16 desc[UR6][R10.64], R17 ;  /* 0x000000110a000986 */ /* 0x000fe2000c101506 */
[----:B------:R-:W3:Y:S01]  /*4bdf0*/  LDC R38, c[0x0][0x398] ;  /* 0x0000e600ff267b82 */ /* 0x000ee20000000800 */
[----:B------:R-:W-:-:S04]  /*4be00*/  IMAD.WIDE R12, R0, 0x2, R4 ;  /* 0x00000002000c7825 */ /* 0x000fc800078e0204 */
[----:B-1----:R-:W-:-:S03]  /*4be10*/  VIADD R2, R93, 0x12 ;  /* 0x000000125d027836 */ /* 0x002fc60000000000 */
[----:B------:R-:W1:Y:S02]  /*4be20*/  LDC R34, c[0x0][0x398] ;  /* 0x0000e600ff227b82 */ /* 0x000e640000000800 */
[----:B------:R-:W-:Y:S01]  /*4be30*/  ISETP.GE.AND P0, PT, R2, R32, PT ;  /* 0x000000200200720c */ /* 0x000fe20003f06270 */
[----:B------:R-:W-:Y:S01]  /*4be40*/  IMAD.WIDE R2, R0, 0x2, R36 ;  /* 0x0000000200027825 */ /* 0x000fe200078e0224 */
[----:B------:R-:W-:Y:S01]  /*4be50*/  @P5 STG.E.U16 desc[UR6][R12.64], R16 ;  /* 0x000000100c005986 */ /* 0x000fe2000c101506 */
[----:B----4-:R-:W-:-:S03]  /*4be60*/  PRMT R15, R80, 0x7610, R15 ;  /* 0x00007610500f7816 */ /* 0x010fc6000000000f */
[----:B------:R-:W4:Y:S01]  /*4be70*/  LDC R32, c[0x0][0x398] ;  /* 0x0000e600ff207b82 */ /* 0x000f220000000800 */
[----:B------:R-:W4:Y:S04]  /*4be80*/  LDL.LU.S16 R80, [R1+0x14e] ;  /* 0x00014e0001507983 */ /* 0x000f280000300600 */
[----:B------:R2:W-:Y:S03]  /*4be90*/  @P2 STG.E.U16 desc[UR6][R2.64], R15 ;  /* 0x0000000f02002986 */ /* 0x0005e6000c101506 */
[----:B------:R-:W0:Y:S01]  /*4bea0*/  LDC R20, c[0x0][0x39c] ;  /* 0x0000e700ff147b82 */ /* 0x000e220000000800 */
[----:B------:R-:W4:Y:S07]  /*4beb0*/  LDL.S16 R63, [R1+0x150] ;  /* 0x00015000013f7983 */ /* 0x000f2e0000100600 */
[----:B------:R-:W0:Y:S01]  /*4bec0*/  LDC R29, c[0x0][0x398] ;  /* 0x0000e600ff1d7b82 */ /* 0x000e220000000800 */
[----:B--2---:R-:W-:-:S02]  /*4bed0*/  PRMT R15, R70, 0x7610, R15 ;  /* 0x00007610460f7816 */ /* 0x004fc4000000000f */
[----:B------:R-:W2:Y:S01]  /*4bee0*/  LDL.LU.S16 R70, [R1+0x152] ;  /* 0x0001520001467983 */ /* 0x000ea20000300600 */
[----:B------:R-:W-:Y:S01]  /*4bef0*/  ISETP.LT.AND P4, PT, R64, R28, !P1 ;  /* 0x0000001c4000720c */ /* 0x000fe20004f81270 */
[----:B------:R-:W-:Y:S01]  /*4bf00*/  IMAD.WIDE R8, R0, 0x2, R6 ;  /* 0x0000000200087825 */ /* 0x000fe200078e0206 */
[----:B------:R-:W-:Y:S02]  /*4bf10*/  PRMT R17, R21, 0x7632, R17 ;  /* 0x0000763215117816 */ /* 0x000fe40000000011 */
[----:B------:R-:W4:Y:S01]  /*4bf20*/  LDC R28, c[0x0][0x39c] ;  /* 0x0000e700ff1c7b82 */ /* 0x000f220000000800 */
[----:B0-----:R-:W-:Y:S02]  /*4bf30*/  ISETP.LT.AND P1, PT, R52, R19, !P1 ;  /* 0x000000133400720c */ /* 0x001fe40004f21270 */
[----:B------:R-:W-:Y:S02]  /*4bf40*/  ISETP.LT.AND P5, PT, R83, R18, !P0 ;  /* 0x000000125300720c */ /* 0x000fe400047a1270 */
[----:B---3--:R-:W-:Y:S01]  /*4bf50*/  ISETP.LT.AND P2, PT, R79, R38, !P0 ;  /* 0x000000264f00720c */ /* 0x008fe20004741270 */
[----:B------:R-:W-:-:S02]  /*4bf60*/  IMAD.IADD R14, R0, 0x1, R75 ;  /* 0x00000001000e7824 */ /* 0x000fc400078e024b */
[----:B------:R-:W-:Y:S01]  /*4bf70*/  IMAD.WIDE R10, R0, 0x2, R30 ;  /* 0x00000002000a7825 */ /* 0x000fe200078e021e */
[----:B------:R-:W-:Y:S01]  /*4bf80*/  PRMT R16, R62, 0x7610, R16 ;  /* 0x000076103e107816 */ /* 0x000fe20000000010 */
[----:B------:R0:W-:Y:S01]  /*4bf90*/  @P4 STG.E.U16 desc[UR6][R8.64], R21 ;  /* 0x0000001508004986 */ /* 0x0001e2000c101506 */
[----:B------:R-:W3:Y:S01]  /*4bfa0*/  LDC R19, c[0x0][0x398] ;  /* 0x0000e600ff137b82 */ /* 0x000ee20000000800 */
[----:B------:R-:W-:Y:S02]  /*4bfb0*/  VIADD R0, R93, 0x13 ;  /* 0x000000135d007836 */ /* 0x000fe40000000000 */
[----:B------:R-:W-:Y:S01]  /*4bfc0*/  IMAD.WIDE R12, R14, 0x2, R4 ;  /* 0x000000020e0c7825 */ /* 0x000fe200078e0204 */
[----:B------:R-:W3:Y:S04]  /*4bfd0*/  LDL.S16 R62, [R1+0x154] ;  /* 0x00015400013e7983 */ /* 0x000ee80000100600 */
[----:B------:R-:W2:Y:S08]  /*4bfe0*/  LDC R18, c[0x0][0x398] ;  /* 0x0000e600ff127b82 */ /* 0x000eb00000000800 */
[----:B0-----:R-:W0:Y:S01]  /*4bff0*/  LDC R21, c[0x0][0x398] ;  /* 0x0000e600ff157b82 */ /* 0x001e220000000800 */
[----:B-1----:R-:W-:Y:S01]  /*4c000*/  ISETP.LT.AND P4, PT, R64, R34, !P0 ;  /* 0x000000224000720c */ /* 0x002fe20004781270 */
[----:B------:R1:W-:Y:S01]  /*4c010*/  @P1 STG.E.U16 desc[UR6][R10.64], R17 ;  /* 0x000000110a001986 */ /* 0x0003e2000c101506 */
[----:B----4-:R-:W-:Y:S01]  /*4c020*/  ISETP.LT.AND P0, PT, R52, R32, !P0 ;  /* 0x000000203400720c */ /* 0x010fe20004701270 */
[----:B------:R-:W-:Y:S01]  /*4c030*/  IMAD.WIDE R8, R14, 0x2, R36 ;  /* 0x000000020e087825 */ /* 0x000fe200078e0224 */
[----:B------:R-:W-:Y:S01]  /*4c040*/  ISETP.GE.AND P1, PT, R0, R20, PT ;  /* 0x000000140000720c */ /* 0x000fe20003f26270 */
[----:B------:R4:W-:Y:S02]  /*4c050*/  @P5 STG.E.U16 desc[UR6][R12.64], R16 ;  /* 0x000000100c005986 */ /* 0x0009e4000c101506 */
[C---:B------:R-:W-:Y:S01]  /*4c060*/  IMAD.WIDE R2, R14.reuse, 0x2, R6 ;  /* 0x000000020e027825 */ /* 0x040fe200078e0206 */
[----:B------:R-:W-:Y:S01]  /*4c070*/  ISETP.LT.AND P5, PT, R83, R29, !P1 ;  /* 0x0000001d5300720c */ /* 0x000fe20004fa1270 */
[----:B------:R-:W-:Y:S01]  /*4c080*/  @P2 STG.E.U16 desc[UR6][R8.64], R15 ;  /* 0x0000000f08002986 */ /* 0x000fe2000c101506 */
[----:B------:R-:W4:Y:S01]  /*4c090*/  LDC R20, c[0x0][0x398] ;  /* 0x0000e600ff147b82 */ /* 0x000f220000000800 */
[----:B------:R-:W-:Y:S01]  /*4c0a0*/  IMAD.IADD R0, R14, 0x1, R75 ;  /* 0x000000010e007824 */ /* 0x000fe200078e024b */
[----:B-1----:R-:W-:Y:S01]  /*4c0b0*/  PRMT R17, R22, 0x7632, R17 ;  /* 0x0000763216117816 */ /* 0x002fe20000000011 */
[----:B------:R-:W-:Y:S01]  /*4c0c0*/  IMAD.WIDE R10, R14, 0x2, R30 ;  /* 0x000000020e0a7825 */ /* 0x000fe200078e021e */
[----:B------:R1:W-:Y:S01]  /*4c0d0*/  @P4 STG.E.U16 desc[UR6][R2.64], R22 ;  /* 0x0000001602004986 */ /* 0x0003e2000c101506 */
[----:B----4-:R-:W-:-:S03]  /*4c0e0*/  PRMT R16, R76, 0x7610, R16 ;  /* 0x000076104c107816 */ /* 0x010fc60000000010 */
[----:B------:R-:W4:Y:S01]  /*4c0f0*/  LDC R34, c[0x0][0x398] ;  /* 0x0000e600ff227b82 */ /* 0x000f220000000800 */
[----:B0-----:R-:W-:-:S07]  /*4c100*/  ISETP.LT.AND P2, PT, R79, R21, !P1 ;  /* 0x000000154f00720c */ /* 0x001fce0004f41270 */
[----:B------:R-:W0:Y:S01]  /*4c110*/  LDC R32, c[0x0][0x398] ;  /* 0x0000e600ff207b82 */ /* 0x000e220000000800 */
[----:B-1----:R-:W-:Y:S01]  /*4c120*/  VIADD R2, R93, 0x14 ;  /* 0x000000145d027836 */ /* 0x002fe20000000000 */
[----:B------:R-:W-:Y:S01]  /*4c130*/  @P0 STG.E.U16 desc[UR6][R10.64], R17 ;  /* 0x000000110a000986 */ /* 0x000fe2000c101506 */
[----:B------:R-:W-:-:S03]  /*4c140*/  IMAD.WIDE R12, R0, 0x2, R4 ;  /* 0x00000002000c7825 */ /* 0x000fc600078e0204 */
[----:B------:R-:W-:Y:S01]  /*4c150*/  ISETP.GE.AND P0, PT, R2, R28, PT ;  /* 0x0000001c0200720c */ /* 0x000fe20003f06270 */
[----:B------:R-:W-:Y:S01]  /*4c160*/  IMAD.WIDE R2, R0, 0x2, R36 ;  /* 0x0000000200027825 */ /* 0x000fe200078e0224 */
[----:B------:R-:W-:Y:S01]  /*4c170*/  @P5 STG.E.U16 desc[UR6][R12.64], R16 ;  /* 0x000000100c005986 */ /* 0x000fe2000c101506 */
[----:B------:R-:W1:Y:S08]  /*4c180*/  LDC R22, c[0x0][0x39c] ;  /* 0x0000e700ff167b82 */ /* 0x000e700000000800 */
[----:B------:R-:W0:Y:S01]  /*4c190*/  LDC R29, c[0x0][0x398] ;  /* 0x0000e600ff1d7b82 */ /* 0x000e220000000800 */
[----:B------:R-:W-:-:S07]  /*4c1a0*/  PRMT R15, R80, 0x7610, R15 ;  /* 0x00007610500f7816 */ /* 0x000fce000000000f */
[----:B------:R-:W0:Y:S01]  /*4c1b0*/  LDC R28, c[0x0][0x398] ;  /* 0x0000e600ff1c7b82 */ /* 0x000e220000000800 */
[----:B------:R-:W3:Y:S04]  /*4c1c0*/  LDL.LU.S16 R80, [R1+0x156] ;  /* 0x0001560001507983 */ /* 0x000ee80000300600 */
[----:B------:R2:W-:Y:S01]  /*4c1d0*/  @P2 STG.E.U16 desc[UR6][R2.64], R15 ;  /* 0x0000000f02002986 */ /* 0x0005e2000c101506 */
[----:B------:R-:W-:Y:S01]  /*4c1e0*/  ISETP.LT.AND P4, PT, R64, R20, !P1 ;  /* 0x000000144000720c */ /* 0x000fe20004f81270 */
[----:B------:R-:W-:Y:S01]  /*4c1f0*/  IMAD.WIDE R8, R0, 0x2, R6 ;  /* 0x0000000200087825 */ /* 0x000fe200078e0206 */
[----:B------:R-:W0:Y:S01]  /*4c200*/  LDC R21, c[0x0][0x398] ;  /* 0x0000e600ff157b82 */ /* 0x000e220000000800 */
[----:B------:R-:W3:Y:S01]  /*4c210*/  LDL.S16 R76, [R1+0x158] ;  /* 0x00015800014c7983 */ /* 0x000ee20000100600 */
[----:B--2---:R-:W-:Y:S01]  /*4c220*/  PRMT R15, R70, 0x7610, R15 ;  /* 0x00007610460f7816 */ /* 0x004fe2000000000f */
[----:B------:R-:W-:-:S02]  /*4c230*/  IMAD.IADD R14, R0, 0x1, R75 ;  /* 0x00000001000e7824 */ /* 0x000fc400078e024b */
[----:B------:R-:W2:Y:S01]  /*4c240*/  LDL.LU.S16 R70, [R1+0x15a] ;  /* 0x00015a0001467983 */ /* 0x000ea20000300600 */
[----:B---3--:R-:W-:Y:S01]  /*4c250*/  ISETP.LT.AND P1, PT, R52, R19, !P1 ;  /* 0x000000133400720c */ /* 0x008fe20004f21270 */
[----:B------:R-:W-:Y:S01]  /*4c260*/  IMAD.WIDE R10, R0, 0x2, R30 ;  /* 0x00000002000a7825 */ /* 0x000fe200078e021e */
[----:B------:R-:W-:-:S03]  /*4c270*/  PRMT R17, R23, 0x7632, R17 ;  /* 0x0000763217117816 */ /* 0x000fc60000000011 */
[----:B------:R3:W-:Y:S01]  /*4c280*/  @P4 STG.E.U16 desc[UR6][R8.64], R23 ;  /* 0x0000001708004986 */ /* 0x0007e2000c101506 */
[----:B------:R-:W-:Y:S01]  /*4c290*/  ISETP.LT.AND P5, PT, R83, R18, !P0 ;  /* 0x000000125300720c */ /* 0x000fe200047a1270 */
[----:B------:R-:W-:Y:S01]  /*4c2a0*/  VIADD R0, R93, 0x15 ;  /* 0x000000155d007836 */ /* 0x000fe20000000000 */
[----:B----4-:R-:W-:Y:S01]  /*4c2b0*/  ISETP.LT.AND P2, PT, R79, R34, !P0 ;  /* 0x000000224f00720c */ /* 0x010fe20004741270 */
[----:B------:R-:W-:Y:S01]  /*4c2c0*/  IMAD.WIDE R12, R14, 0x2, R4 ;  /* 0x000000020e0c7825 */ /* 0x000fe200078e0204 */
[----:B0-----:R-:W-:Y:S01]  /*4c2d0*/  ISETP.LT.AND P4, PT, R64, R32, !P0 ;  /* 0x000000204000720c */ /* 0x001fe20004781270 */
[----:B------:R-:W0:Y:S02]  /*4c2e0*/  LDC R20, c[0x0][0x398] ;  /* 0x0000e600ff147b82 */ /* 0x000e240000000800 */
[----:B------:R4:W-:Y:S01]  /*4c2f0*/  @P1 STG.E.U16 desc[UR6][R10.64], R17 ;  /* 0x000000110a001986 */ /* 0x0009e2000c101506 */
[----:B-1----:R-:W-:-:S05]  /*4c300*/  ISETP.GE.AND P1, PT, R0, R22, PT ;  /* 0x000000160000720c */ /* 0x002fca0003f26270 */
[----:B------:R-:W1:Y:S01]  /*4c310*/  LDC R22, c[0x0][0x39c] ;  /* 0x0000e700ff167b82 */ /* 0x000e620000000800 */
[----:B------:R-:W-:Y:S01]  /*4c320*/  PRMT R16, R63, 0x7610, R16 ;  /* 0x000076103f107816 */ /* 0x000fe20000000010 */
[----:B---3--:R-:W-:Y:S01]  /*4c330*/  IMAD.WIDE R8, R14, 0x2, R36 ;  /* 0x000000020e087825 */ /* 0x008fe200078e0224 */
[----:B------:R-:W-:Y:S01]  /*4c340*/  ISETP.LT.AND P0, PT, R52, R29, !P0 ;  /* 0x0000001d3400720c */ /* 0x000fe20004701270 */
[----:B------:R-:W3:Y:S02]  /*4c350*/  LDL.S16 R63, [R1+0x15c] ;  /* 0x00015c00013f7983 */ /* 0x000ee40000100600 */
[C---:B------:R-:W-:Y:S02]  /*4c360*/  IMAD.WIDE R2, R14.reuse, 0x2, R6 ;  /* 0x000000020e027825 */ /* 0x040fe400078e0206 */
[----:B------:R4:W-:Y:S01]  /*4c370*/  @P5 STG.E.U16 desc[UR6][R12.64], R16 ;  /* 0x000000100c005986 */ /* 0x0009e2000c101506 */
[----:B------:R-:W-:Y:S01]  /*4c380*/  ISETP.LT.AND P5, PT, R83, R28, !P1 ;  /* 0x0000001c5300720c */ /* 0x000fe20004fa1270 */
[----:B----4-:R-:W-:Y:S01]  /*4c390*/  IMAD.WIDE R10, R14, 0x2, R30 ;  /* 0x000000020e0a7825 */ /* 0x010fe200078e021e */
[----:B------:R-:W-:Y:S01]  /*4c3a0*/  PRMT R17, R24, 0x7632, R17 ;  /* 0x0000763218117816 */ /* 0x000fe20000000011 */
[----:B------:R-:W-:Y:S01]  /*4c3b0*/  @P2 STG.E.U16 desc[UR6][R8.64], R15 ;  /* 0x0000000f08002986 */ /* 0x000fe2000c101506 */
[----:B------:R-:W-:Y:S01]  /*4c3c0*/  ISETP.LT.AND P2, PT, R79, R21, !P1 ;  /* 0x000000154f00720c */ /* 0x000fe20004f41270 */
[----:B------:R-:W-:Y:S01]  /*4c3d0*/  IMAD.IADD R0, R14, 0x1, R75 ;  /* 0x000000010e007824 */ /* 0x000fe200078e024b */
[----:B------:R-:W4:Y:S01]  /*4c3e0*/  LDC R19, c[0x0][0x398] ;  /* 0x0000e600ff137b82 */ /* 0x000f220000000800 */
[----:B------:R0:W-:Y:S04]  /*4c3f0*/  @P4 STG.E.U16 desc[UR6][R2.64], R24 ;  /* 0x0000001802004986 */ /* 0x0001e8000c101506 */
[----:B------:R-:W-:Y:S01]  /*4c400*/  @P0 STG.E.U16 desc[UR6][R10.64], R17 ;  /* 0x000000110a000986 */ /* 0x000fe2000c101506 */
[----:B------:R-:W-:Y:S01]  /*4c410*/  PRMT R16, R62, 0x7610, R16 ;  /* 0x000076103e107816 */ /* 0x000fe20000000010 */
[----:B------:R-:W-:Y:S01]  /*4c420*/  IMAD.WIDE R12, R0, 0x2, R4 ;  /* 0x00000002000c7825 */ /* 0x000fe200078e0204 */
[----:B------:R-:W2:Y:S03]  /*4c430*/  LDC R18, c[0x0][0x398] ;  /* 0x0000e600ff127b82 */ /* 0x000ea60000000800 */
[----:B0-----:R-:W-:-:S05]  /*4c440*/  VIADD R2, R93, 0x16 ;  /* 0x000000165d027836 */ /* 0x001fca0000000000 */
[----:B------:R-:W0:Y:S01]  /*4c450*/  LDC R29, c[0x0][0x398] ;  /* 0x0000e600ff1d7b82 */ /* 0x000e220000000800 */
[----:B-1----:R-:W-:Y:S01]  /*4c460*/  ISETP.GE.AND P0, PT, R2, R22, PT ;  /* 0x000000160200720c */ /* 0x002fe20003f06270 */
[----:B------:R-:W-:Y:S01]  /*4c470*/  IMAD.WIDE R2, R0, 0x2, R36 ;  /* 0x0000000200027825 */ /* 0x000fe200078e0224 */
[----:B------:R-:W-:Y:S05]  /*4c480*/  @P5 STG.E.U16 desc[UR6][R12.64], R16 ;  /* 0x000000100c005986 */ /* 0x000fea000c101506 */
[----:B------:R-:W1:Y:S08]  /*4c490*/  LDC R28, c[0x0][0x398] ;  /* 0x0000e600ff1c7b82 */ /* 0x000e700000000800 */
[----:B------:R-:W0:Y:S08]  /*4c4a0*/  LDC R32, c[0x0][0x39c] ;  /* 0x0000e700ff207b82 */ /* 0x000e300000000800 */
[----:B------:R-:W0:Y:S01]  /*4c4b0*/  LDC R23, c[0x0][0x398] ;  /* 0x0000e600ff177b82 */ /* 0x000e220000000800 */
[----:B------:R-:W-:-:S07]  /*4c4c0*/  PRMT R15, R80, 0x7610, R15 ;  /* 0x00007610500f7816 */ /* 0x000fce000000000f */
[----:B------:R-:W0:Y:S01]  /*4c4d0*/  LDC R24, c[0x0][0x398] ;  /* 0x0000e600ff187b82 */ /* 0x000e220000000800 */
[----:B------:R-:W3:Y:S04]  /*4c4e0*/  LDL.LU.S16 R80, [R1+0x15e] ;  /* 0x00015e0001507983 */ /* 0x000ee80000300600 */
[----:B------:R2:W-:Y:S01]  /*4c4f0*/  @P2 STG.E.U16 desc[UR6][R2.64], R15 ;  /* 0x0000000f02002986 */ /* 0x0005e2000c101506 */
[----:B------:R-:W-:Y:S02]  /*4c500*/  ISETP.LT.AND P4, PT, R64, R20, !P1 ;  /* 0x000000144000720c */ /* 0x000fe40004f81270 */
[----:B------:R-:W0:Y:S01]  /*4c510*/  LDC R21, c[0x0][0x398] ;  /* 0x0000e600ff157b82 */ /* 0x000e220000000800 */
[----:B------:R-:W3:Y:S01]  /*4c520*/  LDL.S16 R62, [R1+0x160] ;  /* 0x00016000013e7983 */ /* 0x000ee20000100600 */
[C---:B------:R-:W-:Y:S01]  /*4c530*/  IMAD.WIDE R8, R0.reuse, 0x2, R6 ;  /* 0x0000000200087825 */ /* 0x040fe200078e0206 */
[----:B------:R-:W-:-:S05]  /*4c540*/  IADD3 R14, PT, PT, R0, R75, RZ ;  /* 0x0000004b000e7210 */ /* 0x000fca0007ffe0ff */
[----:B------:R-:W0:Y:S01]  /*4c550*/  LDC R22, c[0x0][0x39c] ;  /* 0x0000e700ff167b82 */ /* 0x000e220000000800 */
[----:B--2---:R-:W-:Y:S01]  /*4c560*/  PRMT R15, R70, 0x7610, R15 ;  /* 0x00007610460f7816 */ /* 0x004fe2000000000f */
[----:B------:R-:W-:Y:S01]  /*4c570*/  IMAD.WIDE R10, R0, 0x2, R30 ;  /* 0x00000002000a7825 */ /* 0x000fe200078e021e */
[----:B------:R-:W2:Y:S01]  /*4c580*/  LDL.LU.S16 R70, [R1+0x162] ;  /* 0x0001620001467983 */ /* 0x000ea20000300600 */
[----:B----4-:R-:W-:-:S04]  /*4c590*/  ISETP.LT.AND P1, PT, R52, R19, !P1 ;  /* 0x000000133400720c */ /* 0x010fc80004f21270 */
[----:B------:R-:W4:Y:S01]  /*4c5a0*/  LDC R20, c[0x0][0x398] ;  /* 0x0000e600ff147b82 */ /* 0x000f220000000800 */
[----:B------:R-:W-:Y:S01]  /*4c5b0*/  ISETP.LT.AND P5, PT, R83, R18, !P0 ;  /* 0x000000125300720c */ /* 0x000fe200047a1270 */
[----:B------:R1:W-:Y:S01]  /*4c5c0*/  @P4 STG.E.U16 desc[UR6][R8.64], R25 ;  /* 0x0000001908004986 */ /* 0x0003e2000c101506 */
[----:B0-----:R-:W-:Y:S02]  /*4c5d0*/  ISETP.LT.AND P2, PT, R79, R29, !P0 ;  /* 0x0000001d4f00720c */ /* 0x001fe40004741270 */
[----:B-1----:R-:W-:Y:S01]  /*4c5e0*/  ISETP.LT.AND P4, PT, R64, R28, !P0 ;  /* 0x0000001c4000720c */ /* 0x002fe20004781270 */
[----:B------:R-:W-:Y:S01]  /*4c5f0*/  VIADD R0, R93, 0x17 ;  /* 0x000000175d007836 */ /* 0x000fe20000000000 */
[----:B------:R-:W-:Y:S01]  /*4c600*/  PRMT R17, R25, 0x7632, R17 ;  /* 0x0000763219117816 */ /* 0x000fe20000000011 */
[----:B------:R-:W-:Y:S01]  /*4c610*/  IMAD.WIDE R12, R14, 0x2, R4 ;  /* 0x000000020e0c7825 */ /* 0x000fe200078e0204 */
[----:B------:R-:W-:Y:S01]  /*4c620*/  PRMT R16, R76, 0x7610, R16 ;  /* 0x000076104c107816 */ /* 0x000fe20000000010 */
[----:B------:R-:W0:Y:S01]  /*4c630*/  LDC R19, c[0x0][0x398] ;  /* 0x0000e600ff137b82 */ /* 0x000e220000000800 */
[----:B------:R-:W-:Y:S01]  /*4c640*/  ISETP.LT.AND P0, PT, R52, R24, !P0 ;  /* 0x000000183400720c */ /* 0x000fe20004701270 */
[----:B------:R1:W-:Y:S01]  /*4c650*/  @P1 STG.E.U16 desc[UR6][R10.64], R17 ;  /* 0x000000110a001986 */ /* 0x0003e2000c101506 */
[----:B------:R-:W-:Y:S01]  /*4c660*/  ISETP.GE.AND P1, PT, R0, R32, PT ;  /* 0x000000200000720c */ /* 0x000fe20003f26270 */
[----:B------:R-:W-:-:S02]  /*4c670*/  IMAD.WIDE R8, R14, 0x2, R36 ;  /* 0x000000020e087825 */ /* 0x000fc400078e0224 */
[----:B------:R3:W-:Y:S02]  /*4c680*/  @P5 STG.E.U16 desc[UR6][R12.64], R16 ;  /* 0x000000100c005986 */ /* 0x0007e4000c101506 */
[C---:B------:R-:W-:Y:S01]  /*4c690*/  IMAD.WIDE R2, R14.reuse, 0x2, R6 ;  /* 0x000000020e027825 */ /* 0x040fe200078e0206 */
[----:B------:R-:W-:Y:S01]  /*4c6a0*/  ISETP.LT.AND P5, PT, R83, R23, !P1 ;  /* 0x000000175300720c */ /* 0x000fe20004fa1270 */
[----:B------:R-:W-:Y:S01]  /*4c6b0*/  @P2 STG.E.U16 desc[UR6][R8.64], R15 ;  /* 0x0000000f08002986 */ /* 0x000fe2000c101506 */
[----:B------:R-:W-:Y:S01]  /*4c6c0*/  ISETP.LT.AND P2, PT, R79, R21, !P1 ;  /* 0x000000154f00720c */ /* 0x000fe20004f41270 */
[----:B------:R-:W-:Y:S01]  /*4c6d0*/  IMAD.IADD R0, R14, 0x1, R75 ;  /* 0x000000010e007824 */ /* 0x000fe200078e024b */
[----:B------:R-:W0:Y:S01]  /*4c6e0*/  LDC R18, c[0x0][0x398] ;  /* 0x0000e600ff127b82 */ /* 0x000e220000000800 */
[----:B-1----:R-:W-:Y:S01]  /*4c6f0*/  PRMT R17, R26, 0x7632, R17 ;  /* 0x000076321a117816 */ /* 0x002fe20000000011 */
[----:B------:R-:W-:Y:S01]  /*4c700*/  IMAD.WIDE R10, R14, 0x2, R30 ;  /* 0x000000020e0a7825 */ /* 0x000fe200078e021e */
[----:B------:R1:W-:Y:S01]  /*4c710*/  @P4 STG.E.U16 desc[UR6][R2.64], R26 ;  /* 0x0000001a02004986 */ /* 0x0003e2000c101506 */
[----:B---3--:R-:W-:-:S02]  /*4c720*/  PRMT R16, R63, 0x7610, R16 ;  /* 0x000076103f107816 */ /* 0x008fc40000000010 */
[----:B------:R-:W-:Y:S01]  /*4c730*/  IMAD.WIDE R12, R0, 0x2, R4 ;  /* 0x00000002000c7825 */ /* 0x000fe200078e0204 */
[----:B------:R-:W-:Y:S01]  /*4c740*/  @P0 STG.E.U16 desc[UR6][R10.64], R17 ;  /* 0x000000110a000986 */ /* 0x000fe2000c101506 */
[----:B------:R-:W3:Y:S03]  /*4c750*/  LDC R25, c[0x0][0x398] ;  /* 0x0000e600ff197b82 */ /* 0x000ee60000000800 */
[----:B------:R-:W3:Y:S01]  /*4c760*/  LDL.S16 R76, [R1+0x164] ;  /* 0x00016400014c7983 */ /* 0x000ee20000100600 */
[----:B-1----:R-:W-:-:S03]  /*4c770*/  VIADD R2, R93, 0x18 ;  /* 0x000000185d027836 */ /* 0x002fc60000000000 */
[----:B------:R-:W3:Y:S01]  /*4c780*/  LDL.LU.S16 R63, [R1+0x166] ;  /* 0x00016600013f7983 */ /* 0x000ee20000300600 */
[----:B------:R-:W1:Y:S01]  /*4c790*/  LDC R26, c[0x0][0x398] ;  /* 0x0000e600ff1a7b82 */ /* 0x000e620000000800 */
[----:B------:R-:W-:Y:S01]  /*4c7a0*/  ISETP.GE.AND P0, PT, R2, R22, PT ;  /* 0x000000160200720c */ /* 0x000fe20003f06270 */
[----:B------:R-:W-:Y:S01]  /*4c7b0*/  IMAD.WIDE R2, R0, 0x2, R36 ;  /* 0x0000000200027825 */ /* 0x000fe200078e0224 */
[----:B------:R-:W-:Y:S05]  /*4c7c0*/  @P5 STG.E.U16 desc[UR6][R12.64], R16 ;  /* 0x000000100c005986 */ /* 0x000fea000c101506 */
[----:B------:R-:W0:Y:S08]  /*4c7d0*/  LDC R24, c[0x0][0x398] ;  /* 0x0000e600ff187b82 */ /* 0x000e300000000800 */
[----:B------:R-:W0:Y:S08]  /*4c7e0*/  LDC R28, c[0x0][0x39c] ;  /* 0x0000e700ff1c7b82 */ /* 0x000e300000000800 */
[----:B------:R-:W0:Y:S01]  /*4c7f0*/  LDC R23, c[0x0][0x398] ;  /* 0x0000e600ff177b82 */ /* 0x000e220000000800 */
[----:B------:R-:W-:-:S07]  /*4c800*/  PRMT R15, R80, 0x7610, R15 ;  /* 0x00007610500f7816 */ /* 0x000fce000000000f */
[----:B------:R-:W0:Y:S01]  /*4c810*/  LDC R21, c[0x0][0x398] ;  /* 0x0000e600ff157b82 */ /* 0x000e220000000800 */
[----:B------:R-:W3:Y:S04]  /*4c820*/  LDL.S16 R80, [R1+0x168] ;  /* 0x0001680001507983 */ /* 0x000ee80000100600 */
[----:B------:R2:W-:Y:S01]  /*4c830*/  @P2 STG.E.U16 desc[UR6][R2.64], R15 ;  /* 0x0000000f02002986 */ /* 0x0005e2000c101506 */
[----:B----4-:R-:W-:Y:S01]  /*4c840*/  ISETP.LT.AND P4, PT, R64, R20, !P1 ;  /* 0x000000144000720c */ /* 0x010fe20004f81270 */
[----:B------:R-:W-:Y:S01]  /*4c850*/  IMAD.WIDE R8, R0, 0x2, R6 ;  /* 0x0000000200087825 */ /* 0x000fe200078e0206 */
[----:B------:R-:W4:Y:S01]  /*4c860*/  LDC R22, c[0x0][0x39c] ;  /* 0x0000e700ff167b82 */ /* 0x000f220000000800 */
[----:B--2---:R-:W-:Y:S02]  /*4c870*/  PRMT R15, R70, 0x7610, R15 ;  /* 0x00007610460f7816 */ /* 0x004fe4000000000f */
[----:B------:R-:W-:Y:S01]  /*4c880*/  IMAD.IADD R14, R0, 0x1, R75 ;  /* 0x00000001000e7824 */ /* 0x000fe200078e024b */
[----:B------:R-:W2:Y:S01]  /*4c890*/  LDL.LU.S16 R70, [R1+0x16a] ;  /* 0x00016a0001467983 */ /* 0x000ea20000300600 */
[----:B0-----:R-:W-:Y:S01]  /*4c8a0*/  ISETP.LT.AND P1, PT, R52, R19, !P1 ;  /* 0x000000133400720c */ /* 0x001fe20004f21270 */
[----:B------:R-:W-:Y:S01]  /*4c8b0*/  IMAD.WIDE R10, R0, 0x2, R30 ;  /* 0x00000002000a7825 */ /* 0x000fe200078e021e */
[----:B------:R-:W-:-:S04]  /*4c8c0*/  ISETP.LT.AND P5, PT, R83, R18, !P0 ;  /* 0x000000125300720c */ /* 0x000fc800047a1270 */
[----:B------:R0:W-:Y:S01]  /*4c8d0*/  @P4 STG.E.U16 desc[UR6][R8.64], R27 ;  /* 0x0000001b08004986 */ /* 0x0001e2000c101506 */
[----:B-1----:R-:W-:Y:S01]  /*4c8e0*/  ISETP.LT.AND P2, PT, R79, R26, !P0 ;  /* 0x0000001a4f00720c */ /* 0x002fe20004741270 */
[----:B------:R-:W-:Y:S01]  /*4c8f0*/  VIADD R0, R93, 0x19 ;  /* 0x000000195d007836 */ /* 0x000fe20000000000 */
[----:B---3--:R-:W-:Y:S02]  /*4c900*/  ISETP.LT.AND P4, PT, R64, R25, !P0 ;  /* 0x000000194000720c */ /* 0x008fe40004781270 */
[----:B------:R-:W-:Y:S01]  /*4c910*/  PRMT R17, R27, 0x7632, R17 ;  /* 0x000076321b117816 */ /* 0x000fe20000000011 */
[----:B------:R-:W-:Y:S01]  /*4c920*/  IMAD.WIDE R12, R14, 0x2, R4 ;  /* 0x000000020e0c7825 */ /* 0x000fe200078e0204 */
[----:B------:R-:W-:Y:S01]  /*4c930*/  PRMT R16, R62, 0x7610, R16 ;  /* 0x000076103e107816 */ /* 0x000fe20000000010 */
[----:B------:R-:W1:Y:S01]  /*4c940*/  LDC R20, c[0x0][0x398] ;  /* 0x0000e600ff147b82 */ /* 0x000e620000000800 */
[----:B------:R-:W-:Y:S01]  /*4c950*/  ISETP.LT.AND P0, PT, R52, R24, !P0 ;  /* 0x000000183400720c */ /* 0x000fe20004701270 */
[----:B------:R3:W-:Y:S01]  /*4c960*/  @P1 STG.E.U16 desc[UR6][R10.64], R17 ;  /* 0x000000110a001986 */ /* 0x0007e2000c101506 */
[----:B------:R-:W-:Y:S01]  /*4c970*/  ISETP.GE.AND P1, PT, R0, R28, PT ;  /* 0x0000001c0000720c */ /* 0x000fe20003f26270 */
[----:B0-----:R-:W-:-:S02]  /*4c980*/  IMAD.WIDE R8, R14, 0x2, R36 ;  /* 0x000000020e087825 */ /* 0x001fc400078e0224 */
[----:B------:R0:W-:Y:S02]  /*4c990*/  @P5 STG.E.U16 desc[UR6][R12.64], R16 ;  /* 0x000000100c005986 */ /* 0x0001e4000c101506 */
[C---:B------:R-:W-:Y:S01]  /*4c9a0*/  IMAD.WIDE R2, R14.reuse, 0x2, R6 ;  /* 0x000000020e027825 */ /* 0x040fe200078e0206 */
[----:B------:R-:W-:Y:S01]  /*4c9b0*/  ISETP.LT.AND P5, PT, R83, R23, !P1 ;  /* 0x000000175300720c */ /* 0x000fe20004fa1270 */
[----:B------:R-:W-:Y:S01]  /*4c9c0*/  @P2 STG.E.U16 desc[UR6][R8.64], R15 ;  /* 0x0000000f08002986 */ /* 0x000fe2000c101506 */
[----:B------:R-:W-:Y:S01]  /*4c9d0*/  ISETP.LT.AND P2, PT, R79, R21, !P1 ;  /* 0x000000154f00720c */ /* 0x000fe20004f41270 */
[C---:B------:R-:W-:Y:S01]  /*4c9e0*/  IMAD.IADD R0, R14.reuse, 0x1, R75 ;  /* 0x000000010e007824 */ /* 0x040fe200078e024b */
[----:B------:R-:W2:Y:S01]  /*4c9f0*/  LDC R19, c[0x0][0x398] ;  /* 0x0000e600ff137b82 */ /* 0x000ea20000000800 */
[----:B---3--:R-:W-:Y:S01]  /*4ca00*/  PRMT R17, R65, 0x7632, R17 ;  /* 0x0000763241117816 */ /* 0x008fe20000000011 */
[----:B------:R-:W-:Y:S01]  /*4ca10*/  IMAD.WIDE R10, R14, 0x2, R30 ;  /* 0x000000020e0a7825 */ /* 0x000fe200078e021e */
[----:B------:R3:W-:Y:S04]  /*4ca20*/  @P4 STG.E.U16 desc[UR6][R2.64], R65 ;  /* 0x0000004102004986 */ /* 0x0007e8000c101506 */
[----:B------:R-:W2:Y:S01]  /*4ca30*/  LDL.S16 R62, [R1+0x16c] ;  /* 0x00016c00013e7983 */ /* 0x000ea20000100600 */
[----:B0-----:R-:W-:Y:S01]  /*4ca40*/  IMAD.WIDE R12, R0, 0x2, R4 ;  /* 0x00000002000c7825 */ /* 0x001fe200078e0204 */
[----:B------:R-:W-:Y:S01]  /*4ca50*/  PRMT R16, R76, 0x7610, R16 ;  /* 0x000076104c107816 */ /* 0x000fe20000000010 */
[----:B------:R-:W0:Y:S01]  /*4ca60*/  LDC R18, c[0x0][0x398] ;  /* 0x0000e600ff127b82 */ /* 0x000e220000000800 */
[----:B------:R0:W-:Y:S01]  /*4ca70*/  @P0 STG.E.U16 desc[UR6][R10.64], R17 ;  /* 0x000000110a000986 */ /* 0x0001e2000c101506 */
[----:B---3--:R-:W-:Y:S01]  /*4ca80*/  VIADD R2, R93, 0x1a ;  /* 0x0000001a5d027836 */ /* 0x008fe20000000000 */
[----:B------:R-:W-:-:S02]  /*4ca90*/  PRMT R15, R63, 0x7610, R15 ;  /* 0x000076103f0f7816 */ /* 0x000fc4000000000f */
[----:B------:R-:W3:Y:S03]  /*4caa0*/  LDL.LU.S16 R63, [R1+0x16e] ;  /* 0x00016e00013f7983 */ /* 0x000ee60000300600 */
[----:B------:R-:W2:Y:S01]  /*4cab0*/  LDC R26, c[0x0][0x398] ;  /* 0x0000e600ff1a7b82 */ /* 0x000ea20000000800 */
[----:B----4-:R-:W-:Y:S01]  /*4cac0*/  ISETP.GE.AND P0, PT, R2, R22, PT ;  /* 0x000000160200720c */ /* 0x010fe20003f06270 */
[----:B------:R-:W-:Y:S01]  /*4cad0*/  IMAD.WIDE R2, R0, 0x2, R36 ;  /* 0x0000000200027825 */ /* 0x000fe200078e0224 */
[----:B------:R4:W-:Y:S04]  /*4cae0*/  @P5 STG.E.U16 desc[UR6][R12.64], R16 ;  /* 0x000000100c005986 */ /* 0x0009e8000c101506 */
[----:B------:R2:W-:Y:S01]  /*4caf0*/  @P2 STG.E.U16 desc[UR6][R2.64], R15 ;  /* 0x0000000f02002986 */ /* 0x0005e2000c101506 */
[----:B------:R-:W2:Y:S01]  /*4cb00*/  LDC R27, c[0x0][0x39c] ;  /* 0x0000e700ff1b7b82 */ /* 0x000ea20000000800 */
[----:B-1----:R-:W-:-:S07]  /*4cb10*/  ISETP.LT.AND P4, PT, R64, R20, !P1 ;  /* 0x000000144000720c */ /* 0x002fce0004f81270 */
[----:B------:R-:W1:Y:S08]  /*4cb20*/  LDC R25, c[0x0][0x398] ;  /* 0x0000e600ff197b82 */ /* 0x000e700000000800 */
[----:B------:R-:W1:Y:S08]  /*4cb30*/  LDC R24, c[0x0][0x398] ;  /* 0x0000e600ff187b82 */ /* 0x000e700000000800 */
[----:B------:R-:W1:Y:S01]  /*4cb40*/  LDC R23, c[0x0][0x398] ;  /* 0x0000e600ff177b82 */ /* 0x000e620000000800 */
[----:B------:R-:W-:-:S07]  /*4cb50*/  IMAD.WIDE R8, R0, 0x2, R6 ;  /* 0x0000000200087825 */ /* 0x000fce00078e0206 */
[----:B------:R-:W1:Y:S01]  /*4cb60*/  LDC R21, c[0x0][0x398] ;  /* 0x0000e600ff157b82 */ /* 0x000e620000000800 */
[----:B------:R-:W-:Y:S01]  /*4cb70*/  IMAD.IADD R14, R0, 0x1, R75 ;  /* 0x00000001000e7824 */ /* 0x000fe200078e024b */
[----:B0-----:R-:W-:Y:S01]  /*4cb80*/  PRMT R17, R66, 0x7632, R17 ;  /* 0x0000763242117816 */ /* 0x001fe20000000011 */
[----:B------:R-:W-:-:S05]  /*4cb90*/  IMAD.WIDE R10, R0, 0x2, R30 ;  /* 0x00000002000a7825 */ /* 0x000fca00078e021e */
[----:B------:R-:W0:Y:S01]  /*4cba0*/  LDC R22, c[0x0][0x39c] ;  /* 0x0000e700ff167b82 */ /* 0x000e220000000800 */
[----:B----4-:R-:W-:-:S07]  /*4cbb0*/  PRMT R16, R80, 0x7610, R16 ;  /* 0x0000761050107816 */ /* 0x010fce0000000010 */
[----:B------:R-:W4:Y:S01]  /*4cbc0*/  LDC R20, c[0x0][0x398] ;  /* 0x0000e600ff147b82 */ /* 0x000f220000000800 */
[----:B------:R-:W3:Y:S01]  /*4cbd0*/  LDL.S16 R80, [R1+0x170] ;  /* 0x0001700001507983 */ /* 0x000ee20000100600 */
[----:B--2---:R-:W-:-:S03]  /*4cbe0*/  PRMT R15, R70, 0x7610, R15 ;  /* 0x00007610460f7816 */ /* 0x004fc6000000000f */
[----:B------:R-:W2:Y:S01]  /*4cbf0*/  LDL.LU.S16 R70, [R1+0x172] ;  /* 0x0001720001467983 */ /* 0x000ea20000300600 */
[----:B------:R-:W-:Y:S02]  /*4cc00*/  ISETP.LT.AND P1, PT, R52, R19, !P1 ;  /* 0x000000133400720c */ /* 0x000fe40004f21270 */
[----:B------:R-:W-:Y:S01]  /*4cc10*/  ISETP.LT.AND P5, PT, R83, R18, !P0 ;  /* 0x000000125300720c */ /* 0x000fe200047a1270 */
[----:B------:R-:W-:Y:S01]  /*4cc20*/  VIADD R0, R93, 0x1b ;  /* 0x0000001b5d007836 */ /* 0x000fe20000000000 */
[----:B------:R-:W-:Y:S01]  /*4cc30*/  ISETP.LT.AND P2, PT, R79, R26, !P0 ;  /* 0x0000001a4f00720c */ /* 0x000fe20004741270 */
[----:B------:R-:W-:Y:S01]  /*4cc40*/  IMAD.WIDE R12, R14, 0x2, R4 ;  /* 0x000000020e0c7825 */ /* 0x000fe200078e0204 */
[----:B------:R0:W-:Y:S01]  /*4cc50*/  @P4 STG.E.U16 desc[UR6][R8.64], R66 ;  /* 0x0000004208004986 */ /* 0x0001e2000c101506 */
[----:B-1----:R-:W-:Y:S01]  /*4cc60*/  ISETP.LT.AND P4, PT, R64, R25, !P0 ;  /* 0x000000194000720c */ /* 0x002fe20004781270 */
[----:B------:R-:W1:Y:S01]  /*4cc70*/  LDC R18, c[0x0][0x398] ;  /* 0x0000e600ff127b82 */ /* 0x000e620000000800 */
[----:B------:R-:W-:Y:S01]  /*4cc80*/  ISETP.LT.AND P0, PT, R52, R24, !P0 ;  /* 0x000000183400720c */ /* 0x000fe20004701270 */
[----:B------:R-:W-:Y:S01]  /*4cc90*/  IMAD.WIDE R2, R14, 0x2, R36 ;  /* 0x000000020e027825 */ /* 0x000fe200078e0224 */
[----:B------:R-:W2:Y:S04]  /*4cca0*/  LDL.S16 R76, [R1+0x174] ;  /* 0x00017400014c7983 */ /* 0x000ea80000100600 */
[----:B------:R4:W-:Y:S01]  /*4ccb0*/  @P1 STG.E.U16 desc[UR6][R10.64], R17 ;  /* 0x000000110a001986 */ /* 0x0009e2000c101506 */
[----:B------:R-:W-:Y:S01]  /*4ccc0*/  ISETP.GE.AND P1, PT, R0, R27, PT ;  /* 0x0000001b0000720c */ /* 0x000fe20003f26270 */
[----:B------:R-:W2:Y:S02]  /*4ccd0*/  LDC R19, c[0x0][0x398] ;  /* 0x0000e600ff137b82 */ /* 0x000ea40000000800 */
[----:B------:R4:W-:Y:S01]  /*4cce0*/  @P5 STG.E.U16 desc[UR6][R12.64], R16 ;  /* 0x000000100c005986 */ /* 0x0009e2000c101506 */
[----:B------:R-:W-:Y:S01]  /*4ccf0*/  ISETP.LT.AND P5, PT, R83, R23, !P1 ;  /* 0x000000175300720c */ /* 0x000fe20004fa1270 */
[----:B------:R-:W-:-:S02]  /*4cd00*/  IMAD.IADD R0, R14, 0x1, R75 ;  /* 0x000000010e007824 */ /* 0x000fc400078e024b */
[----:B------:R4:W-:Y:S01]  /*4cd10*/  @P2 STG.E.U16 desc[UR6][R2.64], R15 ;  /* 0x0000000f02002986 */ /* 0x0009e2000c101506 */
[C---:B0-----:R-:W-:Y:S01]  /*4cd20*/  IMAD.WIDE R8, R14.reuse, 0x2, R6 ;  /* 0x000000020e087825 */ /* 0x041fe200078e0206 */
[----:B------:R-:W-:Y:S01]  /*4cd30*/  ISETP.LT.AND P2, PT, R79, R21, !P1 ;  /* 0x000000154f00720c */ /* 0x000fe20004f41270 */
[----:B------:R-:W0:Y:S01]  /*4cd40*/  LDC R23, c[0x0][0x398] ;  /* 0x0000e600ff177b82 */ /* 0x000e220000000800 */
[----:B----4-:R-:W-:Y:S01]  /*4cd50*/  PRMT R17, R67, 0x7632, R17 ;  /* 0x0000763243117816 */ /* 0x010fe20000000011 */
[----:B------:R-:W-:Y:S01]  /*4cd60*/  IMAD.WIDE R10, R14, 0x2, R30 ;  /* 0x000000020e0a7825 */ /* 0x000fe200078e021e */
[----:B------:R-:W-:-:S03]  /*4cd70*/  PRMT R16, R62, 0x7610, R16 ;  /* 0x000076103e107816 */ /* 0x000fc60000000010 */
[----:B------:R-:W-:Y:S01]  /*4cd80*/  IMAD.WIDE R12, R0, 0x2, R4 ;  /* 0x00000002000c7825 */ /* 0x000fe200078e0204 */
[----:B------:R-:W-:Y:S01]  /*4cd90*/  @P4 STG.E.U16 desc[UR6][R8.64], R67 ;  /* 0x0000004308004986 */ /* 0x000fe2000c101506 */
[----:B------:R-:W4:Y:S02]  /*4cda0*/  LDC R14, c[0x0][0x398] ;  /* 0x0000e600ff0e7b82 */ /* 0x000f240000000800 */
[----:B------:R-:W-:Y:S01]  /*4cdb0*/  VIADD R2, R93, 0x1c ;  /* 0x0000001c5d027836 */ /* 0x000fe20000000000 */
[----:B------:R-:W-:Y:S04]  /*4cdc0*/  @P0 STG.E.U16 desc[UR6][R10.64], R17 ;  /* 0x000000110a000986 */ /* 0x000fe8000c101506 */
[----:B------:R3:W-:Y:S01]  /*4cdd0*/  @P5 STG.E.U16 desc[UR6][R12.64], R16 ;  /* 0x000000100c005986 */ /* 0x0007e2000c101506 */
[----:B------:R-:W-:Y:S01]  /*4cde0*/  ISETP.GE.AND P0, PT, R2, R22, PT ;  /* 0x000000160200720c */ /* 0x000fe20003f06270 */
[----:B------:R-:W-:Y:S01]  /*4cdf0*/  IMAD.WIDE R2, R0, 0x2, R36 ;  /* 0x0000000200027825 */ /* 0x000fe200078e0224 */
[----:B------:R-:W-:Y:S01]  /*4ce00*/  ISETP.LT.AND P4, PT, R64, R20, !P1 ;  /* 0x000000144000720c */ /* 0x000fe20004f81270 */
[----:B------:R-:W2:Y:S01]  /*4ce10*/  LDC R15, c[0x0][0x398] ;  /* 0x0000e600ff0f7b82 */ /* 0x000ea20000000800 */
[----:B---3--:R-:W-:-:S07]  /*4ce20*/  PRMT R12, R63, 0x7610, R12 ;  /* 0x000076103f0c7816 */ /* 0x008fce000000000c */
[----:B------:R-:W3:Y:S01]  /*4ce30*/  LDC R17, c[0x0][0x398] ;  /* 0x0000e600ff117b82 */ /* 0x000ee20000000800 */
[----:B------:R2:W-:Y:S01]  /*4ce40*/  @P2 STG.E.U16 desc[UR6][R2.64], R12 ;  /* 0x0000000c02002986 */ /* 0x0005e2000c101506 */
[----:B-1----:R-:W-:-:S06]  /*4ce50*/  ISETP.LT.AND P6, PT, R83, R18, !P0 ;  /* 0x000000125300720c */ /* 0x002fcc00047c1270 */
[----:B------:R-:W1:Y:S01]  /*4ce60*/  LDC R18, c[0x0][0x398] ;  /* 0x0000e600ff127b82 */ /* 0x000e620000000800 */
[----:B------:R-:W-:Y:S01]  /*4ce70*/  IMAD.WIDE R8, R0, 0x2, R6 ;  /* 0x0000000200087825 */ /* 0x000fe200078e0206 */
[----:B0-----:R-:W-:Y:S02]  /*4ce80*/  ISETP.LT.AND P5, PT, R79, R23, !P0 ;  /* 0x000000174f00720c */ /* 0x001fe400047a1270 */
[----:B------:R-:W-:Y:S01]  /*4ce90*/  PRMT R13, R68, 0x7632, R13 ;  /* 0x00007632440d7816 */ /* 0x000fe2000000000d */
[----:B------:R-:W-:-:S03]  /*4cea0*/  IMAD.WIDE R10, R0, 0x2, R30 ;  /* 0x00000002000a7825 */ /* 0x000fc600078e021e */
[----:B------:R-:W0:Y:S08]  /*4ceb0*/  LDC R16, c[0x0][0x398] ;  /* 0x0000e600ff107b82 */ /* 0x000e300000000800 */
[----:B------:R-:W0:Y:S08]  /*4cec0*/  LDC R20, c[0x0][0x398] ;  /* 0x0000e600ff147b82 */ /* 0x000e300000000800 */
[----:B------:R-:W0:Y:S08]  /*4ced0*/  LDC R22, c[0x0][0x398] ;  /* 0x0000e600ff167b82 */ /* 0x000e300000000800 */
[----:B------:R-:W0:Y:S08]  /*4cee0*/  LDC R21, c[0x0][0x398] ;  /* 0x0000e600ff157b82 */ /* 0x000e300000000800 */
[----:B------:R-:W0:Y:S08]  /*4cef0*/  LDC R27, c[0x0][0x398] ;  /* 0x0000e600ff1b7b82 */ /* 0x000e300000000800 */
[----:B------:R-:W0:Y:S08]  /*4cf00*/  LDC R26, c[0x0][0x398] ;  /* 0x0000e600ff1a7b82 */ /* 0x000e300000000800 */
[----:B------:R-:W0:Y:S08]  /*4cf10*/  LDC R24, c[0x0][0x39c] ;  /* 0x0000e700ff187b82 */ /* 0x000e300000000800 */
[----:B------:R-:W0:Y:S01]  /*4cf20*/  LDC R25, c[0x0][0x398] ;  /* 0x0000e600ff197b82 */ /* 0x000e220000000800 */
[----:B--2---:R-:W-:-:S02]  /*4cf30*/  PRMT R12, R70, 0x7610, R12 ;  /* 0x00007610460c7816 */ /* 0x004fc4000000000c */
[----:B------:R-:W-:Y:S01]  /*4cf40*/  ISETP.LT.AND P1, PT, R52, R19, !P1 ;  /* 0x000000133400720c */ /* 0x000fe20004f21270 */
[----:B------:R-:W2:Y:S01]  /*4cf50*/  LDL.LU.S16 R70, [R1+0x176] ;  /* 0x0001760001467983 */ /* 0x000ea20000300600 */
[----:B------:R-:W-:Y:S01]  /*4cf60*/  IMAD.IADD R0, R0, 0x1, R75 ;  /* 0x0000000100007824 */ /* 0x000fe200078e024b */
[----:B-1----:R-:W-:Y:S02]  /*4cf70*/  ISETP.LT.AND P2, PT, R64, R18, !P0 ;  /* 0x000000124000720c */ /* 0x002fe40004741270 */
[----:B------:R-:W1:Y:S01]  /*4cf80*/  LDC R19, c[0x0][0x39c] ;  /* 0x0000e700ff137b82 */ /* 0x000e620000000800 */
[----:B------:R0:W-:Y:S01]  /*4cf90*/  @P4 STG.E.U16 desc[UR6][R8.64], R68 ;  /* 0x0000004408004986 */ /* 0x0001e2000c101506 */
[----:B---3--:R-:W-:Y:S01]  /*4cfa0*/  ISETP.LT.AND P0, PT, R52, R17, !P0 ;  /* 0x000000113400720c */ /* 0x008fe20004701270 */
[C---:B------:R-:W-:Y:S02]  /*4cfb0*/  IMAD.WIDE R2, R0.reuse, 0x2, R4 ;  /* 0x0000000200027825 */ /* 0x040fe400078e0204 */
[----:B------:R-:W3:Y:S03]  /*4cfc0*/  LDL.S16 R62, [R1+0x178] ;  /* 0x00017800013e7983 */ /* 0x000ee60000100600 */
[----:B------:R-:W1:Y:S01]  /*4cfd0*/  LDC R18, c[0x0][0x398] ;  /* 0x0000e600ff127b82 */ /* 0x000e620000000800 */
[----:B------:R4:W-:Y:S01]  /*4cfe0*/  @P1 STG.E.U16 desc[UR6][R10.64], R13 ;  /* 0x0000000d0a001986 */ /* 0x0009e2000c101506 */
[----:B0-----:R-:W-:-:S03]  /*4cff0*/  IMAD.WIDE R8, R0, 0x2, R36 ;  /* 0x0000000200087825 */ /* 0x001fc600078e0224 */
[----:B------:R-:W3:Y:S03]  /*4d000*/  LDL.LU.S16 R63, [R1+0x17a] ;  /* 0x00017a00013f7983 */ /* 0x000ee60000300600 */
[----:B------:R-:W0:Y:S01]  /*4d010*/  LDC R17, c[0x0][0x398] ;  /* 0x0000e600ff117b82 */ /* 0x000e220000000800 */
[----:B----4-:R-:W-:Y:S02]  /*4d020*/  PRMT R11, R80, 0x7610, R11 ;  /* 0x00007610500b7816 */ /* 0x010fe4000000000b */
[----:B------:R-:W-:Y:S01]  /*4d030*/  PRMT R13, R69, 0x7632, R13 ;  /* 0x00007632450d7816 */ /* 0x000fe2000000000d */
[----:B------:R-:W4:Y:S04]  /*4d040*/  LDL.S16 R80, [R1+0x17c] ;  /* 0x00017c0001507983 */ /* 0x000f280000100600 */
[----:B------:R-:W0:Y:S01]  /*4d050*/  LDC R23, c[0x0][0x39c] ;  /* 0x0000e700ff177b82 */ /* 0x000e220000000800 */
[----:B------:R1:W-:Y:S04]  /*4d060*/  @P6 STG.E.U16 desc[UR6][R2.64], R11 ;  /* 0x0000000b02006986 */ /* 0x0003e8000c101506 */
[----:B------:R1:W-:Y:S02]  /*4d070*/  @P5 STG.E.U16 desc[UR6][R8.64], R12 ;  /* 0x0000000c08005986 */ /* 0x0003e4000c101506 */
[----:B-1----:R-:W-:-:S04]  /*4d080*/  IMAD.WIDE R2, R0, 0x2, R6 ;  /* 0x0000000200027825 */ /* 0x002fc800078e0206 */
[----:B------:R-:W-:Y:S01]  /*4d090*/  IMAD.WIDE R8, R0, 0x2, R30 ;  /* 0x0000000200087825 */ /* 0x000fe200078e021e */
[----:B------:R-:W-:Y:S04]  /*4d0a0*/  @P2 STG.E.U16 desc[UR6][R2.64], R69 ;  /* 0x0000004502002986 */ /* 0x000fe8000c101506 */
[----:B------:R2:W-:Y:S01]  /*4d0b0*/  @P0 STG.E.U16 desc[UR6][R8.64], R13 ;  /* 0x0000000d08000986 */ /* 0x0005e2000c101506 */
[----:B------:R-:W-:Y:S01]  /*4d0c0*/  VIADD R10, R93, 0x1d ;  /* 0x0000001d5d0a7836 */ /* 0x000fe20000000000 */
[----:B--2---:R-:W-:Y:S02]  /*4d0d0*/  PRMT R13, R70, 0x7610, R13 ;  /* 0x00007610460d7816 */ /* 0x004fe4000000000d */
[----:B------:R-:W2:Y:S02]  /*4d0e0*/  LDL.LU.S16 R70, [R1+0x17e] ;  /* 0x00017e0001467983 */ /* 0x000ea40000300600 */
[----:B------:R-:W-:-:S02]  /*4d0f0*/  ISETP.GE.AND P1, PT, R10, R19, PT ;  /* 0x000000130a00720c */ /* 0x000fc40003f26270 */
[----:B------:R-:W1:Y:S02]  /*4d100*/  LDC R19, c[0x0][0x39c] ;  /* 0x0000e700ff137b82 */ /* 0x000e640000000800 */
[----:B------:R-:W-:-:S06]  /*4d110*/  ISETP.LT.AND P5, PT, R79, R15, !P1 ;  /* 0x0000000f4f00720c */ /* 0x000fcc0004fa1270 */
[----:B------:R-:W0:Y:S01]  /*4d120*/  LDC R15, c[0x0][0x39c] ;  /* 0x0000e700ff0f7b82 */ /* 0x000e220000000800 */
[----:B------:R-:W-:Y:S01]  /*4d130*/  ISETP.LT.AND P4, PT, R83, R16, !P1 ;  /* 0x000000105300720c */ /* 0x000fe20004f81270 */
[----:B------:R-:W-:Y:S01]  /*4d140*/  IMAD.IADD R12, R0, 0x1, R75 ;  /* 0x00000001000c7824 */ /* 0x000fe200078e024b */
[----:B------:R-:W-:-:S05]  /*4d150*/  PRMT R0, R76, 0x7610, R0 ;  /* 0x000076104c007816 */ /* 0x000fca0000000000 */
[----:B------:R-:W1:Y:S01]  /*4d160*/  LDC R16, c[0x0][0x398] ;  /* 0x0000e600ff107b82 */ /* 0x000e620000000800 */
[----:B------:R-:W-:Y:S01]  /*4d170*/  IMAD.WIDE R10, R12, 0x2, R4 ;  /* 0x000000020c0a7825 */ /* 0x000fe200078e0204 */
[----:B------:R-:W-:Y:S02]  /*4d180*/  ISETP.LT.AND P2, PT, R64, R20, !P1 ;  /* 0x000000144000720c */ /* 0x000fe40004f41270 */
[----:B------:R-:W-:Y:S02]  /*4d190*/  ISETP.LT.AND P1, PT, R52, R14, !P1 ;  /* 0x0000000e3400720c */ /* 0x000fe40004f21270 */
[----:B------:R3:W-:Y:S01]  /*4d1a0*/  @P4 STG.E.U16 desc[UR6][R10.64], R0 ;  /* 0x000000000a004986 */ /* 0x0007e2000c101506 */
[C---:B------:R-:W-:Y:S01]  /*4d1b0*/  IMAD.WIDE R8, R12.reuse, 0x2, R36 ;  /* 0x000000020c087825 */ /* 0x040fe200078e0224 */
[----:B------:R-:W-:Y:S01]  /*4d1c0*/  PRMT R14, R71, 0x7632, R14 ;  /* 0x00007632470e7816 */ /* 0x000fe2000000000e */
[----:B------:R-:W4:Y:S02]  /*4d1d0*/  LDC R20, c[0x0][0x398] ;  /* 0x0000e600ff147b82 */ /* 0x000f240000000800 */
[----:B------:R-:W-:-:S04]  /*4d1e0*/  IMAD.WIDE R2, R12, 0x2, R6 ;  /* 0x000000020c027825 */ /* 0x000fc800078e0206 */
[----:B---3--:R-:W-:Y:S02]  /*4d1f0*/  VIADD R0, R93, 0x1e ;  /* 0x0000001e5d007836 */ /* 0x008fe40000000000 */
[----:B------:R-:W-:-:S03]  /*4d200*/  IMAD.WIDE R10, R12, 0x2, R30 ;  /* 0x000000020c0a7825 */ /* 0x000fc600078e021e */
[----:B0-----:R-:W-:Y:S01]  /*4d210*/  ISETP.GE.AND P0, PT, R0, R15, PT ;  /* 0x0000000f0000720c */ /* 0x001fe20003f06270 */
[----:B------:R-:W-:Y:S01]  /*4d220*/  VIADD R0, R93, 0x1f ;  /* 0x0000001f5d007836 */ /* 0x000fe20000000000 */
[----:B------:R-:W-:Y:S02]  /*4d230*/  @P5 STG.E.U16 desc[UR6][R8.64], R13 ;  /* 0x0000000d08005986 */ /* 0x000fe4000c101506 */
[----:B------:R-:W-:Y:S02]  /*4d240*/  ISETP.LT.AND P5, PT, R83, R18, !P0 ;  /* 0x000000125300720c */ /* 0x000fe400047a1270 */
[----:B------:R0:W-:Y:S01]  /*4d250*/  @P2 STG.E.U16 desc[UR6][R2.64], R71 ;  /* 0x0000004702002986 */ /* 0x0001e2000c101506 */
[----:B------:R-:W-:-:S03]  /*4d260*/  ISETP.LT.AND P4, PT, R79, R17, !P0 ;  /* 0x000000114f00720c */ /* 0x000fc60004781270 */
[----:B------:R3:W-:Y:S01]  /*4d270*/  @P1 STG.E.U16 desc[UR6][R10.64], R14 ;  /* 0x0000000e0a001986 */ /* 0x0007e2000c101506 */
[----:B-1----:R-:W-:Y:S02]  /*4d280*/  ISETP.GE.AND P1, PT, R0, R19, PT ;  /* 0x000000130000720c */ /* 0x002fe40003f26270 */
[----:B------:R-:W-:Y:S01]  /*4d290*/  ISETP.LT.AND P2, PT, R64, R16, !P0 ;  /* 0x000000104000720c */ /* 0x000fe20004741270 */
[----:B------:R-:W-:Y:S01]  /*4d2a0*/  IMAD.IADD R12, R12, 0x1, R75 ;  /* 0x000000010c0c7824 */ /* 0x000fe200078e024b */
[----:B------:R-:W-:Y:S02]  /*4d2b0*/  ISETP.LT.AND P0, PT, R52, R22, !P0 ;  /* 0x000000163400720c */ /* 0x000fe40004701270 */
[----:B------:R-:W-:Y:S02]  /*4d2c0*/  ISETP.LT.AND P6, PT, R83, R21, !P1 ;  /* 0x000000155300720c */ /* 0x000fe40004fc1270 */
[----:B------:R-:W-:Y:S01]  /*4d2d0*/  PRMT R17, R62, 0x7610, R17 ;  /* 0x000076103e117816 */ /* 0x000fe20000000011 */
[C---:B------:R-:W-:Y:S01]  /*4d2e0*/  IMAD.IADD R0, R12.reuse, 0x1, R75 ;  /* 0x000000010c007824 */ /* 0x040fe200078e024b */
[----:B------:R-:W2:Y:S01]  /*4d2f0*/  LDL.S16 R62, [R1+0x180] ;  /* 0x00018000013e7983 */ /* 0x000ea20000100600 */
[C---:B0-----:R-:W-:Y:S01]  /*4d300*/  IMAD.WIDE R2, R12.reuse, 0x2, R4 ;  /* 0x000000020c027825 */ /* 0x041fe200078e0204 */
[----:B------:R-:W-:Y:S01]  /*4d310*/  PRMT R16, R63, 0x7610, R16 ;  /* 0x000076103f107816 */ /* 0x000fe20000000010 */
[----:B------:R-:W0:Y:S01]  /*4d320*/  LDC R22, c[0x0][0x398] ;  /* 0x0000e600ff167b82 */ /* 0x000e220000000800 */
[----:B------:R-:W2:Y:S01]  /*4d330*/  LDL.LU.S16 R63, [R1+0x182] ;  /* 0x00018200013f7983 */ /* 0x000ea20000300600 */
[----:B------:R-:W-:Y:S01]  /*4d340*/  IMAD.WIDE R8, R12, 0x2, R36 ;  /* 0x000000020c087825 */ /* 0x000fe200078e0224 */
[----:B------:R-:W-:-:S03]  /*4d350*/  PRMT R19, R72, 0x7632, R19 ;  /* 0x0000763248137816 */ /* 0x000fc60000000013 */
[----:B---3--:R-:W-:Y:S01]  /*4d360*/  IMAD.WIDE R10, R12, 0x2, R6 ;  /* 0x000000020c0a7825 */ /* 0x008fe200078e0206 */
[----:B----4-:R-:W-:Y:S01]  /*4d370*/  PRMT R18, R80, 0x7610, R18 ;  /* 0x0000761050127816 */ /* 0x010fe20000000012 */
[----:B------:R1:W-:Y:S01]  /*4d380*/  @P5 STG.E.U16 desc[UR6][R2.64], R17 ;  /* 0x0000001102005986 */ /* 0x0003e2000c101506 */
[----:B------:R-:W3:Y:S01]  /*4d390*/  LDC R21, c[0x0][0x398] ;  /* 0x0000e600ff157b82 */ /* 0x000ee20000000800 */
[----:B------:R-:W-:Y:S02]  /*4d3a0*/  IMAD.WIDE R12, R12, 0x2, R30 ;  /* 0x000000020c0c7825 */ /* 0x000fe400078e021e */
[----:B------:R4:W-:Y:S02]  /*4d3b0*/  @P4 STG.E.U16 desc[UR6][R8.64], R16 ;  /* 0x0000001008004986 */ /* 0x0009e4000c101506 */
[----:B------:R-:W-:Y:S02]  /*4d3c0*/  IMAD.WIDE R14, R0, 0x2, R4 ;  /* 0x00000002000e7825 */ /* 0x000fe400078e0204 */
[----:B------:R1:W-:Y:S04]  /*4d3d0*/  @P2 STG.E.U16 desc[UR6][R10.64], R72 ;  /* 0x000000480a002986 */ /* 0x0003e8000c101506 */
[----:B------:R1:W-:Y:S04]  /*4d3e0*/  @P0 STG.E.U16 desc[UR6][R12.64], R19 ;  /* 0x000000130c000986 */ /* 0x0003e8000c101506 */
[----:B------:R0:W-:Y:S04]  /*4d3f0*/  @P6 STG.E.U16 desc[UR6][R14.64], R18 ;  /* 0x000000120e006986 */ /* 0x0001e8000c101506 */
[----:B------:R-:W2:Y:S01]  /*4d400*/  LDL.S16 R80, [R1+0x184] ;  /* 0x0001840001507983 */ /* 0x000ea20000100600 */
[----:B------:R-:W-:-:S02]  /*4d410*/  ISETP.LT.AND P0, PT, R79, R20, !P1 ;  /* 0x000000144f00720c */ /* 0x000fc40004f01270 */
[----:B------:R-:W2:Y:S01]  /*4d420*/  LDC R20, c[0x0][0x398] ;  /* 0x0000e600ff147b82 */ /* 0x000ea20000000800 */
[----:B-1----:R-:W-:Y:S01]  /*4d430*/  VIADD R2, R93, 0x20 ;  /* 0x000000205d027836 */ /* 0x002fe20000000000 */
[----:B------:R-:W-:Y:S01]  /*4d440*/  ISETP.LT.AND P4, PT, R64, R27, !P1 ;  /* 0x0000001b4000720c */ /* 0x000fe20004f81270 */
[----:B----4-:R-:W-:Y:S01]  /*4d450*/  IMAD.WIDE R8, R0, 0x2, R6 ;  /* 0x0000000200087825 */ /* 0x010fe200078e0206 */
[----:B------:R-:W-:-:S03]  /*4d460*/  PRMT R17, R73, 0x7632, R17 ;  /* 0x0000763249117816 */ /* 0x000fc60000000011 */
[----:B------:R-:W-:Y:S01]  /*4d470*/  IMAD.WIDE R10, R0, 0x2, R30 ;  /* 0x00000002000a7825 */ /* 0x000fe200078e021e */
[----:B------:R-:W1:Y:S08]  /*4d480*/  LDC R19, c[0x0][0x398] ;  /* 0x0000e600ff137b82 */ /* 0x000e700000000800 */
[----:B0-----:R-:W0:Y:S01]  /*4d490*/  LDC R18, c[0x0][0x398] ;  /* 0x0000e600ff127b82 */ /* 0x001e220000000800 */
[----:B--2---:R-:W-:-:S02]  /*4d4a0*/  PRMT R15, R70, 0x7610, R15 ;  /* 0x00007610460f7816 */ /* 0x004fc4000000000f */
[----:B------:R-:W2:Y:S01]  /*4d4b0*/  LDL.LU.S16 R70, [R1+0x186] ;  /* 0x0001860001467983 */ /* 0x000ea20000300600 */
[----:B------:R-:W-:Y:S02]  /*4d4c0*/  ISETP.LT.AND P1, PT, R52, R26, !P1 ;  /* 0x0000001a3400720c */ /* 0x000fe40004f21270 */
[----:B------:R-:W-:Y:S01]  /*4d4d0*/  ISETP.GE.AND P2, PT, R2, R24, PT ;  /* 0x000000180200720c */ /* 0x000fe20003f46270 */
[C---:B------:R-:W-:Y:S01]  /*4d4e0*/  IMAD.WIDE R2, R0.reuse, 0x2, R36 ;  /* 0x0000000200027825 */ /* 0x040fe200078e0224 */
[----:B------:R-:W4:Y:S01]  /*4d4f0*/  LDL.S16 R76, [R1+0x188] ;  /* 0x00018800014c7983 */ /* 0x000f220000100600 */
[----:B------:R-:W0:Y:S01]  /*4d500*/  LDC R24, c[0x0][0x398] ;  /* 0x0000e600ff187b82 */ /* 0x000e220000000800 */
[----:B------:R-:W-:Y:S01]  /*4d510*/  ISETP.LT.AND P5, PT, R83, R25, !P2 ;  /* 0x000000195300720c */ /* 0x000fe200057a1270 */
[----:B------:R-:W-:Y:S01]  /*4d520*/  IMAD.IADD R14, R0, 0x1, R75 ;  /* 0x00000001000e7824 */ /* 0x000fe200078e024b */
[----:B------:R1:W-:Y:S04]  /*4d530*/  @P0 STG.E.U16 desc[UR6][R2.64], R15 ;  /* 0x0000000f02000986 */ /* 0x0003e8000c101506 */
[----:B------:R1:W-:Y:S01]  /*4d540*/  @P4 STG.E.U16 desc[UR6][R8.64], R73 ;  /* 0x0000004908004986 */ /* 0x0003e2000c101506 */
[----:B---3--:R-:W-:Y:S01]  /*4d550*/  ISETP.LT.AND P4, PT, R64, R21, !P2 ;  /* 0x000000154000720c */ /* 0x008fe20005781270 */
[----:B------:R-:W-:Y:S01]  /*4d560*/  IMAD.WIDE R12, R14, 0x2, R4 ;  /* 0x000000020e0c7825 */ /* 0x000fe200078e0204 */
[----:B------:R-:W3:Y:S01]  /*4d570*/  LDC R21, c[0x0][0x398] ;  /* 0x0000e600ff157b82 */ /* 0x000ee20000000800 */
[----:B------:R1:W-:Y:S01]  /*4d580*/  @P1 STG.E.U16 desc[UR6][R10.64], R17 ;  /* 0x000000110a001986 */ /* 0x0003e2000c101506 */
[----:B------:R-:W-:-:S02]  /*4d590*/  ISETP.LT.AND P1, PT, R79, R22, !P2 ;  /* 0x000000164f00720c */ /* 0x000fc40005721270 */
[----:B------:R-:W-:Y:S01]  /*4d5a0*/  ISETP.LT.AND P2, PT, R52, R20, !P2 ;  /* 0x000000143400720c */ /* 0x000fe20005741270 */
[----:B-1----:R-:W-:-:S03]  /*4d5b0*/  IMAD.WIDE R2, R14, 0x2, R6 ;  /* 0x000000020e027825 */ /* 0x002fc600078e0206 */
[----:B------:R-:W1:Y:S01]  /*4d5c0*/  LDC R20, c[0x0][0x39c] ;  /* 0x0000e700ff147b82 */ /* 0x000e620000000800 */
[----:B------:R-:W-:-:S04]  /*4d5d0*/  IMAD.WIDE R8, R14, 0x2, R36 ;  /* 0x000000020e087825 */ /* 0x000fc800078e0224 */
[----:B------:R-:W-:-:S03]  /*4d5e0*/  IMAD.WIDE R10, R14, 0x2, R30 ;  /* 0x000000020e0a7825 */ /* 0x000fc600078e021e */
[----:B------:R-:W0:Y:S01]  /*4d5f0*/  LDC R17, c[0x0][0x398] ;  /* 0x0000e600ff117b82 */ /* 0x000e220000000800 */
[----:B------:R-:W-:Y:S01]  /*4d600*/  PRMT R16, R62, 0x7610, R16 ;  /* 0x000076103e107816 */ /* 0x000fe20000000010 */
[----:B------:R-:W-:-:S06]  /*4d610*/  VIADD R0, R93, 0x21 ;  /* 0x000000215d007836 */ /* 0x000fcc0000000000 */
[----:B------:R-:W0:Y:S01]  /*4d620*/  LDC R15, c[0x0][0x398] ;  /* 0x0000e600ff0f7b82 */ /* 0x000e220000000800 */
[----:B------:R1:W-:Y:S07]  /*4d630*/  @P5 STG.E.U16 desc[UR6][R12.64], R16 ;  /* 0x000000100c005986 */ /* 0x0003ee000c101506 */
[----:B------:R-:W0:Y:S01]  /*4d640*/  LDC R22, c[0x0][0x39c] ;  /* 0x0000e700ff167b82 */ /* 0x000e220000000800 */
[----:B-1----:R-:W-:-:S07]  /*4d650*/  PRMT R13, R63, 0x7610, R13 ;  /* 0x000076103f0d7816 */ /* 0x002fce000000000d */
[----:B------:R-:W1:Y:S01]  /*4d660*/  LDC R16, c[0x0][0x398] ;  /* 0x0000e600ff107b82 */ /* 0x000e620000000800 */
[----:B------:R-:W-:Y:S01]  /*4d670*/  PRMT R12, R74, 0x7632, R12 ;  /* 0x000076324a0c7816 */ /* 0x000fe2000000000c */
[----:B------:R-:W-:Y:S04]  /*4d680*/  @P1 STG.E.U16 desc[UR6][R8.64], R13 ;  /* 0x0000000d08001986 */ /* 0x000fe8000c101506 */
[----:B------:R-:W-:Y:S04]  /*4d690*/  @P4 STG.E.U16 desc[UR6][R2.64], R74 ;  /* 0x0000004a02004986 */ /* 0x000fe8000c101506 */
[----:B------:R2:W-:Y:S02]  /*4d6a0*/  @P2 STG.E.U16 desc[UR6][R10.64], R12 ;  /* 0x0000000c0a002986 */ /* 0x0005e4000c101506 */
[----:B--2---:R-:W-:-:S02]  /*4d6b0*/  PRMT R11, R70, 0x7610, R11 ;  /* 0x00007610460b7816 */ /* 0x004fc4000000000b */
[----:B------:R-:W2:Y:S01]  /*4d6c0*/  LDL.LU.S16 R70, [R1+0x18a] ;  /* 0x00018a0001467983 */ /* 0x000ea20000300600 */
[----:B------:R-:W-:Y:S01]  /*4d6d0*/  ISETP.GE.AND P0, PT, R0, R23, PT ;  /* 0x000000170000720c */ /* 0x000fe20003f06270 */
[----:B------:R-:W-:Y:S01]  /*4d6e0*/  IMAD.IADD R0, R14, 0x1, R75 ;  /* 0x000000010e007824 */ /* 0x000fe200078e024b */
[----:B------:R-:W-:Y:S01]  /*4d6f0*/  PRMT R13, R80, 0x7610, R13 ;  /* 0x00007610500d7816 */ /* 0x000fe2000000000d */
[----:B------:R-:W3:Y:S01]  /*4d700*/  LDL.S16 R62, [R1+0x18c] ;  /* 0x00018c00013e7983 */ /* 0x000ee20000100600 */
[----:B------:R-:W-:Y:S01]  /*4d710*/  ISETP.LT.AND P6, PT, R83, R19, !P0 ;  /* 0x000000135300720c */ /* 0x000fe200047c1270 */
[----:B------:R-:W1:Y:S01]  /*4d720*/  LDC R14, c[0x0][0x398] ;  /* 0x0000e600ff0e7b82 */ /* 0x000e620000000800 */
[----:B0-----:R-:W-:Y:S01]  /*4d730*/  ISETP.LT.AND P5, PT, R79, R18, !P0 ;  /* 0x000000124f00720c */ /* 0x001fe200047a1270 */
[C---:B------:R-:W-:Y:S01]  /*4d740*/  IMAD.WIDE R2, R0.reuse, 0x2, R4 ;  /* 0x0000000200027825 */ /* 0x040fe200078e0204 */
[----:B------:R-:W3:Y:S03]  /*4d750*/  LDL.LU.S16 R80, [R1+0x18e] ;  /* 0x00018e0001507983 */ /* 0x000ee60000300600 */
[----:B------:R-:W-:Y:S01]  /*4d760*/  IMAD.WIDE R8, R0, 0x2, R36 ;  /* 0x0000000200087825 */ /* 0x000fe200078e0224 */
[----:B------:R-:W3:Y:S01]  /*4d770*/  LDL.S16 R63, [R1+0x190] ;  /* 0x00019000013f7983 */ /* 0x000ee20000100600 */
[----:B------:R-:W0:Y:S08]  /*4d780*/  LDC R19, c[0x0][0x398] ;  /* 0x0000e600ff137b82 */ /* 0x000e300000000800 */
[----:B------:R-:W1:Y:S01]  /*4d790*/  LDC R18, c[0x0][0x398] ;  /* 0x0000e600ff127b82 */ /* 0x000e620000000800 */
[----:B------:R0:W-:Y:S04]  /*4d7a0*/  @P6 STG.E.U16 desc[UR6][R2.64], R13 ;  /* 0x0000000d02006986 */ /* 0x0001e8000c101506 */
[----:B------:R0:W-:Y:S01]  /*4d7b0*/  @P5 STG.E.U16 desc[UR6][R8.64], R11 ;  /* 0x0000000b08005986 */ /* 0x0001e2000c101506 */
[----:B------:R-:W-:-:S02]  /*4d7c0*/  VIADD R10, R93, 0x22 ;  /* 0x000000225d0a7836 */ /* 0x000fc40000000000 */
[----:B------:R-:W2:Y:S01]  /*4d7d0*/  LDC R23, c[0x0][0x398] ;  /* 0x0000e600ff177b82 */ /* 0x000ea20000000800 */
[----:B0-----:R-:W-:Y:S01]  /*4d7e0*/  ISETP.LT.AND P5, PT, R64, R19, !P0 ;  /* 0x000000134000720c */ /* 0x001fe200047a1270 */
[----:B------:R-:W-:Y:S01]  /*4d7f0*/  IMAD.WIDE R2, R0, 0x2, R6 ;  /* 0x0000000200027825 */ /* 0x000fe200078e0206 */
[----:B------:R-:W-:-:S05]  /*4d800*/  PRMT R13, R77, 0x7632, R13 ;  /* 0x000076324d0d7816 */ /* 0x000fca000000000d */
[----:B------:R-:W0:Y:S01]  /*4d810*/  LDC R19, c[0x0][0x398] ;  /* 0x0000e600ff137b82 */ /* 0x000e220000000800 */
[----:B-1----:R-:W-:Y:S01]  /*4d820*/  ISETP.LT.AND P0, PT, R52, R18, !P0 ;  /* 0x000000123400720c */ /* 0x002fe20004701270 */
[----:B------:R-:W-:Y:S01]  /*4d830*/  IMAD.WIDE R8, R0, 0x2, R30 ;  /* 0x0000000200087825 */ /* 0x000fe200078e021e */
[----:B------:R-:W-:-:S05]  /*4d840*/  ISETP.GE.AND P1, PT, R10, R20, PT ;  /* 0x000000140a00720c */ /* 0x000fca0003f26270 */
[----:B------:R-:W1:Y:S01]  /*4d850*/  LDC R18, c[0x0][0x39c] ;  /* 0x0000e700ff127b82 */ /* 0x000e620000000800 */
[----:B------:R-:W-:Y:S01]  /*4d860*/  @P5 STG.E.U16 desc[UR6][R2.64], R77 ;  /* 0x0000004d02005986 */ /* 0x000fe2000c101506 */
[----:B------:R-:W-:-:S06]  /*4d870*/  IMAD.IADD R12, R0, 0x1, R75 ;  /* 0x00000001000c7824 */ /* 0x000fcc00078e024b */
[----:B------:R-:W0:Y:S01]  /*4d880*/  LDC R20, c[0x0][0x398] ;  /* 0x0000e600ff147b82 */ /* 0x000e220000000800 */
[----:B------:R2:W-:Y:S02]  /*4d890*/  @P0 STG.E.U16 desc[UR6][R8.64], R13 ;  /* 0x0000000d08000986 */ /* 0x0005e4000c101506 */
[----:B--2---:R-:W-:Y:S02]  /*4d8a0*/  PRMT R13, R70, 0x7610, R13 ;  /* 0x00007610460d7816 */ /* 0x004fe4000000000d */
[----:B------:R-:W2:Y:S01]  /*4d8b0*/  LDL.LU.S16 R70, [R1+0x192] ;  /* 0x0001920001467983 */ /* 0x000ea20000300600 */
[----:B------:R-:W-:Y:S02]  /*4d8c0*/  ISETP.LT.AND P2, PT, R83, R17, !P1 ;  /* 0x000000115300720c */ /* 0x000fe40004f41270 */
[----:B------:R-:W-:Y:S01]  /*4d8d0*/  ISETP.LT.AND P4, PT, R79, R16, !P1 ;  /* 0x000000104f00720c */ /* 0x000fe20004f81270 */
[----:B------:R-:W3:Y:S01]  /*4d8e0*/  LDC R17, c[0x0][0x398] ;  /* 0x0000e600ff117b82 */ /* 0x000ee20000000800 */
[----:B----4-:R-:W-:Y:S01]  /*4d8f0*/  PRMT R0, R76, 0x7610, R0 ;  /* 0x000076104c007816 */ /* 0x010fe20000000000 */
[----:B------:R-:W-:Y:S01]  /*4d900*/  IMAD.WIDE R10, R12, 0x2, R4 ;  /* 0x000000020c0a7825 */ /* 0x000fe200078e0204 */
[----:B------:R-:W4:Y:S05]  /*4d910*/  LDL.S16 R76, [R1+0x194] ;  /* 0x00019400014c7983 */ /* 0x000f2a0000100600 */
[----:B------:R-:W3:Y:S01]  /*4d920*/  LDC R16, c[0x0][0x398] ;  /* 0x0000e600ff107b82 */ /* 0x000ee20000000800 */
[----:B------:R-:W-:-:S02]  /*4d930*/  ISETP.LT.AND P5, PT, R64, R15, !P1 ;  /* 0x0000000f4000720c */ /* 0x000fc40004fa1270 */
[----:B------:R-:W-:Y:S01]  /*4d940*/  ISETP.LT.AND P0, PT, R52, R14, !P1 ;  /* 0x0000000e3400720c */ /* 0x000fe20004f01270 */
[----:B------:R0:W-:Y:S01]  /*4d950*/  @P2 STG.E.U16 desc[UR6][R10.64], R0 ;  /* 0x000000000a002986 */ /* 0x0001e2000c101506 */
[----:B------:R-:W-:Y:S01]  /*4d960*/  IMAD.WIDE R2, R12, 0x2, R36 ;  /* 0x000000020c027825 */ /* 0x000fe200078e0224 */
[----:B------:R-:W-:-:S03]  /*4d970*/  PRMT R14, R78, 0x7632, R14 ;  /* 0x000076324e0e7816 */ /* 0x000fc6000000000e */
[----:B------:R-:W-:-:S04]  /*4d980*/  IMAD.WIDE R8, R12, 0x2, R6 ;  /* 0x000000020c087825 */ /* 0x000fc800078e0206 */
[----:B0-----:R-:W-:Y:S02]  /*4d990*/  VIADD R0, R93, 0x23 ;  /* 0x000000235d007836 */ /* 0x001fe40000000000 */
[----:B------:R-:W-:-:S03]  /*4d9a0*/  IMAD.WIDE R10, R12, 0x2, R30 ;  /* 0x000000020c0a7825 */ /* 0x000fc600078e021e */
[----:B-1----:R-:W-:Y:S01]  /*4d9b0*/  ISETP.GE.AND P1, PT, R0, R18, PT ;  /* 0x000000120000720c */ /* 0x002fe20003f26270 */
[----:B------:R-:W-:Y:S01]  /*4d9c0*/  VIADD R0, R93, 0x24 ;  /* 0x000000245d007836 */ /* 0x000fe20000000000 */
[----:B------:R0:W-:Y:S02]  /*4d9d0*/  @P4 STG.E.U16 desc[UR6][R2.64], R13 ;  /* 0x0000000d02004986 */ /* 0x0001e4000c101506 */
[----:B------:R-:W-:Y:S02]  /*4d9e0*/  ISETP.LT.AND P4, PT, R79, R20, !P1 ;  /* 0x000000144f00720c */ /* 0x000fe40004f81270 */
[----:B------:R1:W-:Y:S01]  /*4d9f0*/  @P5 STG.E.U16 desc[UR6][R8.64], R78 ;  /* 0x0000004e08005986 */ /* 0x0003e2000c101506 */
[----:B---3--:R-:W-:Y:S01]  /*4da00*/  ISETP.LT.AND P5, PT, R83, R21, !P1 ;  /* 0x000000155300720c */ /* 0x008fe20004fa1270 */
[----:B------:R-:W-:Y:S01]  /*4da10*/  IMAD.IADD R12, R12, 0x1, R75 ;  /* 0x000000010c0c7824 */ /* 0x000fe200078e024b */
[----:B------:R-:W-:Y:S01]  /*4da20*/  ISETP.LT.AND P2, PT, R64, R19, !P1 ;  /* 0x000000134000720c */ /* 0x000fe20004f41270 */
[----:B------:R-:W-:Y:S01]  /*4da30*/  @P0 STG.E.U16 desc[UR6][R10.64], R14 ;  /* 0x0000000e0a000986 */ /* 0x000fe2000c101506 */
[----:B------:R-:W-:Y:S01]  /*4da40*/  ISETP.GE.AND P0, PT, R0, R22, PT ;  /* 0x000000160000720c */ /* 0x000fe20003f06270 */
[----:B------:R-:W3:Y:S01]  /*4da50*/  LDC R21, c[0x0][0x398] ;  /* 0x0000e600ff157b82 */ /* 0x000ee20000000800 */
[----:B------:R-:W-:-:S02]  /*4da60*/  ISETP.LT.AND P1, PT, R52, R17, !P1 ;  /* 0x000000113400720c */ /* 0x000fc40004f21270 */
[----:B------:R-:W-:Y:S02]  /*4da70*/  ISETP.LT.AND P6, PT, R83, R16, !P0 ;  /* 0x000000105300720c */ /* 0x000fe400047c1270 */
[----:B------:R-:W-:Y:S01]  /*4da80*/  PRMT R16, R80, 0x7610, R16 ;  /* 0x0000761050107816 */ /* 0x000fe20000000010 */
[----:B0-----:R-:W-:Y:S01]  /*4da90*/  IMAD.WIDE R2, R12, 0x2, R4 ;  /* 0x000000020c027825 */ /* 0x001fe200078e0204 */
[----:B------:R-:W4:Y:S01]  /*4daa0*/  LDL.LU.S16 R80, [R1+0x196] ;  /* 0x0001960001507983 */ /* 0x000f220000300600 */
[----:B------:R-:W-:Y:S01]  /*4dab0*/  PRMT R17, R62, 0x7610, R17 ;  /* 0x000076103e117816 */ /* 0x000fe20000000011 */
[----:B------:R-:W0:Y:S01]  /*4dac0*/  LDC R22, c[0x0][0x39c] ;  /* 0x0000e700ff167b82 */ /* 0x000e220000000800 */
[----:B-1----:R-:W-:Y:S01]  /*4dad0*/  IMAD.WIDE R8, R12, 0x2, R36 ;  /* 0x000000020c087825 */ /* 0x002fe200078e0224 */
[----:B------:R-:W4:Y:S04]  /*4dae0*/  LDL.S16 R62, [R1+0x198] ;  /* 0x00019800013e7983 */ /* 0x000f280000100600 */
[----:B------:R-:W-:Y:S02]  /*4daf0*/  @P5 STG.E.U16 desc[UR6][R2.64], R17 ;  /* 0x0000001102005986 */ /* 0x000fe4000c101506 */
[----:B------:R-:W1:Y:S02]  /*4db00*/  LDC R20, c[0x0][0x398] ;  /* 0x0000e600ff147b82 */ /* 0x000e640000000800 */
[----:B------:R2:W-:Y:S02]  /*4db10*/  @P4 STG.E.U16 desc[UR6][R8.64], R16 ;  /* 0x0000001008004986 */ /* 0x0005e4000c101506 */
[----:B--2---:R-:W-:-:S02]  /*4db20*/  PRMT R16, R70, 0x7610, R16 ;  /* 0x0000761046107816 */ /* 0x004fc40000000010 */
[----:B------:R-:W2:Y:S01]  /*4db30*/  LDL.LU.S16 R70, [R1+0x19a] ;  /* 0x00019a0001467983 */ /* 0x000ea20000300600 */
[C---:B------:R-:W-:Y:S01]  /*4db40*/  IMAD.IADD R0, R12.reuse, 0x1, R75 ;  /* 0x000000010c007824 */ /* 0x040fe200078e024b */
[----:B------:R-:W-:Y:S01]  /*4db50*/  PRMT R19, R81, 0x7632, R19 ;  /* 0x0000763251137816 */ /* 0x000fe20000000013 */
[----:B------:R-:W-:Y:S01]  /*4db60*/  IMAD.WIDE R10, R12, 0x2, R6 ;  /* 0x000000020c0a7825 */ /* 0x000fe200078e0206 */
[----:B------:R-:W-:-:S03]  /*4db70*/  PRMT R18, R63, 0x7610, R18 ;  /* 0x000076103f127816 */ /* 0x000fc60000000012 */
[----:B------:R-:W-:Y:S02]  /*4db80*/  VIADD R25, R93, 0x25 ;  /* 0x000000255d197836 */ /* 0x000fe40000000000 */
[----:B------:R-:W-:Y:S01]  /*4db90*/  IMAD.WIDE R12, R12, 0x2, R30 ;  /* 0x000000020c0c7825 */ /* 0x000fe200078e021e */
[----:B------:R-:W-:Y:S03]  /*4dba0*/  @P2 STG.E.U16 desc[UR6][R10.64], R81 ;  /* 0x000000510a002986 */ /* 0x000fe6000c101506 */
[----:B------:R-:W-:Y:S01]  /*4dbb0*/  IMAD.WIDE R14, R0, 0x2, R4 ;  /* 0x00000002000e7825 */ /* 0x000fe200078e0204 */
[----:B------:R1:W-:Y:S04]  /*4dbc0*/  @P1 STG.E.U16 desc[UR6][R12.64], R19 ;  /* 0x000000130c001986 */ /* 0x0003e8000c101506 */
[----:B------:R1:W-:Y:S01]  /*4dbd0*/  @P6 STG.E.U16 desc[UR6][R14.64], R18 ;  /* 0x000000120e006986 */ /* 0x0003e2000c101506 */
[----:B0-----:R-:W-:-:S02]  /*4dbe0*/  ISETP.GE.AND P2, PT, R25, R22, PT ;  /* 0x000000161900720c */ /* 0x001fc40003f46270 */
[----:B---3--:R-:W-:Y:S02]  /*4dbf0*/  ISETP.LT.AND P1, PT, R79, R21, !P0 ;  /* 0x000000154f00720c */ /* 0x008fe40004721270 */
[----:B-1----:R-:W-:Y:S01]  /*4dc00*/  ISETP.LT.AND P4, PT, R64, R20, !P0 ;  /* 0x000000144000720c */ /* 0x002fe20004781270 */
[----:B------:R-:W-:Y:S01]  /*4dc10*/  IMAD.WIDE R2, R0, 0x2, R36 ;  /* 0x0000000200027825 */ /* 0x000fe200078e0224 */
[----:B------:R-:W-:Y:S01]  /*4dc20*/  PRMT R17, R82, 0x7632, R17 ;  /* 0x0000763252117816 */ /* 0x000fe20000000011 */
[----:B------:R-:W0:Y:S01]  /*4dc30*/  LDC R19, c[0x0][0x39c] ;  /* 0x0000e700ff137b82 */ /* 0x000e220000000800 */
[----:B------:R-:W3:Y:S07]  /*4dc40*/  LDL.S16 R63, [R1+0x19c] ;  /* 0x00019c00013f7983 */ /* 0x000eee0000100600 */
[----:B------:R-:W1:Y:S01]  /*4dc50*/  LDC R15, c[0x0][0x398] ;  /* 0x0000e600ff0f7b82 */ /* 0x000e620000000800 */
[----:B------:R-:W-:-:S02]  /*4dc60*/  ISETP.LT.AND P0, PT, R52, R24, !P0 ;  /* 0x000000183400720c */ /* 0x000fc40004701270 */
[----:B------:R-:W-:Y:S01]  /*4dc70*/  ISETP.LT.AND P5, PT, R83, R23, !P2 ;  /* 0x000000175300720c */ /* 0x000fe200057a1270 */
[----:B------:R-:W-:-:S04]  /*4dc80*/  IMAD.IADD R14, R0, 0x1, R75 ;  /* 0x00000001000e7824 */ /* 0x000fc800078e024b */
[----:B------:R-:W0:Y:S01]  /*4dc90*/  LDC R18, c[0x0][0x398] ;  /* 0x0000e600ff127b82 */ /* 0x000e220000000800 */
[C---:B------:R-:W-:Y:S01]  /*4dca0*/  IMAD.WIDE R8, R0.reuse, 0x2, R6 ;  /* 0x0000000200087825 */ /* 0x040fe200078e0206 */
[----:B------:R4:W-:Y:S03]  /*4dcb0*/  @P1 STG.E.U16 desc[UR6][R2.64], R16 ;  /* 0x0000001002001986 */ /* 0x0009e6000c101506 */
[----:B------:R-:W-:Y:S01]  /*4dcc0*/  IMAD.WIDE R10, R0, 0x2, R30 ;  /* 0x00000002000a7825 */ /* 0x000fe200078e021e */
[----:B----4-:R-:W-:Y:S02]  /*4dcd0*/  PRMT R0, R76, 0x7610, R0 ;  /* 0x000076104c007816 */ /* 0x010fe40000000000 */
[----:B------:R-:W4:Y:S01]  /*4dce0*/  LDC R20, c[0x0][0x398] ;  /* 0x0000e600ff147b82 */ /* 0x000f220000000800 */
[----:B------:R-:W-:Y:S01]  /*4dcf0*/  IMAD.WIDE R12, R14, 0x2, R4 ;  /* 0x000000020e0c7825 */ /* 0x000fe200078e0204 */
[----:B------:R0:W-:Y:S04]  /*4dd00*/  @P4 STG.E.U16 desc[UR6][R8.64], R82 ;  /* 0x0000005208004986 */ /* 0x0001e8000c101506 */
[----:B------:R-:W-:Y:S02]  /*4dd10*/  @P0 STG.E.U16 desc[UR6][R10.64], R17 ;  /* 0x000000110a000986 */ /* 0x000fe4000c101506 */
[----:B------:R-:W4:Y:S02]  /*4dd20*/  LDC R16, c[0x0][0x398] ;  /* 0x0000e600ff107b82 */ /* 0x000f240000000800 */
[----:B------:R0:W-:Y:S01]  /*4dd30*/  @P5 STG.E.U16 desc[UR6][R12.64], R0 ;  /* 0x000000000c005986 */ /* 0x0001e2000c101506 */
[----:B-1----:R-:W-:-:S05]  /*4dd40*/  ISETP.LT.AND P5, PT, R64, R15, !P2 ;  /* 0x0000000f4000720c */ /* 0x002fca00057a1270 */
[----:B------:R-:W1:Y:S08]  /*4dd50*/  LDC R15, c[0x0][0x398] ;  /* 0x0000e600ff0f7b82 */ /* 0x000e700000000800 */
[----:B------:R-:W1:Y:S01]  /*4dd60*/  LDC R23, c[0x0][0x398] ;  /* 0x0000e600ff177b82 */ /* 0x000e620000000800 */
[----:B0-----:R-:W-:Y:S01]  /*4dd70*/  ISETP.LT.AND P4, PT, R79, R18, !P2 ;  /* 0x000000124f00720c */ /* 0x001fe20005781270 */
[----:B------:R-:W-:Y:S01]  /*4dd80*/  IMAD.WIDE R2, R14, 0x2, R36 ;  /* 0x000000020e027825 */ /* 0x000fe200078e0224 */
[----:B------:R-:W-:-:S02]  /*4dd90*/  IADD3 R24, PT, PT, R93, 0x26, RZ ;  /* 0x000000265d187810 */ /* 0x000fc40007ffe0ff */
[----:B------:R-:W-:Y:S01]  /*4dda0*/  PRMT R18, R80, 0x7610, R18 ;  /* 0x0000761050127816 */ /* 0x000fe20000000012 */
[----:B------:R-:W-:Y:S01]  /*4ddb0*/  IMAD.WIDE R8, R14, 0x2, R6 ;  /* 0x000000020e087825 */ /* 0x000fe200078e0206 */
[----:B------:R-:W3:Y:S01]  /*4ddc0*/  LDL.LU.S16 R80, [R1+0x19e] ;  /* 0x00019e0001507983 */ /* 0x000ee20000300600 */
[----:B------:R-:W-:Y:S01]  /*4ddd0*/  ISETP.GE.AND P1, PT, R24, R19, PT ;  /* 0x000000131800720c */ /* 0x000fe20003f26270 */
[----:B------:R-:W0:Y:S02]  /*4dde0*/  LDC R22, c[0x0][0x398] ;  /* 0x0000e600ff167b82 */ /* 0x000e240000000800 */
[----:B------:R-:W3:Y:S01]  /*4ddf0*/  LDL.S16 R76, [R1+0x1a0] ;  /* 0x0001a000014c7983 */ /* 0x000ee20000100600 */
[----:B----4-:R-:W-:-:S03]  /*4de00*/  ISETP.LT.AND P6, PT, R83, R20, !P1 ;  /* 0x000000145300720c */ /* 0x010fc60004fc1270 */
[----:B------:R4:W-:Y:S01]  /*4de10*/  @P4 STG.E.U16 desc[UR6][R2.64], R18 ;  /* 0x0000001202004986 */ /* 0x0009e2000c101506 */
[----:B------:R-:W-:Y:S01]  /*4de20*/  ISETP.LT.AND P4, PT, R64, R16, !P1 ;  /* 0x000000104000720c */ /* 0x000fe20004f81270 */
[----:B------:R-:W2:Y:S02]  /*4de30*/  LDC R21, c[0x0][0x39c] ;  /* 0x0000e700ff157b82 */ /* 0x000ea40000000800 */
[----:B------:R0:W-:Y:S01]  /*4de40*/  @P5 STG.E.U16 desc[UR6][R8.64], R84 ;  /* 0x0000005408005986 */ /* 0x0001e2000c101506 */
[----:B-1----:R-:W-:Y:S02]  /*4de50*/  ISETP.LT.AND P5, PT, R79, R15, !P1 ;  /* 0x0000000f4f00720c */ /* 0x002fe40004fa1270 */
[----:B------:R-:W-:Y:S01]  /*4de60*/  ISETP.LT.AND P1, PT, R52, R23, !P1 ;  /* 0x000000173400720c */ /* 0x000fe20004f21270 */
[----:B------:R-:W-:Y:S01]  /*4de70*/  IMAD.IADD R0, R14, 0x1, R75 ;  /* 0x000000010e007824 */ /* 0x000fe200078e024b */
[----:B0-----:R-:W-:Y:S01]  /*4de80*/  ISETP.LT.AND P2, PT, R52, R22, !P2 ;  /* 0x000000163400720c */ /* 0x001fe20005741270 */
[----:B------:R-:W-:Y:S01]  /*4de90*/  IMAD.WIDE R10, R14, 0x2, R30 ;  /* 0x000000020e0a7825 */ /* 0x000fe200078e021e */
[----:B------:R-:W0:Y:S01]  /*4dea0*/  LDC R22, c[0x0][0x398] ;  /* 0x0000e600ff167b82 */ /* 0x000e220000000800 */
[----:B------:R-:W-:-:S02]  /*4deb0*/  PRMT R20, R84, 0x7632, R20 ;  /* 0x0000763254147816 */ /* 0x000fc40000000014 */
[----:B------:R-:W-:-:S05]  /*4dec0*/  VIADD R17, R93, 0x3f ;  /* 0x0000003f5d117836 */ /* 0x000fca0000000000 */
[----:B----4-:R-:W1:Y:S01]  /*4ded0*/  LDC R18, c[0x0][0x39c] ;  /* 0x0000e700ff127b82 */ /* 0x010e620000000800 */
[----:B------:R-:W-:-:S07]  /*4dee0*/  PRMT R19, R62, 0x7610, R19 ;  /* 0x000076103e137816 */ /* 0x000fce0000000013 */
[----:B------:R-:W4:Y:S01]  /*4def0*/  LDC R15, c[0x0][0x398] ;  /* 0x0000e600ff0f7b82 */ /* 0x000f220000000800 */
[----:B--2---:R-:W-:Y:S02]  /*4df00*/  PRMT R23, R70, 0x7610, R23 ;  /* 0x0000761046177816 */ /* 0x004fe40000000017 */
[----:B------:R-:W2:Y:S01]  /*4df10*/  LDL.LU.S16 R70, [R1+0x1a2] ;  /* 0x0001a20001467983 */ /* 0x000ea20000300600 */
[----:B------:R-:W-:-:S03]  /*4df20*/  VIADD R14, R93, 0x27 ;  /* 0x000000275d0e7836 */ /* 0x000fc60000000000 */
[----:B------:R0:W-:Y:S02]  /*4df30*/  @P2 STG.E.U16 desc[UR6][R10.64], R20 ;  /* 0x000000140a002986 */ /* 0x0001e4000c101506 */
[----:B------:R-:W-:Y:S02]  /*4df40*/  ISETP.GE.AND P2, PT, R14, R21, PT ;  /* 0x000000150e00720c */ /* 0x000fe40003f46270 */
[----:B------:R-:W1:Y:S01]  /*4df50*/  LDC R14, c[0x0][0x398] ;  /* 0x0000e600ff0e7b82 */ /* 0x000e620000000800 */
[----:B------:R-:W-:Y:S01]  /*4df60*/  ISETP.GE.AND P0, PT, R17, R53, PT ;  /* 0x000000351100720c */ /* 0x000fe20003f06270 */
[C---:B------:R-:W-:Y:S01]  /*4df70*/  IMAD.WIDE R12, R0.reuse, 0x2, R4 ;  /* 0x00000002000c7825 */ /* 0x040fe200078e0204 */
[----:B------:R-:W-:Y:S01]  /*4df80*/  PRMT R24, R87, 0x7632, R24 ;  /* 0x0000763257187816 */ /* 0x000fe20000000018 */
[----:B------:R-:W2:Y:S04]  /*4df90*/  LDL.S16 R62, [R1+0x1a4] ;  /* 0x0001a400013e7983 */ /* 0x000ea80000100600 */
[----:B------:R-:W3:Y:S08]  /*4dfa0*/  LDC R17, c[0x0][0x398] ;  /* 0x0000e600ff117b82 */ /* 0x000ef00000000800 */
[----:B------:R-:W3:Y:S01]  /*4dfb0*/  LDC R21, c[0x0][0x398] ;  /* 0x0000e600ff157b82 */ /* 0x000ee20000000800 */
[----:B------:R3:W-:Y:S01]  /*4dfc0*/  @P6 STG.E.U16 desc[UR6][R12.64], R19 ;  /* 0x000000130c006986 */ /* 0x0007e2000c101506 */
[----:B0-----:R-:W-:Y:S01]  /*4dfd0*/  ISETP.LT.AND P6, PT, R83, R22, !P2 ;  /* 0x000000165300720c */ /* 0x001fe200057c1270 */
[----:B------:R-:W-:-:S04]  /*4dfe0*/  IMAD.WIDE R2, R0, 0x2, R36 ;  /* 0x0000000200027825 */ /* 0x000fc800078e0224 */
[C---:B------:R-:W-:Y:S01]  /*4dff0*/  IMAD.WIDE R8, R0.reuse, 0x2, R6 ;  /* 0x0000000200087825 */ /* 0x040fe200078e0206 */
[----:B------:R0:W-:Y:S01]  /*4e000*/  @P5 STG.E.U16 desc[UR6][R2.64], R23 ;  /* 0x0000001702005986 */ /* 0x0001e2000c101506 */
[----:B------:R-:W2:Y:S02]  /*4e010*/  LDC R20, c[0x0][0x398] ;  /* 0x0000e600ff147b82 */ /* 0x000ea40000000800 */
[C---:B------:R-:W-:Y:S02]  /*4e020*/  IMAD.IADD R16, R0.reuse, 0x1, R75 ;  /* 0x0000000100107824 */ /* 0x040fe400078e024b */
[----:B------:R-:W-:Y:S01]  /*4e030*/  IMAD.WIDE R10, R0, 0x2, R30 ;  /* 0x00000002000a7825 */ /* 0x000fe200078e021e */
[----:B---3--:R-:W-:-:S03]  /*4e040*/  PRMT R22, R63, 0x7610, R22 ;  /* 0x000076103f167816 */ /* 0x008fc60000000016 */
[----:B------:R-:W-:Y:S01]  /*4e050*/  VIADD R19, R93, 0x28 ;  /* 0x000000285d137836 */ /* 0x000fe20000000000 */
[----:B------:R3:W-:Y:S01]  /*4e060*/  @P4 STG.E.U16 desc[UR6][R8.64], R87 ;  /* 0x0000005708004986 */ /* 0x0007e2000c101506 */
[----:B------:R-:W-:Y:S01]  /*4e070*/  IMAD.WIDE R12, R16, 0x2, R4 ;  /* 0x00000002100c7825 */ /* 0x000fe200078e0204 */
[----:B-1----:R-:W-:Y:S01]  /*4e080*/  ISETP.LT.AND P5, PT, R79, R14, !P2 ;  /* 0x0000000e4f00720c */ /* 0x002fe200057a1270 */
[----:B------:R-:W1:Y:S01]  /*4e090*/  LDC R0, c[0x0][0x398] ;  /* 0x0000e600ff007b82 */ /* 0x000e620000000800 */
[----:B------:R-:W-:Y:S01]  /*4e0a0*/  @P1 STG.E.U16 desc[UR6][R10.64], R24 ;  /* 0x000000180a001986 */ /* 0x000fe2000c101506 */
[----:B------:R-:W-:Y:S02]  /*4e0b0*/  ISETP.GE.AND P1, PT, R19, R18, PT ;  /* 0x000000121300720c */ /* 0x000fe40003f26270 */
[----:B----4-:R-:W-:Y:S01]  /*4e0c0*/  ISETP.LT.AND P4, PT, R64, R15, !P2 ;  /* 0x0000000f4000720c */ /* 0x010fe20005781270 */
[----:B------:R4:W-:Y:S01]  /*4e0d0*/  @P6 STG.E.U16 desc[UR6][R12.64], R22 ;  /* 0x000000160c006986 */ /* 0x0009e2000c101506 */
[----:B------:R-:W-:-:S02]  /*4e0e0*/  ISETP.LT.AND P2, PT, R52, R17, !P2 ;  /* 0x000000113400720c */ /* 0x000fc40005741270 */
[----:B------:R-:W-:Y:S01]  /*4e0f0*/  ISETP.LT.AND P6, PT, R83, R21, !P1 ;  /* 0x000000155300720c */ /* 0x000fe20004fc1270 */
[C---:B------:R-:W-:Y:S01]  /*4e100*/  IMAD.IADD R17, R16.reuse, 0x1, R75 ;  /* 0x0000000110117824 */ /* 0x040fe200078e024b */
[----:B------:R-:W1:Y:S01]  /*4e110*/  LDC R18, c[0x0][0x398] ;  /* 0x0000e600ff127b82 */ /* 0x000e620000000800 */
[----:B0-----:R-:W-:-:S04]  /*4e120*/  IMAD.WIDE R2, R16, 0x2, R36 ;  /* 0x0000000210027825 */ /* 0x001fc800078e0224 */
[C---:B---3--:R-:W-:Y:S01]  /*4e130*/  IMAD.WIDE R8, R16.reuse, 0x2, R6 ;  /* 0x0000000210087825 */ /* 0x048fe200078e0206 */
[----:B----4-:R-:W-:Y:S02]  /*4e140*/  PRMT R22, R89, 0x7632, R22 ;  /* 0x0000763259167816 */ /* 0x010fe40000000016 */
[----:B------:R-:W0:Y:S01]  /*4e150*/  LDC R19, c[0x0][0x398] ;  /* 0x0000e600ff137b82 */ /* 0x000e220000000800 */
[----:B------:R-:W-:-:S04]  /*4e160*/  IMAD.WIDE R10, R16, 0x2, R30 ;  /* 0x00000002100a7825 */ /* 0x000fc800078e021e */
[----:B------:R-:W-:-:S03]  /*4e170*/  IMAD.WIDE R12, R17, 0x2, R4 ;  /* 0x00000002110c7825 */ /* 0x000fc600078e0204 */
[----:B------:R-:W3:Y:S01]  /*4e180*/  LDC R15, c[0x0][0x39c] ;  /* 0x0000e700ff0f7b82 */ /* 0x000ee20000000800 */
[----:B------:R-:W-:-:S07]  /*4e190*/  PRMT R21, R80, 0x7610, R21 ;  /* 0x0000761050157816 */ /* 0x000fce0000000015 */
[----:B------:R-:W4:Y:S01]  /*4e1a0*/  LDC R14, c[0x0][0x398] ;  /* 0x0000e600ff0e7b82 */ /* 0x000f220000000800 */
[----:B------:R-:W4:Y:S01]  /*4e1b0*/  LDL.LU.S16 R80, [R1+0x1a6] ;  /* 0x0001a60001507983 */ /* 0x000f220000300600 */
[----:B------:R-:W-:-:S03]  /*4e1c0*/  PRMT R23, R76, 0x7610, R23 ;  /* 0x000076104c177816 */ /* 0x000fc60000000017 */
[----:B------:R-:W4:Y:S03]  /*4e1d0*/  LDL.S16 R63, [R1] ;  /* 0x00000000013f7983 */ /* 0x000f260000100600 */
[----:B------:R-:W2:Y:S01]  /*4e1e0*/  LDC R16, c[0x0][0x398] ;  /* 0x0000e600ff107b82 */ /* 0x000ea20000000800 */
[----:B------:R0:W-:Y:S04]  /*4e1f0*/  @P5 STG.E.U16 desc[UR6][R2.64], R21 ;  /* 0x0000001502005986 */ /* 0x0001e8000c101506 */
[----:B------:R-:W-:Y:S04]  /*4e200*/  @P4 STG.E.U16 desc[UR6][R8.64], R89 ;  /* 0x0000005908004986 */ /* 0x000fe8000c101506 */
[----:B------:R-:W-:Y:S04]  /*4e210*/  @P2 STG.E.U16 desc[UR6][R10.64], R22 ;  /* 0x000000160a002986 */ /* 0x000fe8000c101506 */
[----:B------:R2:W-:Y:S01]  /*4e220*/  @P6 STG.E.U16 desc[UR6][R12.64], R23 ;  /* 0x000000170c006986 */ /* 0x0005e2000c101506 */
[----:B-1----:R-:W-:-:S02]  /*4e230*/  ISETP.LT.AND P4, PT, R79, R18, !P1 ;  /* 0x000000124f00720c */ /* 0x002fc40004f81270 */
[----:B0-----:R-:W-:Y:S01]  /*4e240*/  ISETP.LT.AND P5, PT, R64, R19, !P1 ;  /* 0x000000134000720c */ /* 0x001fe20004fa1270 */
[----:B------:R-:W-:Y:S01]  /*4e250*/  IMAD.WIDE R2, R17, 0x2, R36 ;  /* 0x0000000211027825 */ /* 0x000fe200078e0224 */
[----:B--2---:R-:W-:-:S03]  /*4e260*/  PRMT R13, R70, 0x7610, R13 ;  /* 0x00007610460d7816 */ /* 0x004fc6000000000d */
[----:B------:R-:W-:Y:S01]  /*4e270*/  IMAD.WIDE R8, R17, 0x2, R6 ;  /* 0x0000000211087825 */ /* 0x000fe200078e0206 */
[----:B------:R-:W2:Y:S01]  /*4e280*/  LDL.LU.S16 R70, [R1+0x2] ;  /* 0x0000020001467983 */ /* 0x000ea20000300600 */
[----:B------:R-:W-:Y:S01]  /*4e290*/  ISETP.LT.AND P1, PT, R52, R20, !P1 ;  /* 0x000000143400720c */ /* 0x000fe20004f21270 */
[----:B------:R-:W0:Y:S01]  /*4e2a0*/  LDC R18, c[0x0][0x39c] ;  /* 0x0000e700ff127b82 */ /* 0x000e220000000800 */
[----:B------:R-:W-:Y:S01]  /*4e2b0*/  VIADD R20, R93, 0x29 ;  /* 0x000000295d147836 */ /* 0x000fe20000000000 */
[----:B------:R-:W-:Y:S01]  /*4e2c0*/  PRMT R24, R91, 0x7632, R24 ;  /* 0x000076325b187816 */ /* 0x000fe20000000018 */
[C---:B------:R-:W-:Y:S01]  /*4e2d0*/  IMAD.WIDE R10, R17.reuse, 0x2, R30 ;  /* 0x00000002110a7825 */ /* 0x040fe200078e021e */
[----:B------:R1:W-:Y:S02]  /*4e2e0*/  @P4 STG.E.U16 desc[UR6][R2.64], R13 ;  /* 0x0000000d02004986 */ /* 0x0003e4000c101506 */
[----:B---3--:R-:W-:Y:S02]  /*4e2f0*/  ISETP.GE.AND P2, PT, R20, R15, PT ;  /* 0x0000000f1400720c */ /* 0x008fe40003f46270 */
[----:B------:R3:W-:Y:S01]  /*4e300*/  @P5 STG.E.U16 desc[UR6][R8.64], R91 ;  /* 0x0000005b08005986 */ /* 0x0007e2000c101506 */
[----:B------:R-:W-:Y:S01]  /*4e310*/  IMAD.IADD R21, R17, 0x1, R75 ;  /* 0x0000000111157824 */ /* 0x000fe200078e024b */
[----:B------:R-:W-:Y:S01]  /*4e320*/  ISETP.LT.AND P5, PT, R79, R0, !P2 ;  /* 0x000000004f00720c */ /* 0x000fe200057a1270 */
[----:B------:R-:W0:Y:S01]  /*4e330*/  LDC R19, c[0x0][0x398] ;  /* 0x0000e600ff137b82 */ /* 0x000e220000000800 */
[----:B------:R4:W-:Y:S02]  /*4e340*/  @P1 STG.E.U16 desc[UR6][R10.64], R24 ;  /* 0x000000180a001986 */ /* 0x0009e4000c101506 */
[----:B----4-:R-:W-:-:S02]  /*4e350*/  ISETP.LT.AND P1, PT, R83, R14, !P2 ;  /* 0x0000000e5300720c */ /* 0x010fc40005721270 */
[----:B------:R-:W-:Y:S01]  /*4e360*/  ISETP.LT.AND P4, PT, R64, R16, !P2 ;  /* 0x000000104000720c */ /* 0x000fe20005781270 */
[C---:B-1----:R-:W-:Y:S01]  /*4e370*/  IMAD.WIDE R2, R21.reuse, 0x2, R4 ;  /* 0x0000000215027825 */ /* 0x042fe200078e0204 */
[----:B------:R-:W-:Y:S01]  /*4e380*/  PRMT R20, R62, 0x7610, R20 ;  /* 0x000076103e147816 */ /* 0x000fe20000000014 */
[----:B------:R-:W4:Y:S01]  /*4e390*/  LDL.S16 R61, [R1+0x1a8] ;  /* 0x0001a800013d7983 */ /* 0x000f220000100600 */
[----:B------:R-:W1:Y:S01]  /*4e3a0*/  LDC R14, c[0x0][0x398] ;  /* 0x0000e600ff0e7b82 */ /* 0x000e620000000800 */
[----:B---3--:R-:W-:-:S04]  /*4e3b0*/  IMAD.WIDE R8, R21, 0x2, R36 ;  /* 0x0000000215087825 */ /* 0x008fc800078e0224 */
[----:B------:R-:W-:Y:S02]  /*4e3c0*/  IMAD.WIDE R10, R21, 0x2, R6 ;  /* 0x00000002150a7825 */ /* 0x000fe400078e0206 */
[----:B------:R3:W-:Y:S01]  /*4e3d0*/  @P1 STG.E.U16 desc[UR6][R2.64], R20 ;  /* 0x0000001402001986 */ /* 0x0007e2000c101506 */
[----:B------:R-:W0:Y:S01]  /*4e3e0*/  LDC R12, c[0x0][0x398] ;  /* 0x0000e600ff0c7b82 */ /* 0x000e220000000800 */
[----:B------:R-:W-:Y:S02]  /*4e3f0*/  PRMT R22, R80, 0x7610, R22 ;  /* 0x0000761050167816 */ /* 0x000fe40000000016 */
[----:B------:R-:W-:Y:S01]  /*4e400*/  PRMT R23, R63, 0x7610, R23 ;  /* 0x000076103f177816 */ /* 0x000fe20000000017 */
[----:B------:R-:W4:Y:S01]  /*4e410*/  LDL.LU.S16 R80, [R1+0x1aa] ;  /* 0x0001aa0001507983 */ /* 0x000f220000300600 */
[----:B------:R-:W-:-:S03]  /*4e420*/  VIADD R13, R93, 0x2a ;  /* 0x0000002a5d0d7836 */ /* 0x000fc60000000000 */
[----:B------:R-:W1:Y:S01]  /*4e430*/  LDC R15, c[0x0][0x398] ;  /* 0x0000e600ff0f7b82 */ /* 0x000e620000000800 */
[----:B------:R-:W4:Y:S04]  /*4e440*/  LDL.S16 R54, [R1+0x8] ;  /* 0x0000080001367983 */ /* 0x000f280000100600 */
[----:B------:R-:W-:Y:S03]  /*4e450*/  @P5 STG.E.U16 desc[UR6][R8.64], R22 ;  /* 0x0000001608005986 */ /* 0x000fe6000c101506 */
[----:B------:R-:W1:Y:S01]  /*4e460*/  LDC R0, c[0x0][0x398] ;  /* 0x0000e600ff007b82 */ /* 0x000e620000000800 */
[----:B------:R-:W4:Y:S04]  /*4e470*/  LDL.LU.S16 R76, [R1+0xa] ;  /* 0x00000a00014c7983 */ /* 0x000f280000300600 */
[----:B------:R2:W-:Y:S03]  /*4e480*/  @P4 STG.E.U16 desc[UR6][R10.64], R23 ;  /* 0x000000170a004986 */ /* 0x0005e6000c101506 */
[----:B------:R-:W1:Y:S01]  /*4e490*/  LDC R17, c[0x0][0x39c] ;  /* 0x0000e700ff117b82 */ /* 0x000e620000000800 */
[----:B------:R-:W4:Y:S01]  /*4e4a0*/  LDL.S16 R62, [R1+0x1ac] ;  /* 0x0001ac00013e7983 */ /* 0x000f220000100600 */
[----:B0-----:R-:W-:-:S06]  /*4e4b0*/  ISETP.LT.AND P2, PT, R52, R19, !P2 ;  /* 0x000000133400720c */ /* 0x001fcc0005741270 */
[----:B------:R-:W0:Y:S08]  /*4e4c0*/  LDC R16, c[0x0][0x398] ;  /* 0x0000e600ff107b82 */ /* 0x000e300000000800 */
[----:B---3--:R-:W3:Y:S01]  /*4e4d0*/  LDC R20, c[0x0][0x398] ;  /* 0x0000e600ff147b82 */ /* 0x008ee20000000800 */
[----:B--2---:R-:W-:Y:S02]  /*4e4e0*/  PRMT R11, R70, 0x7610, R11 ;  /* 0x00007610460b7816 */ /* 0x004fe4000000000b */
[----:B------:R-:W2:Y:S01]  /*4e4f0*/  LDL.LU.S16 R70, [R1+0x1ae] ;  /* 0x0001ae0001467983 */ /* 0x000ea20000300600 */
[----:B------:R-:W-:Y:S01]  /*4e500*/  ISETP.GE.AND P1, PT, R13, R18, PT ;  /* 0x000000120d00720c */ /* 0x000fe20003f26270 */
[----:B------:R-:W-:-:S03]  /*4e510*/  IMAD.IADD R13, R21, 0x1, R75 ;  /* 0x00000001150d7824 */ /* 0x000fc600078e024b */
[----:B------:R-:W0:Y:S01]  /*4e520*/  LDC R18, c[0x0][0x398] ;  /* 0x0000e600ff127b82 */ /* 0x000e220000000800 */
[----:B------:R-:W3:Y:S01]  /*4e530*/  LDL.S16 R63, [R1+0x10] ;  /* 0x00001000013f7983 */ /* 0x000ee20000100600 */
[----:B-1----:R-:W-:Y:S01]  /*4e540*/  ISETP.LT.AND P6, PT, R52, R14, !P1 ;  /* 0x0000000e3400720c */ /* 0x002fe20004fc1270 */
[----:B------:R-:W-:Y:S01]  /*4e550*/  IMAD.WIDE R2, R21, 0x2, R30 ;  /* 0x0000000215027825 */ /* 0x000fe200078e021e */
[----:B----4-:R-:W-:Y:S02]  /*4e560*/  PRMT R14, R80, 0x7610, R14 ;  /* 0x00007610500e7816 */ /* 0x010fe4000000000e */
[----:B------:R-:W4:Y:S01]  /*4e570*/  LDL.LU.S16 R80, [R1+0x12] ;  /* 0x0000120001507983 */ /* 0x000f220000300600 */
[----:B------:R-:W-:-:S03]  /*4e580*/  PRMT R21, R54, 0x7610, R21 ;  /* 0x0000761036157816 */ /* 0x000fc60000000015 */
[----:B------:R-:W4:Y:S01]  /*4e590*/  LDL.S16 R54, [R1+0x1b0] ;  /* 0x0001b00001367983 */ /* 0x000f220000100600 */
[----:B------:R-:W-:-:S03]  /*4e5a0*/  PRMT R22, R76, 0x7610, R22 ;  /* 0x000076104c167816 */ /* 0x000fc60000000016 */
[----:B------:R-:W4:Y:S01]  /*4e5b0*/  LDL.LU.S16 R76, [R1+0x1b2] ;  /* 0x0001b200014c7983 */ /* 0x000f220000300600 */
[----:B------:R-:W-:-:S03]  /*4e5c0*/  PRMT R23, R62, 0x7610, R23 ;  /* 0x000076103e177816 */ /* 0x000fc60000000017 */
[----:B------:R-:W4:Y:S01]  /*4e5d0*/  LDL.S16 R62, [R1+0xb0] ;  /* 0x0000b000013e7983 */ /* 0x000f220000100600 */
[----:B--2---:R-:W-:-:S03]  /*4e5e0*/  PRMT R24, R70, 0x7610, R24 ;  /* 0x0000761046187816 */ /* 0x004fc60000000018 */
[----:B------:R-:W2:Y:S01]  /*4e5f0*/  LDL.LU.S16 R70, [R1+0xb2] ;  /* 0x0000b20001467983 */ /* 0x000ea20000300600 */
[----:B------:R-:W-:Y:S02]  /*4e600*/  ISETP.LT.AND P5, PT, R83, R12, !P1 ;  /* 0x0000000c5300720c */ /* 0x000fe40004fa1270 */
[----:B------:R-:W1:Y:S01]  /*4e610*/  LDC R12, c[0x0][0x398] ;  /* 0x0000e600ff0c7b82 */ /* 0x000e620000000800 */
[----:B------:R0:W-:Y:S01]  /*4e620*/  @P2 STG.E.U16 desc[UR6][R2.64], R11 ;  /* 0x0000000b02002986 */ /* 0x0001e2000c101506 */
[----:B------:R-:W-:Y:S02]  /*4e630*/  ISETP.LT.AND P4, PT, R79, R15, !P1 ;  /* 0x0000000f4f00720c */ /* 0x000fe40004f81270 */
[----:B------:R-:W-:Y:S01]  /*4e640*/  ISETP.LT.AND P2, PT, R64, R0, !P1 ;  /* 0x000000004000720c */ /* 0x000fe20004f41270 */
[----:B------:R-:W-:-:S03]  /*4e650*/  VIADD R0, R93, 0x2b ;  /* 0x0000002b5d007836 */ /* 0x000fc60000000000 */
[----:B------:R-:W3:Y:S02]  /*4e660*/  LDC R15, c[0x0][0x398] ;  /* 0x0000e600ff0f7b82 */ /* 0x000ee40000000800 */
[----:B------:R-:W-:Y:S01]  /*4e670*/  ISETP.GE.AND P1, PT, R0, R17, PT ;  /* 0x000000110000720c */ /* 0x000fe20003f26270 */
[----:B------:R-:W-:Y:S01]  /*4e680*/  IMAD.WIDE R8, R13, 0x2, R4 ;  /* 0x000000020d087825 */ /* 0x000fe200078e0204 */
[----:B------:R-:W-:-:S04]  /*4e690*/  PRMT R19, R61, 0x7610, R19 ;  /* 0x000076103d137816 */ /* 0x000fc80000000013 */
[----:B------:R-:W3:Y:S01]  /*4e6a0*/  LDC R0, c[0x0][0x39c] ;  /* 0x0000e700ff007b82 */ /* 0x000ee20000000800 */
[----:B------:R0:W-:Y:S02]  /*4e6b0*/  @P5 STG.E.U16 desc[UR6][R8.64], R19 ;  /* 0x0000001308005986 */ /* 0x0001e4000c101506 */
[----:B0-----:R-:W-:-:S04]  /*4e6c0*/  IMAD.WIDE R2, R13, 0x2, R36 ;  /* 0x000000020d027825 */ /* 0x001fc800078e0224 */
[C---:B------:R-:W-:Y:S01]  /*4e6d0*/  IMAD.WIDE R10, R13.reuse, 0x2, R30 ;  /* 0x000000020d0a7825 */ /* 0x040fe200078e021e */
[----:B------:R0:W-:Y:S03]  /*4e6e0*/  @P4 STG.E.U16 desc[UR6][R2.64], R14 ;  /* 0x0000000e02004986 */ /* 0x0001e6000c101506 */
[----:B------:R-:W-:Y:S01]  /*4e6f0*/  IMAD.WIDE R8, R13, 0x2, R6 ;  /* 0x000000020d087825 */ /* 0x000fe200078e0206 */
[----:B------:R-:W-:Y:S01]  /*4e700*/  ISETP.LT.AND P5, PT, R83, R16, !P1 ;  /* 0x000000105300720c */ /* 0x000fe20004fa1270 */
[----:B------:R-:W2:Y:S03]  /*4e710*/  LDC R19, c[0x0][0x398] ;  /* 0x0000e600ff137b82 */ /* 0x000ea60000000800 */
[----:B------:R0:W-:Y:S01]  /*4e720*/  @P2 STG.E.U16 desc[UR6][R8.64], R21 ;  /* 0x0000001508002986 */ /* 0x0001e2000c101506 */
[----:B------:R-:W-:-:S03]  /*4e730*/  ISETP.LT.AND P4, PT, R64, R18, !P1 ;  /* 0x000000124000720c */ /* 0x000fc60004f81270 */
[----:B------:R0:W-:Y:S01]  /*4e740*/  @P6 STG.E.U16 desc[UR6][R10.64], R22 ;  /* 0x000000160a006986 */ /* 0x0001e2000c101506 */
[----:B-1----:R-:W-:Y:S01]  /*4e750*/  ISETP.LT.AND P6, PT, R79, R12, !P1 ;  /* 0x0000000c4f00720c */ /* 0x002fe20004fc1270 */
[----:B------:R-:W-:Y:S01]  /*4e760*/  IMAD.IADD R17, R13, 0x1, R75 ;  /* 0x000000010d117824 */ /* 0x000fe200078e024b */
[----:B---3--:R-:W-:Y:S01]  /*4e770*/  ISETP.LT.AND P2, PT, R52, R15, !P1 ;  /* 0x0000000f3400720c */ /* 0x008fe20004f41270 */
[----:B------:R-:W-:Y:S01]  /*4e780*/  VIADD R15, R93, 0x2c ;  /* 0x0000002c5d0f7836 */ /* 0x000fe20000000000 */
[----:B------:R-:W-:Y:S01]  /*4e790*/  PRMT R25, R63, 0x7610, R25 ;  /* 0x000076103f197816 */ /* 0x000fe20000000019 */
[C---:B0-----:R-:W-:Y:S01]  /*4e7a0*/  IMAD.WIDE R2, R17.reuse, 0x2, R36 ;  /* 0x0000000211027825 */ /* 0x041fe200078e0224 */
[----:B------:R-:W3:Y:S01]  /*4e7b0*/  LDL.S16 R63, [R1+0x1b4] ;  /* 0x0001b400013f7983 */ /* 0x000ee20000100600 */
[----:B------:R-:W0:Y:S02]  /*4e7c0*/  LDC R16, c[0x0][0x398] ;  /* 0x0000e600ff107b82 */ /* 0x000e240000000800 */
[----:B------:R-:W-:Y:S01]  /*4e7d0*/  IMAD.WIDE R8, R17, 0x2, R4 ;  /* 0x0000000211087825 */ /* 0x000fe200078e0204 */
[----:B------:R-:W-:-:S03]  /*4e7e0*/  ISETP.GE.AND P1, PT, R15, R0, PT ;  /* 0x000000000f00720c */ /* 0x000fc60003f26270 */
[----:B------:R-:W-:Y:S01]  /*4e7f0*/  IMAD.WIDE R10, R17, 0x2, R6 ;  /* 0x00000002110a7825 */ /* 0x000fe200078e0206 */
[----:B------:R1:W-:Y:S01]  /*4e800*/  @P5 STG.E.U16 desc[UR6][R8.64], R23 ;  /* 0x0000001708005986 */ /* 0x0003e2000c101506 */
[----:B------:R-:W0:Y:S03]  /*4e810*/  LDC R18, c[0x0][0x398] ;  /* 0x0000e600ff127b82 */ /* 0x000e260000000800 */
[----:B------:R-:W-:Y:S01]  /*4e820*/  @P6 STG.E.U16 desc[UR6][R2.64], R24 ;  /* 0x0000001802006986 */ /* 0x000fe2000c101506 */
[----:B------:R-:W-:-:S03]  /*4e830*/  ISETP.LT.AND P6, PT, R52, R20, !P1 ;  /* 0x000000143400720c */ /* 0x000fc60004fc1270 */
[----:B------:R2:W-:Y:S01]  /*4e840*/  @P4 STG.E.U16 desc[UR6][R10.64], R25 ;  /* 0x000000190a004986 */ /* 0x0005e2000c101506 */
[----:B------:R-:W0:Y:S01]  /*4e850*/  LDC R14, c[0x0][0x39c] ;  /* 0x0000e700ff0e7b82 */ /* 0x000e220000000800 */
[----:B----4-:R-:W-:-:S07]  /*4e860*/  PRMT R26, R80, 0x7610, R26 ;  /* 0x00007610501a7816 */ /* 0x010fce000000001a */
[----:B------:R-:W4:Y:S01]  /*4e870*/  LDC R21, c[0x0][0x398] ;  /* 0x0000e600ff157b82 */ /* 0x000f220000000800 */
[----:B------:R-:W3:Y:S01]  /*4e880*/  LDL.LU.S16 R80, [R1+0x1b6] ;  /* 0x0001b60001507983 */ /* 0x000ee20000300600 */
[----:B------:R-:W-:-:S03]  /*4e890*/  PRMT R20, R54, 0x7610, R20 ;  /* 0x0000761036147816 */ /* 0x000fc60000000014 */
[----:B------:R-:W3:Y:S01]  /*4e8a0*/  LDL.S16 R54, [R1+0x1b8] ;  /* 0x0001b80001367983 */ /* 0x000ee20000100600 */
[----:B------:R-:W-:Y:S02]  /*4e8b0*/  IMAD.WIDE R12, R17, 0x2, R30 ;  /* 0x00000002110c7825 */ /* 0x000fe400078e021e */
[----:B------:R-:W0:Y:S01]  /*4e8c0*/  LDC R22, c[0x0][0x398] ;  /* 0x0000e600ff167b82 */ /* 0x000e220000000800 */
[----:B-1----:R-:W-:Y:S02]  /*4e8d0*/  PRMT R23, R76, 0x7610, R23 ;  /* 0x000076104c177816 */ /* 0x002fe40000000017 */
[----:B------:R-:W3:Y:S01]  /*4e8e0*/  LDL.S16 R76, [R1+0xb4] ;  /* 0x0000b400014c7983 */ /* 0x000ee20000100600 */
[----:B------:R-:W-:-:S04]  /*4e8f0*/  VIADD R15, R93, 0x2d ;  /* 0x0000002d5d0f7836 */ /* 0x000fc80000000000 */
[----:B------:R-:W1:Y:S01]  /*4e900*/  LDC R0, c[0x0][0x398] ;  /* 0x0000e600ff007b82 */ /* 0x000e620000000800 */
[----:B--2---:R-:W-:Y:S02]  /*4e910*/  PRMT R25, R70, 0x7610, R25 ;  /* 0x0000761046197816 */ /* 0x004fe40000000019 */
[----:B------:R-:W2:Y:S01]  /*4e920*/  LDL.LU.S16 R70, [R1+0xb6] ;  /* 0x0000b60001467983 */ /* 0x000ea20000300600 */
[----:B0-----:R-:W-:Y:S02]  /*4e930*/  ISETP.LT.AND P5, PT, R79, R18, !P1 ;  /* 0x000000124f00720c */ /* 0x001fe40004fa1270 */
[----:B------:R-:W-:Y:S01]  /*4e940*/  ISETP.LT.AND P4, PT, R64, R19, !P1 ;  /* 0x000000134000720c */ /* 0x000fe20004f81270 */
[----:B------:R0:W-:Y:S01]  /*4e950*/  @P2 STG.E.U16 desc[UR6][R12.64], R26 ;  /* 0x0000001a0c002986 */ /* 0x0001e2000c101506 */
[----:B------:R-:W-:Y:S01]  /*4e960*/  ISETP.LT.AND P2, PT, R83, R16, !P1 ;  /* 0x000000105300720c */ /* 0x000fe20004f41270 */
[----:B------:R-:W-:Y:S01]  /*4e970*/  IMAD.IADD R17, R17, 0x1, R75 ;  /* 0x0000000111117824 */ /* 0x000fe200078e024b */
[----:B------:R-:W-:Y:S01]  /*4e980*/  ISETP.GE.AND P1, PT, R15, R14, PT ;  /* 0x0000000e0f00720c */ /* 0x000fe20003f26270 */
[----:B------:R-:W1:Y:S02]  /*4e990*/  LDC R16, c[0x0][0x398] ;  /* 0x0000e600ff107b82 */ /* 0x000e640000000800 */
[----:B------:R-:W-:-:S06]  /*4e9a0*/  IMAD.WIDE R10, R17, 0x2, R4 ;  /* 0x00000002110a7825 */ /* 0x000fcc00078e0204 */
[----:B------:R-:W1:Y:S02]  /*4e9b0*/  LDC R15, c[0x0][0x39c] ;  /* 0x0000e700ff0f7b82 */ /* 0x000e640000000800 */
[----:B------:R0:W-:Y:S01]  /*4e9c0*/  @P2 STG.E.U16 desc[UR6][R10.64], R20 ;  /* 0x000000140a002986 */ /* 0x0001e2000c101506 */
[----:B----4-:R-:W-:Y:S01]  /*4e9d0*/  ISETP.LT.AND P2, PT, R83, R21, !P1 ;  /* 0x000000155300720c */ /* 0x010fe20004f41270 */
[C---:B------:R-:W-:Y:S01]  /*4e9e0*/  IMAD.WIDE R8, R17.reuse, 0x2, R36 ;  /* 0x0000000211087825 */ /* 0x040fe200078e0224 */
[----:B------:R-:W-:Y:S02]  /*4e9f0*/  PRMT R24, R62, 0x7610, R24 ;  /* 0x000076103e187816 */ /* 0x000fe40000000018 */
[----:B------:R-:W4:Y:S01]  /*4ea00*/  LDL.LU.S16 R62, [R1+0x1ba] ;  /* 0x0001ba00013e7983 */ /* 0x000f220000300600 */
[C---:B------:R-:W-:Y:S01]  /*4ea10*/  IMAD.WIDE R2, R17.reuse, 0x2, R6 ;  /* 0x0000000211027825 */ /* 0x040fe200078e0206 */
[----:B------:R-:W2:Y:S03]  /*4ea20*/  LDC R14, c[0x0][0x398] ;  /* 0x0000e600ff0e7b82 */ /* 0x000ea60000000800 */
[C---:B0-----:R-:W-:Y:S01]  /*4ea30*/  IMAD.WIDE R12, R17.reuse, 0x2, R30 ;  /* 0x00000002110c7825 */ /* 0x041fe200078e021e */
[----:B------:R-:W-:Y:S03]  /*4ea40*/  @P5 STG.E.U16 desc[UR6][R8.64], R23 ;  /* 0x0000001708005986 */ /* 0x000fe6000c101506 */
[----:B------:R-:W-:Y:S01]  /*4ea50*/  IMAD.IADD R17, R17, 0x1, R75 ;  /* 0x0000000111117824 */ /* 0x000fe200078e024b */
[----:B------:R0:W-:Y:S01]  /*4ea60*/  @P4 STG.E.U16 desc[UR6][R2.64], R24 ;  /* 0x0000001802004986 */ /* 0x0001e2000c101506 */
[----:B------:R-:W-:Y:S01]  /*4ea70*/  ISETP.LT.AND P4, PT, R79, R22, !P1 ;  /* 0x000000164f00720c */ /* 0x000fe20004f81270 */
[----:B------:R-:W-:Y:S01]  /*4ea80*/  VIADD R22, R93, 0x2e ;  /* 0x0000002e5d167836 */ /* 0x000fe20000000000 */
[----:B------:R-:W2:Y:S01]  /*4ea90*/  LDC R18, c[0x0][0x398] ;  /* 0x0000e600ff127b82 */ /* 0x000ea20000000800 */
[----:B------:R1:W-:Y:S07]  /*4eaa0*/  @P6 STG.E.U16 desc[UR6][R12.64], R25 ;  /* 0x000000190c006986 */ /* 0x0003ee000c101506 */
[----:B------:R-:W2:Y:S01]  /*4eab0*/  LDC R20, c[0x0][0x398] ;  /* 0x0000e600ff147b82 */ /* 0x000ea20000000800 */
[----:B0-----:R-:W-:Y:S01]  /*4eac0*/  IMAD.WIDE R2, R17, 0x2, R4 ;  /* 0x0000000211027825 */ /* 0x001fe200078e0204 */
[----:B---3--:R-:W-:-:S02]  /*4ead0*/  PRMT R11, R63, 0x7610, R11 ;  /* 0x000076103f0b7816 */ /* 0x008fc4000000000b */
[----:B------:R-:W3:Y:S04]  /*4eae0*/  LDL.S16 R63, [R1+0xb8] ;  /* 0x0000b800013f7983 */ /* 0x000ee80000100600 */
[----:B------:R0:W-:Y:S01]  /*4eaf0*/  @P2 STG.E.U16 desc[UR6][R2.64], R11 ;  /* 0x0000000b02002986 */ /* 0x0001e2000c101506 */
[----:B-1----:R-:W-:Y:S01]  /*4eb00*/  ISETP.GE.AND P2, PT, R22, R15, PT ;  /* 0x0000000f1600720c */ /* 0x002fe20003f46270 */
[----:B------:R-:W1:Y:S01]  /*4eb10*/  LDC R19, c[0x0][0x398] ;  /* 0x0000e600ff137b82 */ /* 0x000e620000000800 */
[----:B------:R-:W-:Y:S02]  /*4eb20*/  PRMT R10, R80, 0x7610, R10 ;  /* 0x00007610500a7816 */ /* 0x000fe4000000000a */
[----:B------:R-:W-:Y:S01]  /*4eb30*/  PRMT R21, R76, 0x7610, R21 ;  /* 0x000076104c157816 */ /* 0x000fe20000000015 */
[----:B------:R-:W3:Y:S01]  /*4eb40*/  LDL.LU.S16 R80, [R1+0xba] ;  /* 0x0000ba0001507983 */ /* 0x000ee20000300600 */
[----:B------:R-:W-:Y:S01]  /*4eb50*/  IMAD.WIDE R8, R17, 0x2, R36 ;  /* 0x0000000211087825 */ /* 0x000fe200078e0224 */
[----:B------:R-:W-:-:S02]  /*4eb60*/  PRMT R23, R54, 0x7610, R23 ;  /* 0x0000761036177816 */ /* 0x000fc40000000017 */
[----:B------:R-:W0:Y:S01]  /*4eb70*/  LDC R12, c[0x0][0x39c] ;  /* 0x0000e700ff0c7b82 */ /* 0x000e220000000800 */
[----:B------:R-:W3:Y:S01]  /*4eb80*/  LDL.S16 R76, [R1+0x1bc] ;  /* 0x0001bc00014c7983 */ /* 0x000ee20000100600 */
[----:B--2---:R-:W-:Y:S01]  /*4eb90*/  PRMT R22, R70, 0x7610, R22 ;  /* 0x0000761046167816 */ /* 0x004fe20000000016 */
[----:B0-----:R-:W-:Y:S02]  /*4eba0*/  IMAD.WIDE R2, R17, 0x2, R6 ;  /* 0x0000000211027825 */ /* 0x001fe400078e0206 */
[----:B------:R-:W2:Y:S03]  /*4ebb0*/  LDL.LU.S16 R70, [R1+0x1be] ;  /* 0x0001be0001467983 */ /* 0x000ea60000300600 */
[----:B------:R-:W0:Y:S01]  /*4ebc0*/  LDC R15, c[0x0][0x398] ;  /* 0x0000e600ff0f7b82 */ /* 0x000e220000000800 */
[----:B------:R1:W-:Y:S01]  /*4ebd0*/  @P4 STG.E.U16 desc[UR6][R8.64], R10 ;  /* 0x0000000a08004986 */ /* 0x0003e2000c101506 */
[----:B------:R-:W-:-:S02]  /*4ebe0*/  ISETP.LT.AND P4, PT, R64, R14, !P1 ;  /* 0x0000000e4000720c */ /* 0x000fc40004f81270 */
[----:B------:R-:W-:Y:S01]  /*4ebf0*/  ISETP.LT.AND P1, PT, R52, R0, !P1 ;  /* 0x000000003400720c */ /* 0x000fe20004f21270 */
[----:B------:R-:W-:Y:S01]  /*4ec00*/  IMAD.IADD R13, R17, 0x1, R75 ;  /* 0x00000001110d7824 */ /* 0x000fe200078e024b */
[----:B------:R-:W-:Y:S01]  /*4ec10*/  ISETP.LT.AND P5, PT, R83, R16, !P2 ;  /* 0x000000105300720c */ /* 0x000fe200057a1270 */
[----:B------:R-:W2:Y:S01]  /*4ec20*/  LDL.S16 R54, [R1+0xbc] ;  /* 0x0000bc0001367983 */ /* 0x000ea20000100600 */
[----:B------:R-:W0:Y:S01]  /*4ec30*/  LDC R14, c[0x0][0x398] ;  /* 0x0000e600ff0e7b82 */ /* 0x000e220000000800 */
[----:B-1----:R-:W-:-:S06]  /*4ec40*/  IMAD.WIDE R8, R17, 0x2, R30 ;  /* 0x0000000211087825 */ /* 0x002fcc00078e021e */
[----:B------:R1:W-:Y:S01]  /*4ec50*/  @P4 STG.E.U16 desc[UR6][R2.64], R21 ;  /* 0x0000001502004986 */ /* 0x0003e2000c101506 */
[----:B------:R-:W-:Y:S01]  /*4ec60*/  ISETP.LT.AND P4, PT, R79, R18, !P2 ;  /* 0x000000124f00720c */ /* 0x000fe20005781270 */
[C---:B------:R-:W-:Y:S01]  /*4ec70*/  IMAD.WIDE R10, R13.reuse, 0x2, R4 ;  /* 0x000000020d0a7825 */ /* 0x040fe200078e0204 */
[----:B------:R-:W0:Y:S01]  /*4ec80*/  LDC R16, c[0x0][0x398] ;  /* 0x0000e600ff107b82 */ /* 0x000e220000000800 */
[----:B------:R0:W-:Y:S01]  /*4ec90*/  @P1 STG.E.U16 desc[UR6][R8.64], R22 ;  /* 0x0000001608001986 */ /* 0x0001e2000c101506 */
[----:B------:R-:W-:Y:S02]  /*4eca0*/  ISETP.LT.AND P1, PT, R52, R20, !P2 ;  /* 0x000000143400720c */ /* 0x000fe40005721270 */
[----:B----4-:R-:W-:Y:S02]  /*4ecb0*/  PRMT R20, R62, 0x7610, R20 ;  /* 0x000076103e147816 */ /* 0x010fe40000000014 */
[----:B------:R-:W4:Y:S02]  /*4ecc0*/  LDL.LU.S16 R62, [R1+0xbe] ;  /* 0x0000be00013e7983 */ /* 0x000f240000300600 */
[----:B------:R-:W0:Y:S01]  /*4ecd0*/  LDC R0, c[0x0][0x39c] ;  /* 0x0000e700ff007b82 */ /* 0x000e220000000800 */
[----:B-1----:R-:W-:Y:S01]  /*4ece0*/  IMAD.WIDE R2, R13, 0x2, R36 ;  /* 0x000000020d027825 */ /* 0x002fe200078e0224 */
[----:B------:R-:W-:Y:S04]  /*4ecf0*/  @P5 STG.E.U16 desc[UR6][R10.64], R23 ;  /* 0x000000170a005986 */ /* 0x000fe8000c101506 */
[----:B------:R1:W-:Y:S01]  /*4ed00*/  @P4 STG.E.U16 desc[UR6][R2.64], R20 ;  /* 0x0000001402004986 */ /* 0x0003e2000c101506 */
[----:B---3--:R-:W-:Y:S01]  /*4ed10*/  PRMT R24, R63, 0x7610, R24 ;  /* 0x000076103f187816 */ /* 0x008fe20000000018 */
[----:B------:R-:W-:-:S02]  /*4ed20*/  VIADD R17, R93, 0x2f ;  /* 0x0000002f5d117836 */ /* 0x000fc40000000000 */
[----:B------:R-:W3:Y:S01]  /*4ed30*/  LDL.S16 R63, [R1+0x1c0] ;  /* 0x0001c000013f7983 */ /* 0x000ee20000100600 */
[----:B------:R-:W-:Y:S01]  /*4ed40*/  VIADD R21, R93, 0x30 ;  /* 0x000000305d157836 */ /* 0x000fe20000000000 */
[----:B------:R-:W0:Y:S02]  /*4ed50*/  LDC R18, c[0x0][0x398] ;  /* 0x0000e600ff127b82 */ /* 0x000e240000000800 */
[----:B0-----:R-:W-:Y:S02]  /*4ed60*/  PRMT R22, R80, 0x7610, R22 ;  /* 0x0000761050167816 */ /* 0x001fe40000000016 */
[----:B------:R-:W3:Y:S01]  /*4ed70*/  LDL.LU.S16 R80, [R1+0x1c2] ;  /* 0x0001c20001507983 */ /* 0x000ee20000300600 */
[----:B-1----:R-:W-:-:S03]  /*4ed80*/  PRMT R20, R76, 0x7610, R20 ;  /* 0x000076104c147816 */ /* 0x002fc60000000014 */
[----:B------:R-:W3:Y:S01]  /*4ed90*/  LDL.S16 R76, [R1+0xc0] ;  /* 0x0000c000014c7983 */ /* 0x000ee20000100600 */
[----:B--2---:R-:W-:-:S03]  /*4eda0*/  PRMT R23, R70, 0x7610, R23 ;  /* 0x0000761046177816 */ /* 0x004fc60000000017 */
[----:B------:R-:W2:Y:S01]  /*4edb0*/  LDL.LU.S16 R70, [R1+0xc2] ;  /* 0x0000c20001467983 */ /* 0x000ea20000300600 */
[----:B------:R-:W-:Y:S02]  /*4edc0*/  ISETP.LT.AND P5, PT, R64, R19, !P2 ;  /* 0x000000134000720c */ /* 0x000fe400057a1270 */
[----:B------:R-:W0:Y:S01]  /*4edd0*/  LDC R19, c[0x0][0x398] ;  /* 0x0000e600ff137b82 */ /* 0x000e220000000800 */
[----:B------:R-:W-:Y:S01]  /*4ede0*/  IMAD.WIDE R8, R13, 0x2, R6 ;  /* 0x000000020d087825 */ /* 0x000fe200078e0206 */
[----:B------:R-:W-:-:S04]  /*4edf0*/  ISETP.GE.AND P2, PT, R17, R12, PT ;  /* 0x0000000c1100720c */ /* 0x000fc80003f46270 */
[----:B------:R-:W-:Y:S01]  /*4ee00*/  ISETP.LT.AND P4, PT, R83, R14, !P2 ;  /* 0x0000000e5300720c */ /* 0x000fe20005781270 */
[----:B------:R-:W-:Y:S01]  /*4ee10*/  IMAD.WIDE R10, R13, 0x2, R30 ;  /* 0x000000020d0a7825 */ /* 0x000fe200078e021e */
[----:B------:R-:W-:Y:S01]  /*4ee20*/  ISETP.LT.AND P6, PT, R64, R16, !P2 ;  /* 0x000000104000720c */ /* 0x000fe200057c1270 */
[----:B------:R-:W1:Y:S02]  /*4ee30*/  LDC R17, c[0x0][0x398] ;  /* 0x0000e600ff117b82 */ /* 0x000e640000000800 */
[----:B------:R4:W-:Y:S01]  /*4ee40*/  @P5 STG.E.U16 desc[UR6][R8.64], R24 ;  /* 0x0000001808005986 */ /* 0x0009e2000c101506 */
[----:B------:R-:W-:Y:S01]  /*4ee50*/  ISETP.LT.AND P5, PT, R79, R15, !P2 ;  /* 0x0000000f4f00720c */ /* 0x000fe200057a1270 */
[----:B------:R-:W-:Y:S02]  /*4ee60*/  IMAD.IADD R13, R13, 0x1, R75 ;  /* 0x000000010d0d7824 */ /* 0x000fe400078e024b */
[----:B------:R4:W-:Y:S02]  /*4ee70*/  @P1 STG.E.U16 desc[UR6][R10.64], R22 ;  /* 0x000000160a001986 */ /* 0x0009e4000c101506 */
[----:B------:R-:W-:Y:S01]  /*4ee80*/  IMAD.WIDE R2, R13, 0x2, R4 ;  /* 0x000000020d027825 */ /* 0x000fe200078e0204 */
[----:B------:R-:W-:Y:S01]  /*4ee90*/  ISETP.GE.AND P1, PT, R21, R0, PT ;  /* 0x000000001500720c */ /* 0x000fe20003f26270 */
[----:B------:R-:W1:Y:S02]  /*4eea0*/  LDC R14, c[0x0][0x398] ;  /* 0x0000e600ff0e7b82 */ /* 0x000e640000000800 */
[----:B----4-:R-:W-:Y:S01]  /*4eeb0*/  IMAD.WIDE R8, R13, 0x2, R36 ;  /* 0x000000020d087825 */ /* 0x010fe200078e0224 */
[----:B------:R-:W-:Y:S01]  /*4eec0*/  @P4 STG.E.U16 desc[UR6][R2.64], R20 ;  /* 0x0000001402004986 */ /* 0x000fe2000c101506 */
[----:B------:R-:W-:-:S02]  /*4eed0*/  PRMT R22, R54, 0x7610, R22 ;  /* 0x0000761036167816 */ /* 0x000fc40000000016 */
[----:B------:R-:W-:Y:S01]  /*4eee0*/  IMAD.WIDE R10, R13, 0x2, R6 ;  /* 0x000000020d0a7825 */ /* 0x000fe200078e0206 */
[----:B------:R-:W-:Y:S01]  /*4eef0*/  @P5 STG.E.U16 desc[UR6][R8.64], R23 ;  /* 0x0000001708005986 */ /* 0x000fe2000c101506 */
[----:B0-----:R-:W-:Y:S01]  /*4ef00*/  ISETP.LT.AND P4, PT, R79, R19, !P1 ;  /* 0x000000134f00720c */ /* 0x001fe20004f81270 */
[----:B------:R-:W0:Y:S01]  /*4ef10*/  LDC R12, c[0x0][0x39c] ;  /* 0x0000e700ff0c7b82 */ /* 0x000e220000000800 */
[----:B------:R-:W-:Y:S01]  /*4ef20*/  PRMT R0, R62, 0x7610, R0 ;  /* 0x000076103e007816 */ /* 0x000fe20000000000 */
[----:B------:R4:W-:Y:S04]  /*4ef30*/  @P6 STG.E.U16 desc[UR6][R10.64], R22 ;  /* 0x000000160a006986 */ /* 0x0009e8000c101506 */
[----:B------:R-:W2:Y:S02]  /*4ef40*/  LDL.S16 R62, [R1+0x1c4] ;  /* 0x0001c400013e7983 */ /* 0x000ea40000100600 */
[----:B------:R-:W0:Y:S01]  /*4ef50*/  LDC R15, c[0x0][0x398] ;  /* 0x0000e600ff0f7b82 */ /* 0x000e220000000800 */
[----:B---3--:R-:W-:-:S02]  /*4ef60*/  PRMT R19, R63, 0x7610, R19 ;  /* 0x000076103f137816 */ /* 0x008fc40000000013 */
[----:B------:R-:W3:Y:S05]  /*4ef70*/  LDL.LU.S16 R63, [R1+0x1c6] ;  /* 0x0001c600013f7983 */ /* 0x000eea0000300600 */
[----:B------:R-:W0:Y:S01]  /*4ef80*/  LDC R16, c[0x0][0x398] ;  /* 0x0000e600ff107b82 */ /* 0x000e220000000800 */
[----:B----4-:R-:W-:Y:S02]  /*4ef90*/  PRMT R10, R80, 0x7610, R10 ;  /* 0x00007610500a7816 */ /* 0x010fe4000000000a */
[----:B------:R-:W4:Y:S01]  /*4efa0*/  LDL.S16 R80, [R1+0xc4] ;  /* 0x0000c40001507983 */ /* 0x000f220000100600 */
[----:B--2---:R-:W-:-:S03]  /*4efb0*/  PRMT R20, R70, 0x7610, R20 ;  /* 0x0000761046147816 */ /* 0x004fc60000000014 */
[----:B------:R-:W2:Y:S01]  /*4efc0*/  LDL.LU.S16 R70, [R1+0xc6] ;  /* 0x0000c60001467983 */ /* 0x000ea20000300600 */
[----:B-1----:R-:W-:Y:S02]  /*4efd0*/  ISETP.LT.AND P2, PT, R52, R17, !P2 ;  /* 0x000000113400720c */ /* 0x002fe40005741270 */
[----:B------:R-:W-:Y:S01]  /*4efe0*/  ISETP.LT.AND P5, PT, R83, R18, !P1 ;  /* 0x000000125300720c */ /* 0x000fe20004fa1270 */
[----:B------:R-:W1:Y:S01]  /*4eff0*/  LDC R17, c[0x0][0x398] ;  /* 0x0000e600ff117b82 */ /* 0x000e620000000800 */
[C---:B------:R-:W-:Y:S01]  /*4f000*/  IMAD.WIDE R2, R13.reuse, 0x2, R30 ;  /* 0x000000020d027825 */ /* 0x040fe200078e021e */
[----:B------:R-:W2:Y:S06]  /*4f010*/  LDL.S16 R60, [R1+0x1c8] ;  /* 0x0001c800013c7983 */ /* 0x000eac0000100600 */
[----:B------:R-:W3:Y:S01]  /*4f020*/  LDC R18, c[0x0][0x398] ;  /* 0x0000e600ff127b82 */ /* 0x000ee20000000800 */
[----:B------:R-:W-:Y:S01]  /*4f030*/  IMAD.IADD R13, R13, 0x1, R75 ;  /* 0x000000010d0d7824 */ /* 0x000fe200078e024b */
[----:B------:R0:W-:Y:S01]  /*4f040*/  @P2 STG.E.U16 desc[UR6][R2.64], R0 ;  /* 0x0000000002002986 */ /* 0x0001e2000c101506 */
[----:B------:R-:W-:Y:S01]  /*4f050*/  ISETP.LT.AND P2, PT, R64, R14, !P1 ;  /* 0x0000000e4000720c */ /* 0x000fe20004f41270 */
[----:B------:R-:W-:-:S02]  /*4f060*/  VIADD R11, R93, 0x31 ;  /* 0x000000315d0b7836 */ /* 0x000fc40000000000 */
[C---:B------:R-:W-:Y:S01]  /*4f070*/  IMAD.WIDE R8, R13.reuse, 0x2, R36 ;  /* 0x000000020d087825 */ /* 0x040fe200078e0224 */
[----:B------:R-:W2:Y:S03]  /*4f080*/  LDL.LU.S16 R54, [R1+0x1ca] ;  /* 0x0001ca0001367983 */ /* 0x000ea60000300600 */
[----:B0-----:R-:W-:Y:S01]  /*4f090*/  IMAD.WIDE R2, R13, 0x2, R4 ;  /* 0x000000020d027825 */ /* 0x001fe200078e0204 */
[----:B------:R-:W-:Y:S01]  /*4f0a0*/  ISETP.LT.AND P1, PT, R52, R15, !P1 ;  /* 0x0000000f3400720c */ /* 0x000fe20004f21270 */
[----:B------:R-:W0:Y:S03]  /*4f0b0*/  LDC R0, c[0x0][0x39c] ;  /* 0x0000e700ff007b82 */ /* 0x000e260000000800 */
[----:B------:R1:W-:Y:S04]  /*4f0c0*/  @P5 STG.E.U16 desc[UR6][R2.64], R19 ;  /* 0x0000001302005986 */ /* 0x0003e8000c101506 */
[----:B------:R1:W-:Y:S01]  /*4f0d0*/  @P4 STG.E.U16 desc[UR6][R8.64], R10 ;  /* 0x0000000a08004986 */ /* 0x0003e2000c101506 */
[----:B------:R-:W-:Y:S01]  /*4f0e0*/  ISETP.GE.AND P4, PT, R11, R12, PT ;  /* 0x0000000c0b00720c */ /* 0x000fe20003f86270 */
[----:B------:R-:W0:Y:S01]  /*4f0f0*/  LDC R14, c[0x0][0x398] ;  /* 0x0000e600ff0e7b82 */ /* 0x000e220000000800 */
[----:B------:R-:W-:Y:S01]  /*4f100*/  PRMT R11, R76, 0x7610, R11 ;  /* 0x000076104c0b7816 */ /* 0x000fe2000000000b */
[----:B-1----:R-:W-:Y:S01]  /*4f110*/  IMAD.WIDE R2, R13, 0x2, R6 ;  /* 0x000000020d027825 */ /* 0x002fe200078e0206 */
[----:B------:R-:W-:Y:S01]  /*4f120*/  ISETP.LT.AND P5, PT, R79, R17, !P4 ;  /* 0x000000114f00720c */ /* 0x000fe200067a1270 */
[----:B------:R-:W2:Y:S01]  /*4f130*/  LDL.S16 R76, [R1+0xc8] ;  /* 0x0000c800014c7983 */ /* 0x000ea20000100600 */
[----:B---3--:R-:W-:Y:S01]  /*4f140*/  ISETP.LT.AND P6, PT, R64, R18, !P4 ;  /* 0x000000124000720c */ /* 0x008fe200067c1270 */
[----:B------:R-:W-:Y:S01]  /*4f150*/  IMAD.WIDE R8, R13, 0x2, R30 ;  /* 0x000000020d087825 */ /* 0x000fe200078e021e */
[----:B------:R-:W-:Y:S01]  /*4f160*/  PRMT R21, R62, 0x7610, R21 ;  /* 0x000076103e157816 */ /* 0x000fe20000000015 */
[----:B------:R1:W-:Y:S01]  /*4f170*/  @P2 STG.E.U16 desc[UR6][R2.64], R11 ;  /* 0x0000000b02002986 */ /* 0x0003e2000c101506 */
[----:B------:R-:W-:Y:S01]  /*4f180*/  ISETP.LT.AND P2, PT, R83, R16, !P4 ;  /* 0x000000105300720c */ /* 0x000fe20006741270 */
[----:B------:R-:W-:Y:S01]  /*4f190*/  IMAD.IADD R13, R13, 0x1, R75 ;  /* 0x000000010d0d7824 */ /* 0x000fe200078e024b */
[----:B------:R-:W-:Y:S01]  /*4f1a0*/  PRMT R22, R63, 0x7610, R22 ;  /* 0x000076103f167816 */ /* 0x000fe20000000016 */
[----:B------:R3:W-:Y:S01]  /*4f1b0*/  @P1 STG.E.U16 desc[UR6][R8.64], R20 ;  /* 0x0000001408001986 */ /* 0x0007e2000c101506 */
[----:B------:R-:W0:Y:S03]  /*4f1c0*/  LDC R12, c[0x0][0x398] ;  /* 0x0000e600ff0c7b82 */ /* 0x000e260000000800 */
[----:B------:R-:W2:Y:S01]  /*4f1d0*/  LDL.LU.S16 R62, [R1+0xca] ;  /* 0x0000ca00013e7983 */ /* 0x000ea20000300600 */
[----:B-1----:R-:W-:-:S03]  /*4f1e0*/  IMAD.WIDE R2, R13, 0x2, R4 ;  /* 0x000000020d027825 */ /* 0x002fc600078e0204 */
[----:B------:R-:W2:Y:S01]  /*4f1f0*/  LDL.S16 R61, [R1+0x1cc] ;  /* 0x0001cc00013d7983 */ /* 0x000ea20000100600 */
[----:B------:R-:W1:Y:S01]  /*4f200*/  LDC R15, c[0x0][0x398] ;  /* 0x0000e600ff0f7b82 */ /* 0x000e620000000800 */
[C---:B---3--:R-:W-:Y:S02]  /*4f210*/  IMAD.WIDE R8, R13.reuse, 0x2, R36 ;  /* 0x000000020d087825 */ /* 0x048fe400078e0224 */
[----:B------:R-:W-:Y:S02]  /*4f220*/  @P2 STG.E.U16 desc[UR6][R2.64], R21 ;  /* 0x0000001502002986 */ /* 0x000fe4000c101506 */
[----:B------:R-:W-:Y:S02]  /*4f230*/  IMAD.WIDE R10, R13, 0x2, R6 ;  /* 0x000000020d0a7825 */ /* 0x000fe400078e0206 */
[----:B------:R-:W-:Y:S01]  /*4f240*/  @P5 STG.E.U16 desc[UR6][R8.64], R22 ;  /* 0x0000001608005986 */ /* 0x000fe2000c101506 */
[----:B------:R-:W3:Y:S01]  /*4f250*/  LDC R16, c[0x0][0x398] ;  /* 0x0000e600ff107b82 */ /* 0x000ee20000000800 */
[----:B------:R-:W-:-:S07]  /*4f260*/  VIADD R19, R93, 0x32 ;  /* 0x000000325d137836 */ /* 0x000fce0000000000 */
[----:B------:R-:W0:Y:S01]  /*4f270*/  LDC R17, c[0x0][0x398] ;  /* 0x0000e600ff117b82 */ /* 0x000e220000000800 */
[----:B----4-:R-:W-:-:S05]  /*4f280*/  PRMT R20, R80, 0x7610, R20 ;  /* 0x0000761050147816 */ /* 0x010fca0000000014 */
[----:B------:R2:W-:Y:S02]  /*4f290*/  @P6 STG.E.U16 desc[UR6][R10.64], R20 ;  /* 0x000000140a006986 */ /* 0x0005e4000c101506 */
[----:B--2---:R-:W-:Y:S02]  /*4f2a0*/  PRMT R11, R70, 0x7610, R11 ;  /* 0x00007610460b7816 */ /* 0x004fe4000000000b */
[----:B------:R-:W2:Y:S01]  /*4f2b0*/  LDL.LU.S16 R70, [R1+0x1ce] ;  /* 0x0001ce0001467983 */ /* 0x000ea20000300600 */
[----:B0-----:R-:W-:Y:S02]  /*4f2c0*/  ISETP.GE.AND P2, PT, R19, R0, PT ;  /* 0x000000001300720c */ /* 0x001fe40003f46270 */
[----:B------:R-:W-:Y:S01]  /*4f2d0*/  ISETP.LT.AND P5, PT, R52, R12, !P4 ;  /* 0x0000000c3400720c */ /* 0x000fe200067a1270 */
[----:B------:R-:W4:Y:S01]  /*4f2e0*/  LDL.S16 R63, [R1+0xcc] ;  /* 0x0000cc00013f7983 */ /* 0x000f220000100600 */
[----:B------:R-:W-:Y:S01]  /*4f2f0*/  ISETP.LT.AND P4, PT, R83, R14, !P2 ;  /* 0x0000000e5300720c */ /* 0x000fe20005781270 */
[----:B------:R-:W-:Y:S01]  /*4f300*/  IMAD.WIDE R2, R13, 0x2, R30 ;  /* 0x000000020d027825 */ /* 0x000fe200078e021e */
[----:B-1----:R-:W-:Y:S01]  /*4f310*/  ISETP.LT.AND P6, PT, R79, R15, !P2 ;  /* 0x0000000f4f00720c */ /* 0x002fe200057c1270 */
[----:B------:R-:W3:Y:S01]  /*4f320*/  LDL.LU.S16 R80, [R1+0xce] ;  /* 0x0000ce0001507983 */ /* 0x000ee20000300600 */
[----:B------:R-:W-:Y:S01]  /*4f330*/  PRMT R21, R60, 0x7610, R21 ;  /* 0x000076103c157816 */ /* 0x000fe20000000015 */
[----:B------:R-:W-:Y:S01]  /*4f340*/  IMAD.IADD R15, R13, 0x1, R75 ;  /* 0x000000010d0f7824 */ /* 0x000fe200078e024b */
[----:B------:R-:W0:Y:S03]  /*4f350*/  LDC R0, c[0x0][0x39c] ;  /* 0x0000e700ff007b82 */ /* 0x000e260000000800 */
[----:B------:R-:W-:-:S02]  /*4f360*/  IMAD.WIDE R8, R15, 0x2, R4 ;  /* 0x000000020f087825 */ /* 0x000fc400078e0204 */
[----:B------:R-:W-:Y:S01]  /*4f370*/  @P5 STG.E.U16 desc[UR6][R2.64], R11 ;  /* 0x0000000b02005986 */ /* 0x000fe2000c101506 */
[----:B------:R-:W-:Y:S01]  /*4f380*/  PRMT R20, R54, 0x7610, R20 ;  /* 0x0000761036147816 */ /* 0x000fe20000000014 */
[----:B------:R-:W-:Y:S01]  /*4f390*/  VIADD R18, R93, 0x35 ;  /* 0x000000355d127836 */ /* 0x000fe20000000000 */
[----:B------:R-:W1:Y:S01]  /*4f3a0*/  LDC R12, c[0x0][0x398] ;  /* 0x0000e600ff0c7b82 */ /* 0x000e620000000800 */
[----:B------:R-:W4:Y:S04]  /*4f3b0*/  LDL.S16 R54, [R1+0x1d0] ;  /* 0x0001d00001367983 */ /* 0x000f280000100600 */
[----:B------:R2:W-:Y:S01]  /*4f3c0*/  @P4 STG.E.U16 desc[UR6][R8.64], R21 ;  /* 0x0000001508004986 */ /* 0x0005e2000c101506 */
[----:B------:R-:W-:Y:S02]  /*4f3d0*/  PRMT R22, R76, 0x7610, R22 ;  /* 0x000076104c167816 */ /* 0x000fe40000000016 */
[----:B------:R-:W0:Y:S01]  /*4f3e0*/  LDC R13, c[0x0][0x398] ;  /* 0x0000e600ff0d7b82 */ /* 0x000e220000000800 */
[----:B------:R-:W4:Y:S07]  /*4f3f0*/  LDL.LU.S16 R76, [R1+0x1d2] ;  /* 0x0001d200014c7983 */ /* 0x000f2e0000300600 */
[----:B------:R-:W0:Y:S01]  /*4f400*/  LDC R19, c[0x0][0x398] ;  /* 0x0000e600ff137b82 */ /* 0x000e220000000800 */
[----:B------:R-:W-:-:S02]  /*4f410*/  PRMT R23, R62, 0x7610, R23 ;  /* 0x000076103e177816 */ /* 0x000fc40000000017 */
[----:B------:R-:W4:Y:S05]  /*4f420*/  LDL.S16 R62, [R1+0xd0] ;  /* 0x0000d000013e7983 */ /* 0x000f2a0000100600 */
[----:B------:R-:W0:Y:S01]  /*4f430*/  LDC R14, c[0x0][0x39c] ;  /* 0x0000e700ff0e7b82 */ /* 0x000e220000000800 */
[----:B--2---:R-:W-:Y:S02]  /*4f440*/  PRMT R21, R70, 0x7610, R21 ;  /* 0x0000761046157816 */ /* 0x004fe40000000015 */
[----:B------:R-:W2:Y:S01]  /*4f450*/  LDL.LU.S16 R70, [R1+0xd2] ;  /* 0x0000d20001467983 */ /* 0x000ea20000300600 */
[----:B------:R-:W-:-:S04]  /*4f460*/  ISETP.GE.AND P1, PT, R18, R35, PT ;  /* 0x000000231200720c */ /* 0x000fc80003f26270 */
[----:B------:R-:W4:Y:S01]  /*4f470*/  LDC R18, c[0x0][0x398] ;  /* 0x0000e600ff127b82 */ /* 0x000f220000000800 */
[----:B---3--:R-:W-:Y:S02]  /*4f480*/  ISETP.LT.AND P5, PT, R64, R16, !P2 ;  /* 0x000000104000720c */ /* 0x008fe400057a1270 */
[----:B------:R-:W-:Y:S01]  /*4f490*/  ISETP.LT.AND P2, PT, R52, R17, !P2 ;  /* 0x000000113400720c */ /* 0x000fe20005741270 */
[----:B------:R-:W-:Y:S02]  /*4f4a0*/  VIADD R17, R93, 0x33 ;  /* 0x000000335d117836 */ /* 0x000fe40000000000 */
[C---:B------:R-:W-:Y:S02]  /*4f4b0*/  IMAD.WIDE R8, R15.reuse, 0x2, R36 ;  /* 0x000000020f087825 */ /* 0x040fe400078e0224 */
[----:B------:R-:W3:Y:S02]  /*4f4c0*/  LDC R16, c[0x0][0x398] ;  /* 0x0000e600ff107b82 */ /* 0x000ee40000000800 */
[----:B------:R-:W-:Y:S01]  /*4f4d0*/  IMAD.WIDE R2, R15, 0x2, R6 ;  /* 0x000000020f027825 */ /* 0x000fe200078e0206 */
[----:B0-----:R-:W-:-:S03]  /*4f4e0*/  ISETP.GE.AND P4, PT, R17, R0, PT ;  /* 0x000000001100720c */ /* 0x001fc60003f86270 */
[----:B------:R-:W-:Y:S01]  /*4f4f0*/  IMAD.WIDE R10, R15, 0x2, R30 ;  /* 0x000000020f0a7825 */ /* 0x000fe200078e021e */
[----:B------:R-:W-:Y:S01]  /*4f500*/  @P6 STG.E.U16 desc[UR6][R8.64], R20 ;  /* 0x0000001408006986 */ /* 0x000fe2000c101506 */
[----:B------:R-:W0:Y:S03]  /*4f510*/  LDC R0, c[0x0][0x398] ;  /* 0x0000e600ff007b82 */ /* 0x000e260000000800 */
[----:B------:R4:W-:Y:S01]  /*4f520*/  @P5 STG.E.U16 desc[UR6][R2.64], R22 ;  /* 0x0000001602005986 */ /* 0x0009e2000c101506 */
[----:B------:R-:W-:-:S03]  /*4f530*/  ISETP.LT.AND P6, PT, R64, R13, !P4 ;  /* 0x0000000d4000720c */ /* 0x000fc600067c1270 */
[----:B------:R3:W-:Y:S01]  /*4f540*/  @P2 STG.E.U16 desc[UR6][R10.64], R23 ;  /* 0x000000170a002986 */ /* 0x0007e2000c101506 */
[----:B-1----:R-:W-:Y:S01]  /*4f550*/  ISETP.LT.AND P2, PT, R83, R12, !P4 ;  /* 0x0000000c5300720c */ /* 0x002fe20006741270 */
[----:B------:R-:W1:Y:S01]  /*4f560*/  LDC R17, c[0x0][0x398] ;  /* 0x0000e600ff117b82 */ /* 0x000e620000000800 */
[----:B----4-:R-:W-:Y:S01]  /*4f570*/  ISETP.LT.AND P5, PT, R79, R18, !P4 ;  /* 0x000000124f00720c */ /* 0x010fe200067a1270 */
[----:B------:R-:W-:Y:S01]  /*4f580*/  IMAD.IADD R15, R15, 0x1, R75 ;  /* 0x000000010f0f7824 */ /* 0x000fe200078e024b */
[----:B------:R-:W-:Y:S02]  /*4f590*/  ISETP.LT.AND P4, PT, R52, R19, !P4 ;  /* 0x000000133400720c */ /* 0x000fe40006781270 */
[----:B------:R-:W-:Y:S01]  /*4f5a0*/  PRMT R22, R63, 0x7610, R22 ;  /* 0x000076103f167816 */ /* 0x000fe20000000016 */
[----:B------:R-:W-:Y:S01]  /*4f5b0*/  IMAD.WIDE R2, R15, 0x2, R4 ;  /* 0x000000020f027825 */ /* 0x000fe200078e0204 */
[----:B------:R-:W4:Y:S01]  /*4f5c0*/  LDL.S16 R63, [R1+0x1d4] ;  /* 0x0001d400013f7983 */ /* 0x000f220000100600 */
[----:B------:R-:W-:Y:S01]  /*4f5d0*/  PRMT R20, R61, 0x7610, R20 ;  /* 0x000076103d147816 */ /* 0x000fe20000000014 */
[----:B------:R-:W0:Y:S01]  /*4f5e0*/  LDC R18, c[0x0][0x398] ;  /* 0x0000e600ff127b82 */ /* 0x000e220000000800 */
[----:B------:R-:W-:Y:S01]  /*4f5f0*/  IMAD.WIDE R8, R15, 0x2, R36 ;  /* 0x000000020f087825 */ /* 0x000fe200078e0224 */
[----:B---3--:R-:W-:-:S02]  /*4f600*/  PRMT R23, R80, 0x7610, R23 ;  /* 0x0000761050177816 */ /* 0x008fc40000000017 */
[----:B------:R-:W3:Y:S01]  /*4f610*/  LDL.LU.S16 R80, [R1+0x1d6] ;  /* 0x0001d60001507983 */ /* 0x000ee20000300600 */
[----:B------:R-:W-:-:S04]  /*4f620*/  IMAD.WIDE R10, R15, 0x2, R6 ;  /* 0x000000020f0a7825 */ /* 0x000fc800078e0206 */
[----:B------:R-:W-:Y:S01]  /*4f630*/  IMAD.WIDE R12, R15, 0x2, R30 ;  /* 0x000000020f0c7825 */ /* 0x000fe200078e021e */
[----:B------:R-:W-:Y:S04]  /*4f640*/  @P2 STG.E.U16 desc[UR6][R2.64], R20 ;  /* 0x0000001402002986 */ /* 0x000fe8000c101506 */
[----:B------:R-:W-:Y:S04]  /*4f650*/  @P5 STG.E.U16 desc[UR6][R8.64], R21 ;  /* 0x0000001508005986 */ /* 0x000fe8000c101506 */
[----:B------:R1:W-:Y:S04]  /*4f660*/  @P6 STG.E.U16 desc[UR6][R10.64], R22 ;  /* 0x000000160a006986 */ /* 0x0003e8000c101506 */
[----:B------:R1:W-:Y:S04]  /*4f670*/  @P4 STG.E.U16 desc[UR6][R12.64], R23 ;  /* 0x000000170c004986 */ /* 0x0003e8000c101506 */
[----:B------:R-:W3:Y:S01]  /*4f680*/  LDL.S16 R61, [R1+0xd4] ;  /* 0x0000d400013d7983 */ /* 0x000ee20000100600 */
[----:B-1----:R-:W-:-:S03]  /*4f690*/  PRMT R22, R76, 0x7610, R22 ;  /* 0x000076104c167816 */ /* 0x002fc60000000016 */
[----:B------:R-:W3:Y:S01]  /*4f6a0*/  LDL.S16 R76, [R1+0x1d8] ;  /* 0x0001d800014c7983 */ /* 0x000ee20000100600 */
[----:B------:R-:W-:-:S03]  /*4f6b0*/  PRMT R23, R62, 0x7610, R23 ;  /* 0x000076103e177816 */ /* 0x000fc60000000017 */
[----:B------:R-:W3:Y:S01]  /*4f6c0*/  LDL.LU.S16 R62, [R1+0x1da] ;  /* 0x0001da00013e7983 */ /* 0x000ee20000300600 */
[----:B--2---:R-:W-:-:S03]  /*4f6d0*/  PRMT R24, R70, 0x7610, R24 ;  /* 0x0000761046187816 */ /* 0x004fc60000000018 */
[----:B------:R-:W2:Y:S01]  /*4f6e0*/  LDL.LU.S16 R70, [R1+0xd6] ;  /* 0x0000d60001467983 */ /* 0x000ea20000300600 */
[----:B------:R-:W-:-:S05]  /*4f6f0*/  VIADD R19, R93, 0x34 ;  /* 0x000000345d137836 */ /* 0x000fca0000000000 */
[----:B------:R-:W-:Y:S02]  /*4f700*/  ISETP.GE.AND P2, PT, R19, R14, PT ;  /* 0x0000000e1300720c */ /* 0x000fe40003f46270 */
[----:B------:R-:W1:Y:S02]  /*4f710*/  LDC R14, c[0x0][0x398] ;  /* 0x0000e600ff0e7b82 */ /* 0x000e640000000800 */
[----:B0-----:R-:W-:-:S06]  /*4f720*/  ISETP.LT.AND P6, PT, R83, R0, !P2 ;  /* 0x000000005300720c */ /* 0x001fcc00057c1270 */
[----:B------:R-:W0:Y:S01]  /*4f730*/  LDC R0, c[0x0][0x398] ;  /* 0x0000e600ff007b82 */ /* 0x000e220000000800 */
[----:B------:R-:W-:-:S07]  /*4f740*/  ISETP.LT.AND P4, PT, R79, R16, !P2 ;  /* 0x000000104f00720c */ /* 0x000fce0005781270 */
[----:B------:R-:W4:Y:S01]  /*4f750*/  LDC R19, c[0x0][0x398] ;  /* 0x0000e600ff137b82 */ /* 0x000f220000000800 */
[----:B------:R-:W-:Y:S01]  /*4f760*/  ISETP.LT.AND P5, PT, R64, R17, !P2 ;  /* 0x000000114000720c */ /* 0x000fe200057a1270 */
[----:B------:R-:W-:Y:S01]  /*4f770*/  IMAD.IADD R15, R15, 0x1, R75 ;  /* 0x000000010f0f7824 */ /* 0x000fe200078e024b */
[----:B------:R-:W-:Y:S02]  /*4f780*/  ISETP.LT.AND P2, PT, R52, R18, !P2 ;  /* 0x000000123400720c */ /* 0x000fe40005741270 */
[----:B------:R-:W-:Y:S01]  /*4f790*/  PRMT R21, R54, 0x7610, R21 ;  /* 0x0000761036157816 */ /* 0x000fe20000000015 */
[C---:B------:R-:W-:Y:S02]  /*4f7a0*/  IMAD.WIDE R2, R15.reuse, 0x2, R4 ;  /* 0x000000020f027825 */ /* 0x040fe400078e0204 */
[----:B------:R-:W2:Y:S02]  /*4f7b0*/  LDC R16, c[0x0][0x398] ;  /* 0x0000e600ff107b82 */ /* 0x000ea40000000800 */
[C---:B------:R-:W-:Y:S01]  /*4f7c0*/  IMAD.WIDE R8, R15.reuse, 0x2, R36 ;  /* 0x000000020f087825 */ /* 0x040fe200078e0224 */
[----:B------:R3:W-:Y:S03]  /*4f7d0*/  @P6 STG.E.U16 desc[UR6][R2.64], R21 ;  /* 0x0000001502006986 */ /* 0x0007e6000c101506 */
[C---:B------:R-:W-:Y:S01]  /*4f7e0*/  IMAD.WIDE R10, R15.reuse, 0x2, R6 ;  /* 0x000000020f0a7825 */ /* 0x040fe200078e0206 */
[----:B------:R0:W-:Y:S01]  /*4f7f0*/  @P4 STG.E.U16 desc[UR6][R8.64], R22 ;  /* 0x0000001608004986 */ /* 0x0001e2000c101506 */
[----:B------:R-:W2:Y:S02]  /*4f800*/  LDC R17, c[0x0][0x398] ;  /* 0x0000e600ff117b82 */ /* 0x000ea40000000800 */
[----:B------:R-:W-:Y:S01]  /*4f810*/  IMAD.WIDE R12, R15, 0x2, R30 ;  /* 0x000000020f0c7825 */ /* 0x000fe200078e021e */
[----:B------:R-:W-:Y:S01]  /*4f820*/  @P5 STG.E.U16 desc[UR6][R10.64], R23 ;  /* 0x000000170a005986 */ /* 0x000fe2000c101506 */
[----:B-1----:R-:W-:-:S03]  /*4f830*/  ISETP.LT.AND P4, PT, R79, R14, !P1 ;  /* 0x0000000e4f00720c */ /* 0x002fc60004f81270 */
[----:B------:R1:W-:Y:S01]  /*4f840*/  @P2 STG.E.U16 desc[UR6][R12.64], R24 ;  /* 0x000000180c002986 */ /* 0x0003e2000c101506 */
[----:B0-----:R-:W-:Y:S01]  /*4f850*/  ISETP.LT.AND P2, PT, R83, R0, !P1 ;  /* 0x000000005300720c */ /* 0x001fe20004f41270 */
[----:B------:R-:W-:Y:S01]  /*4f860*/  IMAD.IADD R15, R15, 0x1, R75 ;  /* 0x000000010f0f7824 */ /* 0x000fe200078e024b */
[----:B----4-:R-:W-:Y:S01]  /*4f870*/  ISETP.LT.AND P5, PT, R64, R19, !P1 ;  /* 0x000000134000720c */ /* 0x010fe20004fa1270 */
[----:B------:R-:W0:Y:S01]  /*4f880*/  LDC R18, c[0x0][0x398] ;  /* 0x0000e600ff127b82 */ /* 0x000e220000000800 */
[----:B------:R-:W-:Y:S02]  /*4f890*/  PRMT R19, R63, 0x7610, R19 ;  /* 0x000076103f137816 */ /* 0x000fe40000000013 */
[----:B------:R-:W4:Y:S01]  /*4f8a0*/  LDL.S16 R63, [R1+0xd8] ;  /* 0x0000d800013f7983 */ /* 0x000f220000100600 */
[----:B---3--:R-:W-:Y:S01]  /*4f8b0*/  PRMT R21, R80, 0x7610, R21 ;  /* 0x0000761050157816 */ /* 0x008fe20000000015 */
[C---:B------:R-:W-:Y:S02]  /*4f8c0*/  IMAD.WIDE R2, R15.reuse, 0x2, R4 ;  /* 0x000000020f027825 */ /* 0x040fe400078e0204 */
[----:B------:R-:W3:Y:S01]  /*4f8d0*/  LDL.LU.S16 R80, [R1+0xda] ;  /* 0x0000da0001507983 */ /* 0x000ee20000300600 */
[----:B------:R-:W0:Y:S01]  /*4f8e0*/  LDC R0, c[0x0][0x398] ;  /* 0x0000e600ff007b82 */ /* 0x000e220000000800 */
[----:B------:R-:W-:-:S02]  /*4f8f0*/  IMAD.WIDE R8, R15, 0x2, R36 ;  /* 0x000000020f087825 */ /* 0x000fc400078e0224 */
[----:B------:R-:W3:Y:S04]  /*4f900*/  LDL.S16 R54, [R1+0x1dc] ;  /* 0x0001dc0001367983 */ /* 0x000ee80000100600 */
[----:B------:R1:W-:Y:S01]  /*4f910*/  @P2 STG.E.U16 desc[UR6][R2.64], R19 ;  /* 0x0000001302002986 */ /* 0x0003e2000c101506 */
[----:B------:R-:W-:Y:S01]  /*4f920*/  IADD3 R20, PT, PT, R93, 0x36, RZ ;  /* 0x000000365d147810 */ /* 0x000fe20007ffe0ff */
[----:B-1----:R-:W1:Y:S01]  /*4f930*/  LDC R12, c[0x0][0x398] ;  /* 0x0000e600ff0c7b82 */ /* 0x002e620000000800 */
[----:B------:R-:W-:Y:S01]  /*4f940*/  PRMT R22, R76, 0x7610, R22 ;  /* 0x000076104c167816 */ /* 0x000fe20000000016 */
[----:B------:R2:W-:Y:S01]  /*4f950*/  @P4 STG.E.U16 desc[UR6][R8.64], R21 ;  /* 0x0000001508004986 */ /* 0x0005e2000c101506 */
[----:B------:R-:W-:-:S03]  /*4f960*/  PRMT R23, R62, 0x7610, R23 ;  /* 0x000076103e177816 */ /* 0x000fc60000000017 */
[----:B------:R-:W3:Y:S02]  /*4f970*/  LDL.LU.S16 R76, [R1+0x1de] ;  /* 0x0001de00014c7983 */ /* 0x000ee40000300600 */
[----:B------:R-:W0:Y:S02]  /*4f980*/  LDC R14, c[0x0][0x398] ;  /* 0x0000e600ff0e7b82 */ /* 0x000e240000000800 */
[----:B------:R-:W3:Y:S01]  /*4f990*/  LDL.S16 R62, [R1+0xdc] ;  /* 0x0000dc00013e7983 */ /* 0x000ee20000100600 */
[----:B------:R-:W-:Y:S01]  /*4f9a0*/  PRMT R25, R61, 0x7610, R25 ;  /* 0x000076103d197816 */ /* 0x000fe20000000019 */
[----:B------:R-:W-:-:S04]  /*4f9b0*/  IMAD.WIDE R10, R15, 0x2, R6 ;  /* 0x000000020f0a7825 */ /* 0x000fc800078e0206 */
[----:B------:R-:W-:Y:S01]  /*4f9c0*/  IMAD.IADD R13, R15, 0x1, R75 ;  /* 0x000000010f0d7824 */ /* 0x000fe200078e024b */
[----:B------:R-:W0:Y:S01]  /*4f9d0*/  LDC R19, c[0x0][0x398] ;  /* 0x0000e600ff137b82 */ /* 0x000e220000000800 */
[----:B--2---:R-:W-:Y:S02]  /*4f9e0*/  PRMT R21, R70, 0x7610, R21 ;  /* 0x0000761046157816 */ /* 0x004fe40000000015 */
[----:B------:R-:W2:Y:S01]  /*4f9f0*/  LDL.LU.S16 R70, [R1+0xde] ;  /* 0x0000de0001467983 */ /* 0x000ea20000300600 */
[----:B------:R-:W-:Y:S02]  /*4fa00*/  ISETP.GE.AND P6, PT, R20, R33, PT ;  /* 0x000000211400720c */ /* 0x000fe40003fc6270 */
[----:B------:R-:W-:Y:S02]  /*4fa10*/  ISETP.LT.AND P2, PT, R52, R16, !P1 ;  /* 0x000000103400720c */ /* 0x000fe40004f41270 */
[----:B------:R-:W-:Y:S01]  /*4fa20*/  ISETP.LT.AND P4, PT, R83, R17, !P6 ;  /* 0x000000115300720c */ /* 0x000fe20007781270 */
[----:B------:R1:W-:Y:S01]  /*4fa30*/  @P5 STG.E.U16 desc[UR6][R10.64], R25 ;  /* 0x000000190a005986 */ /* 0x0003e2000c101506 */
[----:B0-----:R-:W-:Y:S01]  /*4fa40*/  ISETP.LT.AND P5, PT, R79, R18, !P6 ;  /* 0x000000124f00720c */ /* 0x001fe200077a1270 */
[----:B------:R-:W-:Y:S01]  /*4fa50*/  IMAD.WIDE R8, R13, 0x2, R4 ;  /* 0x000000020d087825 */ /* 0x000fe200078e0204 */
[----:B------:R-:W0:Y:S03]  /*4fa60*/  LDC R16, c[0x0][0x398] ;  /* 0x0000e600ff107b82 */ /* 0x000e260000000800 */
[----:B------:R-:W-:-:S02]  /*4fa70*/  VIADD R20, R93, 0x37 ;  /* 0x000000375d147836 */ /* 0x000fc40000000000 */
[----:B------:R-:W-:-:S03]  /*4fa80*/  IMAD.WIDE R2, R13, 0x2, R36 ;  /* 0x000000020d027825 */ /* 0x000fc600078e0224 */
[----:B------:R-:W0:Y:S01]  /*4fa90*/  LDC R17, c[0x0][0x398] ;  /* 0x0000e600ff117b82 */ /* 0x000e220000000800 */
[----:B-1----:R-:W-:Y:S01]  /*4faa0*/  IMAD.WIDE R10, R15, 0x2, R30 ;  /* 0x000000020f0a7825 */ /* 0x002fe200078e021e */
[----:B------:R-:W-:-:S04]  /*4fab0*/  ISETP.GE.AND P1, PT, R20, R45, PT ;  /* 0x0000002d1400720c */ /* 0x000fc80003f26270 */
[----:B------:R1:W-:Y:S02]  /*4fac0*/  @P2 STG.E.U16 desc[UR6][R10.64], R21 ;  /* 0x000000150a002986 */ /* 0x0003e4000c101506 */
[----:B------:R-:W0:Y:S02]  /*4fad0*/  LDC R18, c[0x0][0x398] ;  /* 0x0000e600ff127b82 */ /* 0x000e240000000800 */
[----:B------:R-:W-:Y:S01]  /*4fae0*/  @P4 STG.E.U16 desc[UR6][R8.64], R22 ;  /* 0x0000001608004986 */ /* 0x000fe2000c101506 */
[----:B------:R-:W-:Y:S02]  /*4faf0*/  ISETP.LT.AND P4, PT, R64, R0, !P6 ;  /* 0x000000004000720c */ /* 0x000fe40007781270 */
[----:B------:R-:W-:Y:S01]  /*4fb00*/  ISETP.LT.AND P6, PT, R52, R12, !P6 ;  /* 0x0000000c3400720c */ /* 0x000fe200077c1270 */
[----:B------:R1:W-:Y:S01]  /*4fb10*/  @P5 STG.E.U16 desc[UR6][R2.64], R23 ;  /* 0x0000001702005986 */ /* 0x0003e2000c101506 */
[----:B------:R-:W-:Y:S01]  /*4fb20*/  ISETP.LT.AND P5, PT, R83, R14, !P1 ;  /* 0x0000000e5300720c */ /* 0x000fe20004fa1270 */
[C---:B------:R-:W-:Y:S01]  /*4fb30*/  IMAD.IADD R15, R13.reuse, 0x1, R75 ;  /* 0x000000010d0f7824 */ /* 0x040fe200078e024b */
[----:B------:R-:W0:Y:S01]  /*4fb40*/  LDC R0, c[0x0][0x398] ;  /* 0x0000e600ff007b82 */ /* 0x000e220000000800 */
[----:B-1----:R-:W-:-:S07]  /*4fb50*/  IMAD.WIDE R10, R13, 0x2, R6 ;  /* 0x000000020d0a7825 */ /* 0x002fce00078e0206 */
[----:B------:R-:W1:Y:S01]  /*4fb60*/  LDC R14, c[0x0][0x398] ;  /* 0x0000e600ff0e7b82 */ /* 0x000e620000000800 */
[----:B------:R-:W-:Y:S01]  /*4fb70*/  IMAD.WIDE R2, R13, 0x2, R30 ;  /* 0x000000020d027825 */ /* 0x000fe200078e021e */
[----:B----4-:R-:W-:Y:S02]  /*4fb80*/  PRMT R9, R63, 0x7610, R9 ;  /* 0x000076103f097816 */ /* 0x010fe40000000009 */
[----:B------:R-:W4:Y:S01]  /*4fb90*/  LDL.S16 R63, [R1+0x1e0] ;  /* 0x0001e000013f7983 */ /* 0x000f220000100600 */
[----:B---3--:R-:W-:-:S03]  /*4fba0*/  PRMT R20, R80, 0x7610, R20 ;  /* 0x0000761050147816 */ /* 0x008fc60000000014 */
[----:B------:R3:W-:Y:S04]  /*4fbb0*/  @P4 STG.E.U16 desc[UR6][R10.64], R9 ;  /* 0x000000090a004986 */ /* 0x0007e8000c101506 */
[----:B------:R-:W4:Y:S04]  /*4fbc0*/  LDL.LU.S16 R80, [R1+0x1e2] ;  /* 0x0001e20001507983 */ /* 0x000f280000300600 */
[----:B------:R-:W4:Y:S01]  /*4fbd0*/  LDL.S16 R61, [R1+0xe0] ;  /* 0x0000e000013d7983 */ /* 0x000f220000100600 */
[----:B---3--:R-:W-:Y:S01]  /*4fbe0*/  PRMT R11, R54, 0x7610, R11 ;  /* 0x00007610360b7816 */ /* 0x008fe2000000000b */
[----:B------:R-:W-:-:S02]  /*4fbf0*/  IMAD.WIDE R8, R15, 0x2, R4 ;  /* 0x000000020f087825 */ /* 0x000fc400078e0204 */
[----:B------:R-:W-:Y:S01]  /*4fc00*/  @P6 STG.E.U16 desc[UR6][R2.64], R20 ;  /* 0x0000001402006986 */ /* 0x000fe2000c101506 */
[----:B------:R-:W-:-:S03]  /*4fc10*/  PRMT R21, R76, 0x7610, R21 ;  /* 0x000076104c157816 */ /* 0x000fc60000000015 */
[----:B------:R2:W-:Y:S04]  /*4fc20*/  @P5 STG.E.U16 desc[UR6][R8.64], R11 ;  /* 0x0000000b08005986 */ /* 0x0005e8000c101506 */
[----:B------:R-:W3:Y:S04]  /*4fc30*/  LDL.S16 R54, [R1+0x1e4] ;  /* 0x0001e40001367983 */ /* 0x000ee80000100600 */
[----:B------:R-:W3:Y:S01]  /*4fc40*/  LDL.LU.S16 R76, [R1+0xe2] ;  /* 0x0000e200014c7983 */ /* 0x000ee20000300600 */
[----:B--2---:R-:W-:-:S03]  /*4fc50*/  PRMT R9, R70, 0x7610, R9 ;  /* 0x0000761046097816 */ /* 0x004fc60000000009 */
[----:B------:R-:W2:Y:S01]  /*4fc60*/  LDL.LU.S16 R70, [R1+0x1e6] ;  /* 0x0001e60001467983 */ /* 0x000ea20000300600 */
[----:B0-----:R-:W-:Y:S02]  /*4fc70*/  ISETP.LT.AND P6, PT, R79, R16, !P1 ;  /* 0x000000104f00720c */ /* 0x001fe40004fc1270 */
[----:B------:R-:W-:Y:S01]  /*4fc80*/  ISETP.LT.AND P4, PT, R64, R17, !P1 ;  /* 0x000000114000720c */ /* 0x000fe20004f81270 */
[----:B------:R-:W-:Y:S01]  /*4fc90*/  VIADD R12, R93, 0x38 ;  /* 0x000000385d0c7836 */ /* 0x000fe20000000000 */
[----:B------:R-:W-:Y:S01]  /*4fca0*/  ISETP.LT.AND P1, PT, R52, R18, !P1 ;  /* 0x000000123400720c */ /* 0x000fe20004f21270 */
[C---:B------:R-:W-:Y:S01]  /*4fcb0*/  IMAD.WIDE R10, R15.reuse, 0x2, R36 ;  /* 0x000000020f0a7825 */ /* 0x040fe200078e0224 */
[----:B------:R-:W-:Y:S01]  /*4fcc0*/  PRMT R22, R62, 0x7610, R22 ;  /* 0x000076103e167816 */ /* 0x000fe20000000016 */
[----:B------:R-:W0:Y:S01]  /*4fcd0*/  LDC R16, c[0x0][0x398] ;  /* 0x0000e600ff107b82 */ /* 0x000e220000000800 */
[----:B------:R-:W-:Y:S01]  /*4fce0*/  ISETP.GE.AND P2, PT, R12, R43, PT ;  /* 0x0000002b0c00720c */ /* 0x000fe20003f46270 */
[C---:B------:R-:W-:Y:S01]  /*4fcf0*/  IMAD.WIDE R12, R15.reuse, 0x2, R6 ;  /* 0x000000020f0c7825 */ /* 0x040fe200078e0206 */
[----:B------:R-:W3:Y:S03]  /*4fd00*/  LDL.S16 R62, [R1+0xe4] ;  /* 0x0000e400013e7983 */ /* 0x000ee60000100600 */
[----:B------:R-:W-:Y:S01]  /*4fd10*/  IMAD.WIDE R2, R15, 0x2, R30 ;  /* 0x000000020f027825 */ /* 0x000fe200078e021e */
[----:B------:R1:W-:Y:S02]  /*4fd20*/  @P6 STG.E.U16 desc[UR6][R10.64], R21 ;  /* 0x000000150a006986 */ /* 0x0003e4000c101506 */
[----:B-1----:R-:W-:Y:S01]  /*4fd30*/  ISETP.LT.AND P5, PT, R79, R14, !P2 ;  /* 0x0000000e4f00720c */ /* 0x002fe200057a1270 */
[----:B------:R-:W1:Y:S01]  /*4fd40*/  LDC R17, c[0x0][0x398] ;  /* 0x0000e600ff117b82 */ /* 0x000e620000000800 */
[----:B------:R-:W-:Y:S01]  /*4fd50*/  @P4 STG.E.U16 desc[UR6][R12.64], R22 ;  /* 0x000000160c004986 */ /* 0x000fe2000c101506 */
[----:B------:R-:W-:-:S03]  /*4fd60*/  ISETP.LT.AND P6, PT, R64, R19, !P2 ;  /* 0x000000134000720c */ /* 0x000fc600057c1270 */
[----:B------:R0:W-:Y:S01]  /*4fd70*/  @P1 STG.E.U16 desc[UR6][R2.64], R9 ;  /* 0x0000000902001986 */ /* 0x0001e2000c101506 */
[----:B------:R-:W-:Y:S01]  /*4fd80*/  ISETP.LT.AND P1, PT, R83, R0, !P2 ;  /* 0x000000005300720c */ /* 0x000fe20005721270 */
[----:B------:R-:W-:Y:S01]  /*4fd90*/  IMAD.IADD R15, R15, 0x1, R75 ;  /* 0x000000010f0f7824 */ /* 0x000fe200078e024b */
[----:B------:R-:W1:Y:S03]  /*4fda0*/  LDC R18, c[0x0][0x398] ;  /* 0x0000e600ff127b82 */ /* 0x000e660000000800 */
[----:B------:R-:W-:-:S05]  /*4fdb0*/  IMAD.WIDE R10, R15, 0x2, R6 ;  /* 0x000000020f0a7825 */ /* 0x000fca00078e0206 */
[----:B------:R-:W1:Y:S01]  /*4fdc0*/  LDC R0, c[0x0][0x398] ;  /* 0x0000e600ff007b82 */ /* 0x000e620000000800 */
[----:B0-----:R-:W-:-:S04]  /*4fdd0*/  IMAD.WIDE R2, R15, 0x2, R4 ;  /* 0x000000020f027825 */ /* 0x001fc800078e0204 */
[----:B------:R-:W-:-:S03]  /*4fde0*/  IMAD.WIDE R8, R15, 0x2, R36 ;  /* 0x000000020f087825 */ /* 0x000fc600078e0224 */
[----:B------:R-:W0:Y:S01]  /*4fdf0*/  LDC R14, c[0x0][0x398] ;  /* 0x0000e600ff0e7b82 */ /* 0x000e220000000800 */
[----:B------:R-:W-:-:S07]  /*4fe00*/  VIADD R20, R93, 0x39 ;  /* 0x000000395d147836 */ /* 0x000fce0000000000 */
[----:B------:R-:W0:Y:S01]  /*4fe10*/  LDC R12, c[0x0][0x398] ;  /* 0x0000e600ff0c7b82 */ /* 0x000e220000000800 */
[----:B----4-:R-:W-:Y:S02]  /*4fe20*/  PRMT R13, R63, 0x7610, R13 ;  /* 0x000076103f0d7816 */ /* 0x010fe4000000000d */
[----:B------:R-:W4:Y:S01]  /*4fe30*/  LDL.LU.S16 R63, [R1+0xe6] ;  /* 0x0000e600013f7983 */ /* 0x000f220000300600 */
[----:B------:R-:W-:-:S03]  /*4fe40*/  PRMT R19, R80, 0x7610, R19 ;  /* 0x0000761050137816 */ /* 0x000fc60000000013 */
[----:B------:R0:W-:Y:S01]  /*4fe50*/  @P1 STG.E.U16 desc[UR6][R2.64], R13 ;  /* 0x0000000d02001986 */ /* 0x0001e2000c101506 */
[----:B------:R-:W-:-:S03]  /*4fe60*/  PRMT R21, R61, 0x7610, R21 ;  /* 0x000076103d157816 */ /* 0x000fc60000000015 */
[----:B------:R1:W-:Y:S04]  /*4fe70*/  @P5 STG.E.U16 desc[UR6][R8.64], R19 ;  /* 0x0000001308005986 */ /* 0x0003e8000c101506 */
[----:B------:R2:W-:Y:S04]  /*4fe80*/  @P6 STG.E.U16 desc[UR6][R10.64], R21 ;  /* 0x000000150a006986 */ /* 0x0005e8000c101506 */
[----:B------:R-:W4:Y:S01]  /*4fe90*/  LDL.S16 R80, [R1+0x1e8] ;  /* 0x0001e80001507983 */ /* 0x000f220000100600 */
[----:B------:R-:W-:Y:S01]  /*4fea0*/  ISETP.GE.AND P4, PT, R20, R39, PT ;  /* 0x000000271400720c */ /* 0x000fe20003f86270 */
[----:B0-----:R-:W-:Y:S01]  /*4feb0*/  IMAD.WIDE R2, R15, 0x2, R30 ;  /* 0x000000020f027825 */ /* 0x001fe200078e021e */
[----:B-1----:R-:W0:Y:S01]  /*4fec0*/  LDC R19, c[0x0][0x398] ;  /* 0x0000e600ff137b82 */ /* 0x002e220000000800 */
[----:B--2---:R-:W-:-:S02]  /*4fed0*/  PRMT R21, R70, 0x7610, R21 ;  /* 0x0000761046157816 */ /* 0x004fc40000000015 */
[----:B------:R-:W2:Y:S01]  /*4fee0*/  LDL.LU.S16 R70, [R1+0x1ea] ;  /* 0x0001ea0001467983 */ /* 0x000ea20000300600 */
[----:B------:R-:W-:Y:S02]  /*4fef0*/  ISETP.LT.AND P5, PT, R52, R16, !P2 ;  /* 0x000000103400720c */ /* 0x000fe400057a1270 */
[----:B------:R-:W-:Y:S01]  /*4ff00*/  ISETP.LT.AND P2, PT, R83, R17, !P4 ;  /* 0x000000115300720c */ /* 0x000fe20006741270 */
[----:B------:R-:W2:Y:S01]  /*4ff10*/  LDL.S16 R61, [R1+0xe8] ;  /* 0x0000e800013d7983 */ /* 0x000ea20000100600 */
[----:B------:R-:W-:Y:S02]  /*4ff20*/  ISETP.LT.AND P6, PT, R79, R18, !P4 ;  /* 0x000000124f00720c */ /* 0x000fe400067c1270 */
[----:B---3--:R-:W-:Y:S01]  /*4ff30*/  PRMT R13, R76, 0x7610, R13 ;  /* 0x000076104c0d7816 */ /* 0x008fe2000000000d */
[----:B------:R-:W-:Y:S01]  /*4ff40*/  IMAD.IADD R17, R15, 0x1, R75 ;  /* 0x000000010f117824 */ /* 0x000fe200078e024b */
[----:B------:R-:W-:Y:S01]  /*4ff50*/  PRMT R22, R54, 0x7610, R22 ;  /* 0x0000761036167816 */ /* 0x000fe20000000016 */
[----:B------:R-:W-:Y:S01]  /*4ff60*/  VIADD R20, R93, 0x3a ;  /* 0x0000003a5d147836 */ /* 0x000fe20000000000 */
[----:B------:R-:W3:Y:S01]  /*4ff70*/  LDL.LU.S16 R76, [R1+0xea] ;  /* 0x0000ea00014c7983 */ /* 0x000ee20000300600 */
[C---:B------:R-:W-:Y:S01]  /*4ff80*/  IMAD.WIDE R8, R17.reuse, 0x2, R4 ;  /* 0x0000000211087825 */ /* 0x040fe200078e0204 */
[----:B------:R-:W1:Y:S02]  /*4ff90*/  LDC R16, c[0x0][0x398] ;  /* 0x0000e600ff107b82 */ /* 0x000e640000000800 */
[----:B------:R0:W-:Y:S01]  /*4ffa0*/  @P5 STG.E.U16 desc[UR6][R2.64], R13 ;  /* 0x0000000d02005986 */ /* 0x0001e2000c101506 */
[----:B------:R-:W-:Y:S01]  /*4ffb0*/  ISETP.LT.AND P5, PT, R64, R0, !P4 ;  /* 0x000000004000720c */ /* 0x000fe200067a1270 */
[----:B------:R-:W-:Y:S01]  /*4ffc0*/  IMAD.WIDE R10, R17, 0x2, R36 ;  /* 0x00000002110a7825 */ /* 0x000fe200078e0224 */
[----:B------:R-:W-:-:S02]  /*4ffd0*/  ISETP.LT.AND P4, PT, R52, R14, !P4 ;  /* 0x0000000e3400720c */ /* 0x000fc40006781270 */
[----:B------:R-:W-:Y:S01]  /*4ffe0*/  ISETP.GE.AND P1, PT, R20, R41, PT ;  /* 0x000000291400720c */ /* 0x000fe20003f26270 */
[----:B------:R0:W-:Y:S01]  /*4fff0*/  @P2 STG.E.U16 desc[UR6][R8.64], R22 ;  /* 0x0000001608002986 */ /* 0x0001e2000c101506 */
[----:B------:R-:W1:Y:S02]  /*50000*/  LDC R18, c[0x0][0x398] ;  /* 0x0000e600ff127b82 */ /* 0x000e640000000800 */
[----:B------:R-:W-:Y:S01]  /*50010*/  ISETP.LT.AND P2, PT, R83, R12, !P1 ;  /* 0x0000000c5300720c */ /* 0x000fe20004f41270 */
[----:B------:R4:W-:Y:S01]  /*50020*/  @P6 STG.E.U16 desc[UR6][R10.64], R21 ;  /* 0x000000150a006986 */ /* 0x0009e2000c101506 */
[----:B0-----:R-:W-:-:S04]  /*50030*/  IMAD.WIDE R12, R17, 0x2, R6 ;  /* 0x00000002110c7825 */ /* 0x001fc800078e0206 */
[----:B------:R-:W0:Y:S01]  /*50040*/  LDC R0, c[0x0][0x398] ;  /* 0x0000e600ff007b82 */ /* 0x000e220000000800 */
[----:B------:R-:W-:Y:S02]  /*50050*/  PRMT R9, R62, 0x7610, R9 ;  /* 0x000076103e097816 */ /* 0x000fe40000000009 */
[----:B------:R-:W3:Y:S01]  /*50060*/  LDL.S16 R62, [R1+0x1ec] ;  /* 0x0001ec00013e7983 */ /* 0x000ee20000100600 */
[----:B------:R-:W-:-:S04]  /*50070*/  IMAD.WIDE R2, R17, 0x2, R30 ;  /* 0x0000000211027825 */ /* 0x000fc800078e021e */
[----:B------:R-:W0:Y:S01]  /*50080*/  LDC R14, c[0x0][0x398] ;  /* 0x0000e600ff0e7b82 */ /* 0x000e220000000800 */
[----:B------:R0:W-:Y:S01]  /*50090*/  @P5 STG.E.U16 desc[UR6][R12.64], R9 ;  /* 0x000000090c005986 */ /* 0x0001e2000c101506 */
[----:B------:R-:W-:-:S06]  /*500a0*/  IMAD.IADD R15, R17, 0x1, R75 ;  /* 0x00000001110f7824 */ /* 0x000fcc00078e024b */
[----:B------:R-:W1:Y:S01]  /*500b0*/  LDC R20, c[0x0][0x398] ;  /* 0x0000e600ff147b82 */ /* 0x000e620000000800 */
[----:B----4-:R-:W-:Y:S02]  /*500c0*/  PRMT R11, R63, 0x7610, R11 ;  /* 0x000076103f0b7816 */ /* 0x010fe4000000000b */
[----:B------:R-:W4:Y:S04]  /*500d0*/  LDL.LU.S16 R63, [R1+0x1ee] ;  /* 0x0001ee00013f7983 */ /* 0x000f280000300600 */
[----:B------:R2:W-:Y:S01]  /*500e0*/  @P4 STG.E.U16 desc[UR6][R2.64], R11 ;  /* 0x0000000b02004986 */ /* 0x0005e2000c101506 */
[----:B0-----:R-:W-:-:S03]  /*500f0*/  PRMT R13, R80, 0x7610, R13 ;  /* 0x00007610500d7816 */ /* 0x001fc6000000000d */
[----:B------:R-:W4:Y:S01]  /*50100*/  LDL.S16 R80, [R1+0xec] ;  /* 0x0000ec0001507983 */ /* 0x000f220000100600 */
[----:B--2---:R-:W-:-:S03]  /*50110*/  PRMT R3, R70, 0x7610, R3 ;  /* 0x0000761046037816 */ /* 0x004fc60000000003 */
[----:B------:R-:W2:Y:S01]  /*50120*/  LDL.LU.S16 R70, [R1+0xee] ;  /* 0x0000ee0001467983 */ /* 0x000ea20000300600 */
[----:B-1----:R-:W-:Y:S01]  /*50130*/  ISETP.LT.AND P5, PT, R79, R16, !P1 ;  /* 0x000000104f00720c */ /* 0x002fe20004fa1270 */
[----:B------:R-:W-:Y:S01]  /*50140*/  VIADD R10, R93, 0x3b ;  /* 0x0000003b5d0a7836 */ /* 0x000fe20000000000 */
[----:B------:R-:W-:Y:S01]  /*50150*/  ISETP.LT.AND P6, PT, R64, R18, !P1 ;  /* 0x000000124000720c */ /* 0x000fe20004fc1270 */
[C---:B------:R-:W-:Y:S01]  /*50160*/  IMAD.WIDE R8, R15.reuse, 0x2, R4 ;  /* 0x000000020f087825 */ /* 0x040fe200078e0204 */
[----:B------:R-:W2:Y:S01]  /*50170*/  LDL.S16 R54, [R1+0x1f0] ;  /* 0x0001f00001367983 */ /* 0x000ea20000100600 */
[----:B------:R-:W0:Y:S01]  /*50180*/  LDC R16, c[0x0][0x398] ;  /* 0x0000e600ff107b82 */ /* 0x000e220000000800 */
[----:B------:R-:W-:Y:S01]  /*50190*/  ISETP.GE.AND P4, PT, R10, R47, PT ;  /* 0x0000002f0a00720c */ /* 0x000fe20003f86270 */
[C---:B------:R-:W-:Y:S01]  /*501a0*/  IMAD.WIDE R10, R15.reuse, 0x2, R36 ;  /* 0x000000020f0a7825 */ /* 0x040fe200078e0224 */
[----:B------:R1:W-:Y:S05]  /*501b0*/  @P2 STG.E.U16 desc[UR6][R8.64], R13 ;  /* 0x0000000d08002986 */ /* 0x0003ea000c101506 */
[----:B------:R3:W-:Y:S01]  /*501c0*/  @P5 STG.E.U16 desc[UR6][R10.64], R3 ;  /* 0x000000030a005986 */ /* 0x0007e2000c101506 */
[----:B------:R-:W-:Y:S01]  /*501d0*/  ISETP.LT.AND P5, PT, R52, R0, !P1 ;  /* 0x000000003400720c */ /* 0x000fe20004fa1270 */
[----:B------:R-:W-:Y:S01]  /*501e0*/  IMAD.IADD R17, R15, 0x1, R75 ;  /* 0x000000010f117824 */ /* 0x000fe200078e024b */
[----:B------:R-:W0:Y:S01]  /*501f0*/  LDC R18, c[0x0][0x398] ;  /* 0x0000e600ff127b82 */ /* 0x000e220000000800 */
[----:B-1----:R-:W-:Y:S01]  /*50200*/  PRMT R9, R61, 0x7610, R9 ;  /* 0x000076103d097816 */ /* 0x002fe20000000009 */
[----:B------:R-:W-:Y:S01]  /*50210*/  IMAD.WIDE R12, R15, 0x2, R6 ;  /* 0x000000020f0c7825 */ /* 0x000fe200078e0206 */
[----:B------:R-:W-:-:S05]  /*50220*/  ISETP.LT.AND P1, PT, R83, R14, !P4 ;  /* 0x0000000e5300720c */ /* 0x000fca0006721270 */
[----:B------:R-:W1:Y:S01]  /*50230*/  LDC R0, c[0x0][0x398] ;  /* 0x0000e600ff007b82 */ /* 0x000e620000000800 */
[----:B------:R3:W-:Y:S01]  /*50240*/  @P6 STG.E.U16 desc[UR6][R12.64], R9 ;  /* 0x000000090c006986 */ /* 0x0007e2000c101506 */
[----:B------:R-:W-:Y:S01]  /*50250*/  ISETP.LT.AND P6, PT, R79, R19, !P4 ;  /* 0x000000134f00720c */ /* 0x000fe200067c1270 */
[----:B------:R-:W-:Y:S02]  /*50260*/  VIADD R22, R93, 0x3c ;  /* 0x0000003c5d167836 */ /* 0x000fe40000000000 */
[----:B---3--:R-:W-:Y:S01]  /*50270*/  IMAD.WIDE R2, R15, 0x2, R30 ;  /* 0x000000020f027825 */ /* 0x008fe200078e021e */
[----:B------:R-:W-:Y:S02]  /*50280*/  PRMT R19, R62, 0x7610, R19 ;  /* 0x000076103e137816 */ /* 0x000fe40000000013 */
[----:B------:R-:W3:Y:S01]  /*50290*/  LDC R14, c[0x0][0x398] ;  /* 0x0000e600ff0e7b82 */ /* 0x000ee20000000800 */
[----:B------:R-:W-:Y:S01]  /*502a0*/  IMAD.WIDE R10, R17, 0x2, R36 ;  /* 0x00000002110a7825 */ /* 0x000fe200078e0224 */
[----:B------:R-:W-:-:S02]  /*502b0*/  ISETP.GE.AND P2, PT, R22, R49, PT ;  /* 0x000000311600720c */ /* 0x000fc40003f46270 */
[----:B------:R-:W-:Y:S01]  /*502c0*/  PRMT R13, R76, 0x7610, R13 ;  /* 0x000076104c0d7816 */ /* 0x000fe2000000000d */
[----:B------:R-:W-:Y:S01]  /*502d0*/  IMAD.WIDE R8, R17, 0x2, R4 ;  /* 0x0000000211087825 */ /* 0x000fe200078e0204 */
[----:B------:R-:W3:Y:S02]  /*502e0*/  LDL.LU.S16 R76, [R1+0x1f2] ;  /* 0x0001f200014c7983 */ /* 0x000ee40000300600 */
[----:B------:R-:W0:Y:S01]  /*502f0*/  LDC R12, c[0x0][0x398] ;  /* 0x0000e600ff0c7b82 */ /* 0x000e220000000800 */
[----:B------:R-:W-:Y:S01]  /*50300*/  VIADD R22, R93, 0x3d ;  /* 0x0000003d5d167836 */ /* 0x000fe20000000000 */
[----:B------:R-:W3:Y:S04]  /*50310*/  LDL.S16 R62, [R1+0xf0] ;  /* 0x0000f000013e7983 */ /* 0x000ee80000100600 */
[----:B------:R0:W-:Y:S01]  /*50320*/  @P5 STG.E.U16 desc[UR6][R2.64], R13 ;  /* 0x0000000d02005986 */ /* 0x0001e2000c101506 */
[----:B----4-:R-:W-:-:S03]  /*50330*/  PRMT R21, R63, 0x7610, R21 ;  /* 0x000076103f157816 */ /* 0x010fc60000000015 */
[----:B------:R4:W-:Y:S01]  /*50340*/  @P1 STG.E.U16 desc[UR6][R8.64], R19 ;  /* 0x0000001308001986 */ /* 0x0009e2000c101506 */
[----:B------:R-:W1:Y:S03]  /*50350*/  LDC R15, c[0x0][0x398] ;  /* 0x0000e600ff0f7b82 */ /* 0x000e660000000800 */
[----:B------:R-:W3:Y:S01]  /*50360*/  LDL.LU.S16 R63, [R1+0xf2] ;  /* 0x0000f200013f7983 */ /* 0x000ee20000300600 */
[----:B------:R-:W-:-:S03]  /*50370*/  ISETP.GE.AND P5, PT, R22, R51, PT ;  /* 0x000000331600720c */ /* 0x000fc60003fa6270 */
[----:B------:R0:W-:Y:S01]  /*50380*/  @P6 STG.E.U16 desc[UR6][R10.64], R21 ;  /* 0x000000150a006986 */ /* 0x0001e2000c101506 */
[----:B------:R-:W-:Y:S02]  /*50390*/  ISETP.LT.AND P6, PT, R83, R20, !P2 ;  /* 0x000000145300720c */ /* 0x000fe400057c1270 */
[----:B------:R-:W-:Y:S02]  /*503a0*/  PRMT R20, R80, 0x7610, R20 ;  /* 0x0000761050147816 */ /* 0x000fe40000000014 */
[----:B------:R-:W3:Y:S01]  /*503b0*/  LDL.S16 R80, [R1+0x1f4] ;  /* 0x0001f40001507983 */ /* 0x000ee20000100600 */
[----:B0-----:R-:W-:Y:S01]  /*503c0*/  ISETP.LT.AND P1, PT, R64, R16, !P4 ;  /* 0x000000104000720c */ /* 0x001fe20006721270 */
[C---:B------:R-:W-:Y:S01]  /*503d0*/  IMAD.IADD R13, R17.reuse, 0x1, R75 ;  /* 0x00000001110d7824 */ /* 0x040fe200078e024b */
[----:B--2---:R-:W-:Y:S01]  /*503e0*/  PRMT R22, R70, 0x7610, R22 ;  /* 0x0000761046167816 */ /* 0x004fe20000000016 */
[C---:B------:R-:W-:Y:S01]  /*503f0*/  IMAD.WIDE R2, R17.reuse, 0x2, R6 ;  /* 0x0000000211027825 */ /* 0x040fe200078e0206 */
[----:B------:R-:W2:Y:S01]  /*50400*/  LDL.LU.S16 R70, [R1+0x1f6] ;  /* 0x0001f60001467983 */ /* 0x000ea20000300600 */
[----:B------:R-:W-:Y:S01]  /*50410*/  ISETP.LT.AND P4, PT, R52, R18, !P4 ;  /* 0x000000123400720c */ /* 0x000fe20006781270 */
[----:B------:R-:W0:Y:S02]  /*50420*/  LDC R16, c[0x0][0x398] ;  /* 0x0000e600ff107b82 */ /* 0x000e240000000800 */
[----:B------:R-:W2:Y:S01]  /*50430*/  LDL.S16 R85, [R1+0xf4] ;  /* 0x0000f40001557983 */ /* 0x000ea20000100600 */
[----:B----4-:R-:W-:Y:S01]  /*50440*/  IMAD.WIDE R8, R17, 0x2, R30 ;  /* 0x0000000211087825 */ /* 0x010fe200078e021e */
[----:B------:R-:W-:-:S02]  /*50450*/  PRMT R19, R54, 0x7610, R19 ;  /* 0x0000761036137816 */ /* 0x000fc40000000013 */
[----:B------:R-:W4:Y:S01]  /*50460*/  LDL.LU.S16 R50, [R1+0xf6] ;  /* 0x0000f60001327983 */ /* 0x000f220000300600 */
[----:B------:R-:W-:Y:S01]  /*50470*/  IMAD.WIDE R10, R13, 0x2, R4 ;  /* 0x000000020d0a7825 */ /* 0x000fe200078e0204 */
[----:B------:R-:W0:Y:S02]  /*50480*/  LDC R17, c[0x0][0x398] ;  /* 0x0000e600ff117b82 */ /* 0x000e240000000800 */
[----:B------:R3:W-:Y:S04]  /*50490*/  @P1 STG.E.U16 desc[UR6][R2.64], R20 ;  /* 0x0000001402001986 */ /* 0x0007e8000c101506 */
[----:B------:R-:W4:Y:S01]  /*504a0*/  LDL.S16 R60, [R1+0x1f8] ;  /* 0x0001f800013c7983 */ /* 0x000f220000100600 */
[----:B------:R-:W-:Y:S01]  /*504b0*/  VIADD R18, R93, 0x3e ;  /* 0x0000003e5d127836 */ /* 0x000fe20000000000 */
[----:B------:R-:W0:Y:S02]  /*504c0*/  LDC R21, c[0x0][0x398] ;  /* 0x0000e600ff157b82 */ /* 0x000e240000000800 */
[----:B------:R3:W-:Y:S01]  /*504d0*/  @P4 STG.E.U16 desc[UR6][R8.64], R22 ;  /* 0x0000001608004986 */ /* 0x0007e2000c101506 */
[----:B-1----:R-:W-:-:S03]  /*504e0*/  ISETP.LT.AND P4, PT, R79, R0, !P2 ;  /* 0x000000004f00720c */ /* 0x002fc60005781270 */
[----:B------:R1:W-:Y:S01]  /*504f0*/  @P6 STG.E.U16 desc[UR6][R10.64], R19 ;  /* 0x000000130a006986 */ /* 0x0003e2000c101506 */
[----:B---3--:R-:W-:Y:S01]  /*50500*/  ISETP.LT.AND P6, PT, R64, R14, !P2 ;  /* 0x0000000e4000720c */ /* 0x008fe200057c1270 */
[C---:B------:R-:W-:Y:S01]  /*50510*/  IMAD.WIDE R2, R13.reuse, 0x2, R36 ;  /* 0x000000020d027825 */ /* 0x040fe200078e0224 */
[----:B------:R-:W-:Y:S01]  /*50520*/  ISETP.LT.AND P2, PT, R52, R12, !P2 ;  /* 0x0000000c3400720c */ /* 0x000fe20005741270 */
[----:B------:R-:W3:Y:S01]  /*50530*/  LDL.LU.S16 R61, [R1+0x1fa] ;  /* 0x0001fa00013d7983 */ /* 0x000ee20000300600 */
[----:B------:R-:W-:Y:S01]  /*50540*/  ISETP.GE.AND P1, PT, R18, R55, PT ;  /* 0x000000371200720c */ /* 0x000fe20003f26270 */
[----:B------:R-:W0:Y:S01]  /*50550*/  LDC R0, c[0x0][0x398] ;  /* 0x0000e600ff007b82 */ /* 0x000e220000000800 */
[C---:B------:R-:W-:Y:S01]  /*50560*/  IMAD.WIDE R8, R13.reuse, 0x2, R6 ;  /* 0x000000020d087825 */ /* 0x040fe200078e0206 */
[----:B------:R-:W3:Y:S03]  /*50570*/  LDL.S16 R54, [R1+0xf8] ;  /* 0x0000f80001367983 */ /* 0x000ee60000100600 */
[----:B-1----:R-:W-:-:S03]  /*50580*/  IMAD.WIDE R10, R13, 0x2, R30 ;  /* 0x000000020d0a7825 */ /* 0x002fc600078e021e */
[----:B------:R-:W1:Y:S01]  /*50590*/  LDC R12, c[0x0][0x398] ;  /* 0x0000e600ff0c7b82 */ /* 0x000e620000000800 */
[----:B------:R-:W-:Y:S02]  /*505a0*/  PRMT R18, R76, 0x7610, R18 ;  /* 0x000076104c127816 */ /* 0x000fe40000000012 */
[----:B------:R-:W3:Y:S01]  /*505b0*/  LDL.LU.S16 R76, [R1+0xfa] ;  /* 0x0000fa00014c7983 */ /* 0x000ee20000300600 */
[----:B------:R-:W-:-:S03]  /*505c0*/  PRMT R22, R62, 0x7610, R22 ;  /* 0x000076103e167816 */ /* 0x000fc60000000016 */
[----:B------:R0:W-:Y:S01]  /*505d0*/  @P4 STG.E.U16 desc[UR6][R2.64], R18 ;  /* 0x0000001202004986 */ /* 0x0001e2000c101506 */
[----:B------:R-:W1:Y:S03]  /*505e0*/  LDC R14, c[0x0][0x398] ;  /* 0x0000e600ff0e7b82 */ /* 0x000e660000000800 */
[----:B------:R0:W-:Y:S04]  /*505f0*/  @P6 STG.E.U16 desc[UR6][R8.64], R22 ;  /* 0x0000001608006986 */ /* 0x0001e8000c101506 */
[----:B------:R-:W3:Y:S01]  /*50600*/  LDL.S16 R62, [R1+0x1fc] ;  /* 0x0001fc00013e7983 */ /* 0x000ee20000100600 */
[----:B------:R-:W-:Y:S01]  /*50610*/  PRMT R23, R63, 0x7610, R23 ;  /* 0x000076103f177816 */ /* 0x000fe20000000017 */
[----:B------:R-:W1:Y:S02]  /*50620*/  LDC R19, c[0x0][0x398] ;  /* 0x0000e600ff137b82 */ /* 0x000e640000000800 */
[----:B------:R-:W3:Y:S04]  /*50630*/  LDL.LU.S16 R63, [R1+0x1fe] ;  /* 0x0001fe00013f7983 */ /* 0x000ee80000300600 */
[----:B------:R2:W-:Y:S01]  /*50640*/  @P2 STG.E.U16 desc[UR6][R10.64], R23 ;  /* 0x000000170a002986 */ /* 0x0005e2000c101506 */
[----:B------:R-:W-:Y:S01]  /*50650*/  IMAD.IADD R13, R13, 0x1, R75 ;  /* 0x000000010d0d7824 */ /* 0x000fe200078e024b */
[----:B0-----:R-:W0:Y:S01]  /*50660*/  LDC R18, c[0x0][0x398] ;  /* 0x0000e600ff127b82 */ /* 0x001e220000000800 */
[----:B------:R-:W-:-:S07]  /*50670*/  PRMT R22, R80, 0x7610, R22 ;  /* 0x0000761050167816 */ /* 0x000fce0000000016 */
[----:B------:R-:W0:Y:S01]  /*50680*/  LDC R20, c[0x0][0x398] ;  /* 0x0000e600ff147b82 */ /* 0x000e220000000800 */
[----:B------:R-:W3:Y:S01]  /*50690*/  LDL.S16 R80, [R1+0xfc] ;  /* 0x0000fc0001507983 */ /* 0x000ee20000100600 */
[----:B--2---:R-:W-:-:S03]  /*506a0*/  PRMT R23, R70, 0x7610, R23 ;  /* 0x0000761046177816 */ /* 0x004fc60000000017 */
[----:B------:R-:W2:Y:S01]  /*506b0*/  LDL.LU.S16 R70, [R1+0xfe] ;  /* 0x0000fe0001467983 */ /* 0x000ea20000300600 */
[----:B------:R-:W-:Y:S02]  /*506c0*/  ISETP.LT.AND P4, PT, R83, R15, !P5 ;  /* 0x0000000f5300720c */ /* 0x000fe40006f81270 */
[----:B------:R-:W-:Y:S02]  /*506d0*/  ISETP.LT.AND P6, PT, R79, R16, !P5 ;  /* 0x000000104f00720c */ /* 0x000fe40006fc1270 */
[----:B------:R-:W-:Y:S01]  /*506e0*/  ISETP.LT.AND P2, PT, R64, R17, !P5 ;  /* 0x000000114000720c */ /* 0x000fe20006f41270 */
[----:B------:R-:W0:Y:S01]  /*506f0*/  LDC R16, c[0x0][0x398] ;  /* 0x0000e600ff107b82 */ /* 0x000e220000000800 */
[----:B------:R-:W-:-:S04]  /*50700*/  IMAD.WIDE R2, R13, 0x2, R4 ;  /* 0x000000020d027825 */ /* 0x000fc800078e0204 */
[----:B------:R-:W-:-:S03]  /*50710*/  IMAD.WIDE R8, R13, 0x2, R36 ;  /* 0x000000020d087825 */ /* 0x000fc600078e0224 */
[----:B------:R-:W3:Y:S01]  /*50720*/  LDC R17, c[0x0][0x398] ;  /* 0x0000e600ff117b82 */ /* 0x000ee20000000800 */
[----:B------:R-:W-:Y:S01]  /*50730*/  PRMT R24, R85, 0x7610, R24 ;  /* 0x0000761055187816 */ /* 0x000fe20000000018 */
[----:B------:R-:W-:Y:S01]  /*50740*/  IMAD.WIDE R10, R13, 0x2, R6 ;  /* 0x000000020d0a7825 */ /* 0x000fe200078e0206 */
[----:B------:R3:W-:Y:S01]  /*50750*/  @P4 STG.E.U16 desc[UR6][R2.64], R22 ;  /* 0x0000001602004986 */ /* 0x0007e2000c101506 */
[----:B------:R-:W-:-:S03]  /*50760*/  ISETP.LT.AND P4, PT, R52, R0, !P5 ;  /* 0x000000003400720c */ /* 0x000fc60006f81270 */
[----:B------:R-:W-:Y:S01]  /*50770*/  @P6 STG.E.U16 desc[UR6][R8.64], R23 ;  /* 0x0000001708006986 */ /* 0x000fe2000c101506 */
[----:B-1----:R-:W-:Y:S01]  /*50780*/  ISETP.LT.AND P6, PT, R83, R12, !P1 ;  /* 0x0000000c5300720c */ /* 0x002fe20004fc1270 */
[----:B------:R-:W-:Y:S02]  /*50790*/  IMAD.IADD R15, R13, 0x1, R75 ;  /* 0x000000010d0f7824 */ /* 0x000fe400078e024b */
[----:B------:R1:W-:Y:S01]  /*507a0*/  @P2 STG.E.U16 desc[UR6][R10.64], R24 ;  /* 0x000000180a002986 */ /* 0x0003e2000c101506 */
[----:B------:R-:W-:Y:S01]  /*507b0*/  ISETP.LT.AND P2, PT, R79, R14, !P1 ;  /* 0x0000000e4f00720c */ /* 0x000fe20004f41270 */
[----:B------:R-:W-:Y:S01]  /*507c0*/  IMAD.WIDE R12, R13, 0x2, R30 ;  /* 0x000000020d0c7825 */ /* 0x000fe200078e021e */
[----:B----4-:R-:W-:-:S03]  /*507d0*/  PRMT R0, R50, 0x7610, R0 ;  /* 0x0000761032007816 */ /* 0x010fc60000000000 */
[----:B---3--:R-:W-:Y:S01]  /*507e0*/  IMAD.WIDE R2, R15, 0x2, R4 ;  /* 0x000000020f027825 */ /* 0x008fe200078e0204 */
[----:B------:R-:W-:Y:S01]  /*507f0*/  PRMT R14, R61, 0x7610, R14 ;  /* 0x000076103d0e7816 */ /* 0x000fe2000000000e */
[----:B------:R3:W-:Y:S01]  /*50800*/  @P4 STG.E.U16 desc[UR6][R12.64], R0 ;  /* 0x000000000c004986 */ /* 0x0007e2000c101506 */
[----:B-1----:R-:W-:Y:S01]  /*50810*/  PRMT R11, R60, 0x7610, R11 ;  /* 0x000076103c0b7816 */ /* 0x002fe2000000000b */
[----:B------:R-:W-:Y:S01]  /*50820*/  IMAD.WIDE R8, R15, 0x2, R36 ;  /* 0x000000020f087825 */ /* 0x000fe200078e0224 */
[----:B------:R-:W-:-:S03]  /*50830*/  ISETP.LT.AND P5, PT, R83, R19, !P0 ;  /* 0x000000135300720c */ /* 0x000fc600047a1270 */
[----:B------:R1:W-:Y:S01]  /*50840*/  @P6 STG.E.U16 desc[UR6][R2.64], R11 ;  /* 0x0000000b02006986 */ /* 0x0003e2000c101506 */
[----:B0-----:R-:W-:Y:S02]  /*50850*/  ISETP.LT.AND P6, PT, R64, R16, !P1 ;  /* 0x000000104000720c */ /* 0x001fe40004fc1270 */
[----:B------:R-:W-:Y:S01]  /*50860*/  ISETP.LT.AND P1, PT, R52, R18, !P1 ;  /* 0x000000123400720c */ /* 0x000fe20004f21270 */
[----:B------:R0:W-:Y:S01]  /*50870*/  @P2 STG.E.U16 desc[UR6][R8.64], R14 ;  /* 0x0000000e08002986 */ /* 0x0001e2000c101506 */
[----:B------:R-:W-:Y:S02]  /*50880*/  ISETP.LT.AND P4, PT, R79, R17, !P0 ;  /* 0x000000114f00720c */ /* 0x000fe40004781270 */
[----:B------:R-:W-:Y:S01]  /*50890*/  ISETP.LT.AND P2, PT, R64, R20, !P0 ;  /* 0x000000144000720c */ /* 0x000fe20004741270 */
[C---:B------:R-:W-:Y:S01]  /*508a0*/  IMAD.IADD R17, R15.reuse, 0x1, R75 ;  /* 0x000000010f117824 */ /* 0x040fe200078e024b */
[----:B------:R-:W-:Y:S01]  /*508b0*/  ISETP.LT.AND P0, PT, R52, R21, !P0 ;  /* 0x000000153400720c */ /* 0x000fe20004701270 */
[----:B---3--:R-:W-:Y:S01]  /*508c0*/  IMAD.WIDE R12, R15, 0x2, R30 ;  /* 0x000000020f0c7825 */ /* 0x008fe200078e021e */
[----:B------:R-:W-:-:S02]  /*508d0*/  PRMT R0, R76, 0x7610, R0 ;  /* 0x000076104c007816 */ /* 0x000fc40000000000 */
[----:B-1----:R-:W-:Y:S01]  /*508e0*/  PRMT R3, R54, 0x7610, R3 ;  /* 0x0000761036037816 */ /* 0x002fe20000000003 */
[----:B------:R-:W-:Y:S01]  /*508f0*/  IMAD.WIDE R10, R15, 0x2, R6 ;  /* 0x000000020f0a7825 */ /* 0x000fe200078e0206 */
[----:B------:R-:W-:Y:S02]  /*50900*/  PRMT R2, R62, 0x7610, R2 ;  /* 0x000076103e027816 */ /* 0x000fe40000000002 */
[----:B------:R-:W-:Y:S01]  /*50910*/  PRMT R18, R63, 0x7610, R18 ;  /* 0x000076103f127816 */ /* 0x000fe20000000012 */
[C---:B------:R-:W-:Y:S01]  /*50920*/  IMAD.WIDE R4, R17.reuse, 0x2, R4 ;  /* 0x0000000211047825 */ /* 0x040fe200078e0204 */
[----:B------:R1:W-:Y:S03]  /*50930*/  @P6 STG.E.U16 desc[UR6][R10.64], R3 ;  /* 0x000000030a006986 */ /* 0x0003e6000c101506 */
[C---:B------:R-:W-:Y:S01]  /*50940*/  IMAD.WIDE R36, R17.reuse, 0x2, R36 ;  /* 0x0000000211247825 */ /* 0x040fe200078e0224 */
[----:B------:R1:W-:Y:S03]  /*50950*/  @P1 STG.E.U16 desc[UR6][R12.64], R0 ;  /* 0x000000000c001986 */ /* 0x0003e6000c101506 */
[----:B------:R-:W-:Y:S01]  /*50960*/  IMAD.WIDE R6, R17, 0x2, R6 ;  /* 0x0000000211067825 */ /* 0x000fe200078e0206 */
[----:B0-----:R-:W-:-:S03]  /*50970*/  PRMT R8, R80, 0x7610, R8 ;  /* 0x0000761050087816 */ /* 0x001fc60000000008 */
[----:B------:R-:W-:Y:S01]  /*50980*/  IMAD.WIDE R30, R17, 0x2, R30 ;  /* 0x00000002111e7825 */ /* 0x000fe200078e021e */
[----:B------:R1:W-:Y:S04]  /*50990*/  @P5 STG.E.U16 desc[UR6][R4.64], R2 ;  /* 0x0000000204005986 */ /* 0x0003e8000c101506 */
[----:B------:R1:W-:Y:S04]  /*509a0*/  @P4 STG.E.U16 desc[UR6][R36.64], R18 ;  /* 0x0000001224004986 */ /* 0x0003e8000c101506 */
[----:B------:R1:W-:Y:S01]  /*509b0*/  @P2 STG.E.U16 desc[UR6][R6.64], R8 ;  /* 0x0000000806002986 */ /* 0x0003e2000c101506 */
[----:B--2---:R-:W-:-:S05]  /*509c0*/  PRMT R15, R70, 0x7610, R15 ;  /* 0x00007610460f7816 */ /* 0x004fca000000000f */
[----:B------:R1:W-:Y:S01]  /*509d0*/  @P0 STG.E.U16 desc[UR6][R30.64], R15 ;  /* 0x0000000f1e000986 */ /* 0x0003e2000c101506 */
[----:B------:R-:W-:Y:S06]  /*509e0*/  BAR.SYNC.DEFER_BLOCKING 0x0 ;  /* 0x0000000000007b1d */ /* 0x000fec0000010000 */
[----:B------:R-:W-:Y:S05]  /*509f0*/  @P3 BRA `(.L_x_13) ;  /* 0x0000000000a03947 */ /* 0x000fea0003800000 */
[----:B-1----:R-:W0:Y:S01]  /*50a00*/  S2R R3, SR_CgaCtaId ;  /* 0x0000000000037919 */ /* 0x002e220000008800 */
[----:B------:R-:W-:Y:S01]  /*50a10*/  NOP ;  /* 0x0000000000007918 */ /* 0x000fe20000000000 */
[----:B------:R-:W-:Y:S01]  /*50a20*/  MOV R0, 0x50 ;  /* 0x0000005000007802 */ /* 0x000fe20000000f00 */
[----:B------:R-:W-:-:S03]  /*50a30*/  IMAD.MOV.U32 R7, RZ, RZ, 0x1 ;  /* 0x00000001ff077424 */ /* 0x000fc600078e00ff */
[----:B0-----:R-:W-:Y:S01]  /*50a40*/  LEA R9, R3, R0, 0x18 ;  /* 0x0000000003097211 */ /* 0x001fe200078ec0ff */
[----:B------:R-:W-:Y:S02]  /*50a50*/  IMAD.U32 R0, RZ, RZ, UR5 ;  /* 0x00000005ff007e24 */ /* 0x000fe4000f8e00ff */
[----:B------:R-:W-:Y:S02]  /*50a60*/  IMAD.MOV.U32 R3, RZ, RZ, 0xff ;  /* 0x000000ffff037424 */ /* 0x000fe400078e00ff */
[----:B------:R-:W0:Y:S01]  /*50a70*/  LDS R5, [R9] ;  /* 0x0000000009057984 */ /* 0x000e220000000800 */
[----:B------:R-:W-:-:S04]  /*50a80*/  LOP3.LUT R0, R0, 0xffff, RZ, 0xc0, !PT ;  /* 0x0000ffff00007812 */ /* 0x000fc800078ec0ff */
[----:B------:R-:W-:-:S05]  /*50a90*/  SHF.R.U32.HI R0, RZ, 0x5, R0 ;  /* 0x00000005ff007819 */ /* 0x000fca0000011600 */
[----:B------:R-:W-:Y:S01]  /*50aa0*/  VIADD R2, R0, 0x10 ;  /* 0x0000001000027836 */ /* 0x000fe20000000000 */
[----:B------:R-:W-:-:S04]  /*50ab0*/  SHF.L.U32 R0, R3, R0, RZ ;  /* 0x0000000003007219 */ /* 0x000fc800000006ff */
[----:B------:R-:W-:-:S04]  /*50ac0*/  SHF.L.U32 R3, R7, R2, RZ ;  /* 0x0000000207037219 */ /* 0x000fc800000006ff */
[----:B------:R-:W-:-:S04]  /*50ad0*/  LOP3.LUT R0, R3, R0, RZ, 0xfc, !PT ;  /* 0x0000000003007212 */ /* 0x000fc800078efcff */
[C---:B------:R-:W-:Y:S02]  /*50ae0*/  LOP3.LUT R2, R0.reuse, 0xffff, RZ, 0xc0, !PT ;  /* 0x0000ffff00027812 */ /* 0x040fe400078ec0ff */
[----:B0-----:R-:W-:-:S04]  /*50af0*/  LOP3.LUT R3, R0, 0xffff, R5, 0x80, !PT ;  /* 0x0000ffff00037812 */ /* 0x001fc800078e8005 */
[----:B------:R-:W-:-:S13]  /*50b00*/  ISETP.NE.AND P0, PT, R3, R2, PT ;  /* 0x000000020300720c */ /* 0x000fda0003f05270 */
[----:B------:R-:W-:Y:S05]  /*50b10*/  @P0 BRA `(.L_x_14) ;  /* 0x0000000000500947 */ /* 0x000fea0003800000 */
[----:B------:R-:W-:Y:S02]  /*50b20*/  SHF.R.U32.HI R5, RZ, 0x10, R5 ;  /* 0x00000010ff057819 */ /* 0x000fe40000011605 */
[----:B------:R-:W-:-:S04]  /*50b30*/  SHF.R.U32.HI R2, RZ, 0x10, R0 ;  /* 0x00000010ff027819 */ /* 0x000fc80000011600 */
[----:B------:R-:W-:-:S04]  /*50b40*/  LOP3.LUT R5, R5, R2, RZ, 0xc0, !PT ;  /* 0x0000000205057212 */ /* 0x000fc800078ec0ff */
[----:B------:R-:W-:-:S13]  /*50b50*/  ISETP.NE.AND P0, PT, R5, R2, PT ;  /* 0x000000020500720c */ /* 0x000fda0003f05270 */
[----:B------:R-:W-:Y:S05]  /*50b60*/  @P0 BRA `(.L_x_15) ;  /* 0x0000000000300947 */ /* 0x000fea0003800000 */
[----:B------:R-:W-:Y:S01]  /*50b70*/  R2UR UR4, R0 ;  /* 0x00000000000472ca */ /* 0x000fe200000e0000 */
[----:B------:R-:W0:Y:S01]  /*50b80*/  S2R R3, SR_LANEID ;  /* 0x0000000000037919 */ /* 0x000e220000000000 */
[----:B------:R-:W-:-:S06]  /*50b90*/  VOTE.ANY R2, PT, PT ;  /* 0x0000000000027806 */ /* 0x000fcc00038e0100 */
[----:B------:R-:W0:Y:S05]  /*50ba0*/  FLO.U32 R2, R2 ;  /* 0x0000000200027300 */ /* 0x000e2a00000e0000 */
[----:B------:R-:W-:-:S06]  /*50bb0*/  ULOP3.LUT UR4, URZ, UR4, URZ, 0x33, !UPT ;  /* 0x00000004ff047292 */ /* 0x000fcc000f8e33ff */
[----:B------:R-:W-:-:S04]  /*50bc0*/  IMAD.U32 R4, RZ, RZ, UR4 ;  /* 0x00000004ff047e24 */ /* 0x000fc8000f8e00ff */
[----:B------:R-:W1:Y:S02]  /*50bd0*/  REDUX UR5, R4 ;  /* 0x00000000040573c4 */ /* 0x000e640000000000 */
[----:B------:R2:W-:Y:S01]  /*50be0*/  UTCATOMSWS.AND URZ, UR4 ;  /* 0x0000000400ff79e3 */ /* 0x0005e20008000000 */
[----:B0-----:R-:W-:Y:S01]  /*50bf0*/  ISETP.EQ.U32.AND P0, PT, R2, R3, PT ;  /* 0x000000030200720c */ /* 0x001fe20003f02070 */
[----:B-1----:R-:W-:-:S12]  /*50c00*/  IMAD.U32 R0, RZ, RZ, UR5 ;  /* 0x00000005ff007e24 */ /* 0x002fd8000f8e00ff */
[----:B------:R2:W-:Y:S01]  /*50c10*/  @P0 ATOMS.AND RZ, [R9], R0 ;  /* 0x0000000009ff038c */ /* 0x0005e20002800000 */
[----:B------:R-:W-:Y:S05]  /*50c20*/  BRA `(.L_x_13) ;  /* 0x0000000000147947 */ /* 0x000fea0003800000 */
.L_x_15:
[----:B------:R-:W-:-:S07]  /*50c30*/  MOV R2, 0x50c50 ;  /* 0x00050c5000027802 */ /* 0x000fce0000000f00 */
[----:B------:R-:W-:Y:S05]  /*50c40*/  CALL.REL.NOINC `($__internal_0_$__cuda_sm10x_tcgen05_guardrail_trap_col_being_dealloced_not_returned_by_alloc) ;  /* 0x0000000000387944 */ /* 0x000fea0003c00000 */
[----:B------:R-:W-:Y:S05]  /*50c50*/  BRA `(.L_x_13) ;  /* 0x0000000000087947 */ /* 0x000fea0003800000 */
.L_x_14:
[----:B------:R-:W-:-:S07]  /*50c60*/  MOV R2, 0x50c80 ;  /* 0x00050c8000027802 */ /* 0x000fce0000000f00 */
[----:B------:R-:W-:Y:S05]  /*50c70*/  CALL.REL.NOINC `($__internal_2_$__cuda_sm10x_tcgen05_guardrail_trap_unallocated_columns_being_dealloced) ;  /* 0x0000000000447944 */ /* 0x000fea0003c00000 */
.L_x_13:
[----:B------:R-:W-:Y:S01]  /*50c80*/  NOP ;  /* 0x0000000000007918 */ /* 0x000fe20000000000 */
[----:B--2---:R-:W-:Y:S05]  /*50c90*/  EXIT ;  /* 0x000000000000794d */ /* 0x004fea0003800000 */
.L_x_8:
[----:B-----5:R1:W-:Y:S04]  /*50ca0*/  STL [R1+0x1f48], R0 ;  /* 0x001f480001007387 */ /* 0x0203e80000100800 */
[----:B-1----:R-:W2:Y:S02]  /*50cb0*/  LDL R0, [R1+0xea8] ;  /* 0x000ea80001007983 */ /* 0x002ea40000100800 */
[----:B--2---:R1:W2:Y:S02]  /*50cc0*/  SYNCS.PHASECHK.TRANS64.TRYWAIT P1, [UR4], R0 ;  /* 0x00000000ff0075a7 */ /* 0x0042a40008021104 */
[----:B-1----:R1:W5:Y:S02]  /*50cd0*/  LDL.LU R0, [R1+0x1f48] ;  /* 0x001f480001007983 */ /* 0x0023640000300800 */
[----:B-12---:R-:W-:Y:S05]  /*50ce0*/  @!P1 BRA `(.L_x_8) ;  /* 0xfffffffc00ec9947 */ /* 0x006fea000383ffff */
[----:B------:R-:W-:Y:S05]  /*50cf0*/  BRA `(.L_x_16) ;  /* 0xfffffcac00787947 */ /* 0x000fea000383ffff */
.L_x_12:
[----:B------:R-:W3:Y:S02]  /*50d00*/  SYNCS.PHASECHK.TRANS64.TRYWAIT P0, [UR4], R0 ;  /* 0x00000000ff0075a7 */ /* 0x000ee40008001104 */
[----:B---3--:R-:W-:Y:S05]  /*50d10*/  @!P0 BRA `(.L_x_12) ;  /* 0xfffffffc00f88947 */ /* 0x008fea000383ffff */
[----:B------:R-:W-:Y:S05]  /*50d20*/  BRA `(.L_x_11) ;  /* 0xffffff6400587947 */ /* 0x000fea000383ffff */
        .weak           $__internal_0_$__cuda_sm10x_tcgen05_guardrail_trap_col_being_dealloced_not_returned_by_alloc
        .type           $__internal_0_$__cuda_sm10x_tcgen05_guardrail_trap_col_being_dealloced_not_returned_by_alloc,@function
        .size           $__internal_0_$__cuda_sm10x_tcgen05_guardrail_trap_col_being_dealloced_not_returned_by_alloc,($__internal_1_$__cuda_sm10x_tcgen05_guardrail_trap_phase_invalid_during_alloc - $__internal_0_$__cuda_sm10x_tcgen05_guardrail_trap_col_being_dealloced_not_returned_by_alloc)
$__internal_0_$__cuda_sm10x_tcgen05_guardrail_trap_col_being_dealloced_not_returned_by_alloc:
[----:B------:R-:W-:Y:S05]  /*50d30*/  BPT.TRAP 0x1 ;  /* 0x000000040000795c */ /* 0x000fea0000300000 */
[----:B------:R-:W-:-:S04]  /*50d40*/  IMAD.MOV.U32 R3, RZ, RZ, 0x0 ;  /* 0x00000000ff037424 */ /* 0x000fc800078e00ff */
[----:B------:R-:W-:Y:S05]  /*50d50*/  RET.REL.NODEC R2 `(matmul_kernel) ;  /* 0xfffffaf002a87950 */ /* 0x000fea0003c3ffff */
        .weak           $__internal_1_$__cuda_sm10x_tcgen05_guardrail_trap_phase_invalid_during_alloc
        .type           $__internal_1_$__cuda_sm10x_tcgen05_guardrail_trap_phase_invalid_during_alloc,@function
        .size           $__internal_1_$__cuda_sm10x_tcgen05_guardrail_trap_phase_invalid_during_alloc,($__internal_2_$__cuda_sm10x_tcgen05_guardrail_trap_unallocated_columns_being_dealloced - $__internal_1_$__cuda_sm10x_tcgen05_guardrail_trap_phase_invalid_during_alloc)
$__internal_1_$__cuda_sm10x_tcgen05_guardrail_trap_phase_invalid_during_alloc:
[----:B------:R-:W-:Y:S05]  /*50d60*/  BPT.TRAP 0x1 ;  /* 0x000000040000795c */ /* 0x000fea0000300000 */
[----:B------:R-:W-:-:S04]  /*50d70*/  IMAD.MOV.U32 R3, RZ, RZ, 0x0 ;  /* 0x00000000ff037424 */ /* 0x000fc800078e00ff */
[----:B------:R-:W-:Y:S05]  /*50d80*/  RET.REL.NODEC R2 `(matmul_kernel) ;  /* 0xfffffaf0029c7950 */ /* 0x000fea0003c3ffff */
        .weak           $__internal_2_$__cuda_sm10x_tcgen05_guardrail_trap_unallocated_columns_being_dealloced
        .type           $__internal_2_$__cuda_sm10x_tcgen05_guardrail_trap_unallocated_columns_being_dealloced,@function
        .size           $__internal_2_$__cuda_sm10x_tcgen05_guardrail_trap_unallocated_columns_being_dealloced,(.L_x_20 - $__internal_2_$__cuda_sm10x_tcgen05_guardrail_trap_unallocated_columns_being_dealloced)
$__internal_2_$__cuda_sm10x_tcgen05_guardrail_trap_unallocated_columns_being_dealloced:
[----:B------:R-:W-:Y:S05]  /*50d90*/  BPT.TRAP 0x1 ;  /* 0x000000040000795c */ /* 0x000fea0000300000 */
[----:B------:R-:W-:-:S04]  /*50da0*/  IMAD.MOV.U32 R3, RZ, RZ, 0x0 ;  /* 0x00000000ff037424 */ /* 0x000fc800078e00ff */
[----:B------:R-:W-:Y:S05]  /*50db0*/  RET.REL.NODEC R2 `(matmul_kernel) ;  /* 0xfffffaf002907950 */ /* 0x000fea0003c3ffff */
.L_x_17:
[----:B------:R-:W-:-:S00]  /*50dc0*/  BRA `(.L_x_17) ;  /* 0xfffffffc00fc7947 */ /* 0x000fc0000383ffff */
[----:B------:R-:W-:-:S00]  /*50dd0*/  NOP ;  /* 0x0000000000007918 */ /* 0x000fc00000000000 */
        /* <DEDUP_REMOVED lines=10> */
.L_x_20:


//--------------------- .nv.shared.matmul_kernel  --------------------------
	.section	.nv.shared.matmul_kernel,"aw",@nobits
	.sectionflags	@""
	.align	16
	.zero		1024


//--------------------- .nv.shared.reserved.0     --------------------------
	.section	.nv.shared.reserved.0,"aw",@nobits
	.align	8
	.weak		__nv_reservedSMEM_offset_0_alias
	.size		__nv_reservedSMEM_offset_0_alias, 0, 64
	.other		__nv_reservedSMEM_offset_0_alias,@"STO_CUDA_RESERVED_SHARED STV_DEFAULT"
__nv_reservedSMEM_offset_0_alias:
	.zero		0
.nv.shared.reserved.0:
	.zero		64
	.weak		__nv_reservedSMEM_allocation_phase
	.type		__nv_reservedSMEM_allocation_phase,@object
	.size		__nv_reservedSMEM_allocation_phase,(.L_0 - __nv_reservedSMEM_allocation_phase)
__nv_reservedSMEM_allocation_phase:
	.zero		1
.L_0:
	.zero		7
	.weak		__nv_reservedSMEM_devtool_atexit_pc
	.type		__nv_reservedSMEM_devtool_atexit_pc,@object
	.size		__nv_reservedSMEM_devtool_atexit_pc,(__nv_reservedSMEM_allocation_mask - __nv_reservedSMEM_devtool_atexit_pc)
__nv_reservedSMEM_devtool_atexit_pc:
	.zero		8
	.weak		__nv_reservedSMEM_allocation_mask
	.type		__nv_reservedSMEM_allocation_mask,@object
	.size		__nv_reservedSMEM_allocation_mask,(.L_2 - __nv_reservedSMEM_allocation_mask)
__nv_reservedSMEM_allocation_mask:
	.zero		4
.L_2:


//--------------------- .nv.constant0.matmul_kernel --------------------------
	.section	.nv.constant0.matmul_kernel,"a",@progbits
	.sectionflags	@""
	.align	4
.nv.constant0.matmul_kernel:
	.zero		976


//--------------------- SYMBOLS --------------------------

	.type		.nv.reservedSmem.offset0,@object
	.size		.nv.reservedSmem.offset0,0x4
	.type		.nv.reservedSmem.cap,@object
	.size		.nv.reservedSmem.cap,0x4
